//
// Generated by NVIDIA NVVM Compiler
//
// Compiler Build ID: CL-36424714
// Cuda compilation tools, release 13.0, V13.0.88
// Based on NVVM 20.0.0
//

.version 9.0
.target sm_100
.address_size 64

	// .globl	_Z13SetKMerValuesP10K_MER_NODEPcS1_i
// _ZZN3cub18CUB_300001_SM_10006detail10radix_sort31DeviceRadixSortSingleTileKernelINS1_5radix10policy_hubIyNS0_8NullTypeEyE10Policy1000ELNS0_9SortOrderE0EyS6_yNS1_21identity_decomposer_tEEEvPKT1_PSB_PKT2_PSF_T3_iiT4_E12temp_storage has been demoted
// _ZZN3cub18CUB_300001_SM_10006detail10radix_sort30DeviceRadixSortHistogramKernelINS1_5radix10policy_hubIyNS0_8NullTypeEyE10Policy1000ELNS0_9SortOrderE0EyyNS1_21identity_decomposer_tEEEvPT2_PKT1_SB_iiT3_E12temp_storage has been demoted
// _ZZN3cub18CUB_300001_SM_10006detail10radix_sort33DeviceRadixSortExclusiveSumKernelINS1_5radix10policy_hubIyNS0_8NullTypeEyE10Policy1000EyEEvPT0_E12temp_storage has been demoted
// _ZZN3cub18CUB_300001_SM_10006detail10radix_sort29DeviceRadixSortOnesweepKernelINS1_5radix10policy_hubIyNS0_8NullTypeEyE10Policy1000ELNS0_9SortOrderE0EyS6_yiiNS1_21identity_decomposer_tEEEvPT5_SC_PT3_PKSD_PT1_PKSH_PT2_PKSL_T4_iiT6_E1s has been demoted
.global .align 1 .b8 _ZN34_INTERNAL_ddc1cd86_4_k_cu_ea7f43c54cuda3std3__45__cpo5beginE[1];
.global .align 1 .b8 _ZN34_INTERNAL_ddc1cd86_4_k_cu_ea7f43c54cuda3std3__45__cpo3endE[1];
.global .align 1 .b8 _ZN34_INTERNAL_ddc1cd86_4_k_cu_ea7f43c54cuda3std3__45__cpo6cbeginE[1];
.global .align 1 .b8 _ZN34_INTERNAL_ddc1cd86_4_k_cu_ea7f43c54cuda3std3__45__cpo4cendE[1];
.global .align 1 .b8 _ZN34_INTERNAL_ddc1cd86_4_k_cu_ea7f43c54cuda3std3__45__cpo6rbeginE[1];
.global .align 1 .b8 _ZN34_INTERNAL_ddc1cd86_4_k_cu_ea7f43c54cuda3std3__45__cpo4rendE[1];
.global .align 1 .b8 _ZN34_INTERNAL_ddc1cd86_4_k_cu_ea7f43c54cuda3std3__45__cpo7crbeginE[1];
.global .align 1 .b8 _ZN34_INTERNAL_ddc1cd86_4_k_cu_ea7f43c54cuda3std3__45__cpo5crendE[1];
.global .align 1 .b8 _ZN34_INTERNAL_ddc1cd86_4_k_cu_ea7f43c54cuda3std3__436_GLOBAL__N__ddc1cd86_4_k_cu_ea7f43c56ignoreE[1];
.global .align 1 .b8 _ZN34_INTERNAL_ddc1cd86_4_k_cu_ea7f43c54cuda3std3__419piecewise_constructE[1];
.global .align 1 .b8 _ZN34_INTERNAL_ddc1cd86_4_k_cu_ea7f43c54cuda3std3__48in_placeE[1];
.global .align 1 .b8 _ZN34_INTERNAL_ddc1cd86_4_k_cu_ea7f43c54cuda3std3__420unreachable_sentinelE[1];
.global .align 1 .b8 _ZN34_INTERNAL_ddc1cd86_4_k_cu_ea7f43c54cuda3std3__47nulloptE[1];
.global .align 1 .b8 _ZN34_INTERNAL_ddc1cd86_4_k_cu_ea7f43c54cuda3std3__48unexpectE[1];
.global .align 1 .b8 _ZN34_INTERNAL_ddc1cd86_4_k_cu_ea7f43c54cuda3std6ranges3__45__cpo4swapE[1];
.global .align 1 .b8 _ZN34_INTERNAL_ddc1cd86_4_k_cu_ea7f43c54cuda3std6ranges3__45__cpo9iter_moveE[1];
.global .align 1 .b8 _ZN34_INTERNAL_ddc1cd86_4_k_cu_ea7f43c54cuda3std6ranges3__45__cpo5beginE[1];
.global .align 1 .b8 _ZN34_INTERNAL_ddc1cd86_4_k_cu_ea7f43c54cuda3std6ranges3__45__cpo3endE[1];
.global .align 1 .b8 _ZN34_INTERNAL_ddc1cd86_4_k_cu_ea7f43c54cuda3std6ranges3__45__cpo6cbeginE[1];
.global .align 1 .b8 _ZN34_INTERNAL_ddc1cd86_4_k_cu_ea7f43c54cuda3std6ranges3__45__cpo4cendE[1];
.global .align 1 .b8 _ZN34_INTERNAL_ddc1cd86_4_k_cu_ea7f43c54cuda3std6ranges3__45__cpo7advanceE[1];
.global .align 1 .b8 _ZN34_INTERNAL_ddc1cd86_4_k_cu_ea7f43c54cuda3std6ranges3__45__cpo9iter_swapE[1];
.global .align 1 .b8 _ZN34_INTERNAL_ddc1cd86_4_k_cu_ea7f43c54cuda3std6ranges3__45__cpo4nextE[1];
.global .align 1 .b8 _ZN34_INTERNAL_ddc1cd86_4_k_cu_ea7f43c54cuda3std6ranges3__45__cpo4prevE[1];
.global .align 1 .b8 _ZN34_INTERNAL_ddc1cd86_4_k_cu_ea7f43c54cuda3std6ranges3__45__cpo4dataE[1];
.global .align 1 .b8 _ZN34_INTERNAL_ddc1cd86_4_k_cu_ea7f43c54cuda3std6ranges3__45__cpo5cdataE[1];
.global .align 1 .b8 _ZN34_INTERNAL_ddc1cd86_4_k_cu_ea7f43c54cuda3std6ranges3__45__cpo4sizeE[1];
.global .align 1 .b8 _ZN34_INTERNAL_ddc1cd86_4_k_cu_ea7f43c54cuda3std6ranges3__45__cpo5ssizeE[1];
.global .align 1 .b8 _ZN34_INTERNAL_ddc1cd86_4_k_cu_ea7f43c54cuda3std6ranges3__45__cpo8distanceE[1];
.global .align 1 .b8 _ZN34_INTERNAL_ddc1cd86_4_k_cu_ea7f43c56thrust24THRUST_300001_SM_1000_NS8cuda_cub3parE[1];
.global .align 1 .b8 _ZN34_INTERNAL_ddc1cd86_4_k_cu_ea7f43c56thrust24THRUST_300001_SM_1000_NS8cuda_cub10par_nosyncE[1];
.global .align 1 .b8 _ZN34_INTERNAL_ddc1cd86_4_k_cu_ea7f43c56thrust24THRUST_300001_SM_1000_NS6system6detail10sequential3seqE[1];
.global .align 1 .b8 _ZN34_INTERNAL_ddc1cd86_4_k_cu_ea7f43c56thrust24THRUST_300001_SM_1000_NS6system3cpp3parE[1];
.global .align 1 .b8 _ZN34_INTERNAL_ddc1cd86_4_k_cu_ea7f43c56thrust24THRUST_300001_SM_1000_NS12placeholders2_1E[1];
.global .align 1 .b8 _ZN34_INTERNAL_ddc1cd86_4_k_cu_ea7f43c56thrust24THRUST_300001_SM_1000_NS12placeholders2_2E[1];
.global .align 1 .b8 _ZN34_INTERNAL_ddc1cd86_4_k_cu_ea7f43c56thrust24THRUST_300001_SM_1000_NS12placeholders2_3E[1];
.global .align 1 .b8 _ZN34_INTERNAL_ddc1cd86_4_k_cu_ea7f43c56thrust24THRUST_300001_SM_1000_NS12placeholders2_4E[1];
.global .align 1 .b8 _ZN34_INTERNAL_ddc1cd86_4_k_cu_ea7f43c56thrust24THRUST_300001_SM_1000_NS12placeholders2_5E[1];
.global .align 1 .b8 _ZN34_INTERNAL_ddc1cd86_4_k_cu_ea7f43c56thrust24THRUST_300001_SM_1000_NS12placeholders2_6E[1];
.global .align 1 .b8 _ZN34_INTERNAL_ddc1cd86_4_k_cu_ea7f43c56thrust24THRUST_300001_SM_1000_NS12placeholders2_7E[1];
.global .align 1 .b8 _ZN34_INTERNAL_ddc1cd86_4_k_cu_ea7f43c56thrust24THRUST_300001_SM_1000_NS12placeholders2_8E[1];
.global .align 1 .b8 _ZN34_INTERNAL_ddc1cd86_4_k_cu_ea7f43c56thrust24THRUST_300001_SM_1000_NS12placeholders2_9E[1];
.global .align 1 .b8 _ZN34_INTERNAL_ddc1cd86_4_k_cu_ea7f43c56thrust24THRUST_300001_SM_1000_NS12placeholders3_10E[1];
.global .align 1 .b8 _ZN34_INTERNAL_ddc1cd86_4_k_cu_ea7f43c56thrust24THRUST_300001_SM_1000_NS3seqE[1];
.global .align 1 .b8 _ZN34_INTERNAL_ddc1cd86_4_k_cu_ea7f43c56thrust24THRUST_300001_SM_1000_NS6deviceE[1];
.extern .shared .align 16 .b8 _ZN6thrust24THRUST_300001_SM_1000_NS8cuda_cub4core6detail5shmemE[];

.visible .entry _Z13SetKMerValuesP10K_MER_NODEPcS1_i(
	.param .u64 .ptr .align 1 _Z13SetKMerValuesP10K_MER_NODEPcS1_i_param_0,
	.param .u64 .ptr .align 1 _Z13SetKMerValuesP10K_MER_NODEPcS1_i_param_1,
	.param .u64 .ptr .align 1 _Z13SetKMerValuesP10K_MER_NODEPcS1_i_param_2,
	.param .u32 _Z13SetKMerValuesP10K_MER_NODEPcS1_i_param_3
)
{
	.reg .pred 	%p<22>;
	.reg .b16 	%rs<5>;
	.reg .b32 	%r<36>;
	.reg .b32 	%f<77>;
	.reg .b64 	%rd<33>;

	ld.param.u64 	%rd14, [_Z13SetKMerValuesP10K_MER_NODEPcS1_i_param_0];
	ld.param.u64 	%rd15, [_Z13SetKMerValuesP10K_MER_NODEPcS1_i_param_1];
	ld.param.u64 	%rd16, [_Z13SetKMerValuesP10K_MER_NODEPcS1_i_param_2];
	ld.param.u32 	%r14, [_Z13SetKMerValuesP10K_MER_NODEPcS1_i_param_3];
	mov.u32 	%r15, %ctaid.x;
	mov.u32 	%r1, %ntid.x;
	mov.u32 	%r16, %tid.x;
	mad.lo.s32 	%r32, %r15, %r1, %r16;
	setp.ge.s32 	%p1, %r32, %r14;
	@%p1 bra 	$L__BB0_20;
	mov.f32 	%f11, 0f00000000;
	mov.f32 	%f12, 0f3F000000;
	mul.rn.f32 	%f13, %f12, %f11;
	mov.f32 	%f14, 0f3DF6384F;
	mul.rn.f32 	%f15, %f14, %f11;
	fma.rn.f32 	%f16, %f13, 0f3FB8AA3B, 0f00000000;
	add.f32 	%f17, %f16, 0f00000000;
	mul.f32 	%f18, %f15, 0f40400000;
	fma.rn.f32 	%f19, %f18, %f13, %f17;
	fma.rn.f32 	%f20, %f15, 0f00000000, %f19;
	mov.f32 	%f21, 0f40000000;
	add.rn.f32 	%f1, %f21, %f20;
	mov.f32 	%f22, 0fC0000000;
	add.rn.f32 	%f23, %f1, %f22;
	neg.f32 	%f24, %f23;
	add.rn.f32 	%f2, %f20, %f24;
	mov.u32 	%r17, %nctaid.x;
	mul.lo.s32 	%r3, %r1, %r17;
	cvta.to.global.u64 	%rd17, %rd16;
	add.s64 	%rd1, %rd17, 1;
	cvta.to.global.u64 	%rd18, %rd15;
	add.s64 	%rd2, %rd18, 1;
	cvta.to.global.u64 	%rd3, %rd14;
$L__BB0_2:
	mov.b64 	%rd30, 0;
	mov.b32 	%r35, 32767;
	mov.b32 	%r34, 0;
	mov.u32 	%r33, %r32;
$L__BB0_3:
	cvt.s64.s32 	%rd5, %r33;
	add.s64 	%rd6, %rd2, %rd5;
	ld.global.u8 	%rs3, [%rd6+-1];
	mov.b64 	%rd31, 0;
	setp.eq.s16 	%p2, %rs3, 65;
	@%p2 bra 	$L__BB0_7;
	setp.eq.s16 	%p3, %rs3, 67;
	@%p3 bra 	$L__BB0_6;
	setp.eq.s16 	%p4, %rs3, 84;
	setp.eq.s16 	%p5, %rs3, 71;
	selp.b64 	%rd22, 3, 0, %p5;
	selp.b64 	%rd31, 2, %rd22, %p4;
	bra.uni 	$L__BB0_7;
$L__BB0_6:
	mov.b64 	%rd31, 1;
$L__BB0_7:
	cvt.rn.f32.u32 	%f26, %r34;
	mov.f32 	%f27, 0f41F80000;
	sub.f32 	%f28, %f27, %f26;
	add.f32 	%f3, %f28, 0fBF800000;
	setp.eq.f32 	%p6, %f3, 0f00000000;
	mov.f32 	%f75, 0f3F800000;
	@%p6 bra 	$L__BB0_10;
	mul.rn.f32 	%f29, %f1, %f3;
	cvt.rni.f32.f32 	%f30, %f29;
	sub.f32 	%f31, %f29, %f30;
	neg.f32 	%f32, %f29;
	fma.rn.f32 	%f33, %f1, %f3, %f32;
	fma.rn.f32 	%f34, %f2, %f3, %f33;
	add.f32 	%f35, %f31, %f34;
	setp.gt.f32 	%p7, %f30, 0f00000000;
	selp.b32 	%r20, 0, -2097152000, %p7;
	abs.f32 	%f36, %f3;
	setp.num.f32 	%p8, %f36, %f36;
	setp.lt.f32 	%p9, %f29, 0f00000000;
	selp.f32 	%f37, 0f00000000, 0f7F800000, %p9;
	abs.f32 	%f38, %f29;
	setp.gt.f32 	%p10, %f38, 0f43180000;
	cvt.rzi.s32.f32 	%r21, %f30;
	shl.b32 	%r22, %r21, 23;
	sub.s32 	%r23, %r22, %r20;
	mov.b32 	%f39, %r23;
	add.s32 	%r24, %r20, 2130706432;
	mov.b32 	%f40, %r24;
	fma.rn.f32 	%f41, %f35, 0f391FCB8E, 0f3AAF85ED;
	fma.rn.f32 	%f42, %f41, %f35, 0f3C1D9856;
	fma.rn.f32 	%f43, %f42, %f35, 0f3D6357BB;
	fma.rn.f32 	%f44, %f43, %f35, 0f3E75FDEC;
	fma.rn.f32 	%f45, %f44, %f35, 0f3F317218;
	fma.rn.f32 	%f46, %f45, %f35, 0f3F800000;
	mul.f32 	%f47, %f46, %f40;
	mul.f32 	%f48, %f47, %f39;
	selp.f32 	%f75, %f37, %f48, %p10;
	@%p8 bra 	$L__BB0_10;
	mov.f32 	%f49, 0f40800000;
	add.rn.f32 	%f75, %f49, %f3;
$L__BB0_10:
	add.s64 	%rd9, %rd1, %rd5;
	cvt.rzi.u64.f32 	%rd23, %f75;
	mad.lo.s64 	%rd10, %rd23, %rd31, %rd30;
	ld.global.s8 	%r25, [%rd9+-1];
	min.s32 	%r8, %r35, %r25;
	add.s32 	%r9, %r34, 1;
	setp.eq.s32 	%p11, %r9, 31;
	@%p11 bra 	$L__BB0_19;
	ld.global.u8 	%rs4, [%rd6];
	mov.b64 	%rd32, 0;
	setp.eq.s16 	%p12, %rs4, 65;
	@%p12 bra 	$L__BB0_15;
	setp.ne.s16 	%p13, %rs4, 67;
	@%p13 bra 	$L__BB0_14;
	mov.b64 	%rd32, 1;
	bra.uni 	$L__BB0_15;
$L__BB0_14:
	setp.eq.s16 	%p14, %rs4, 84;
	setp.eq.s16 	%p15, %rs4, 71;
	selp.b64 	%rd26, 3, 0, %p15;
	selp.b64 	%rd32, 2, %rd26, %p14;
$L__BB0_15:
	cvt.rn.f32.u32 	%f51, %r9;
	mov.f32 	%f52, 0f41F80000;
	sub.f32 	%f53, %f52, %f51;
	add.f32 	%f7, %f53, 0fBF800000;
	setp.eq.f32 	%p16, %f7, 0f00000000;
	mov.f32 	%f76, 0f3F800000;
	@%p16 bra 	$L__BB0_18;
	mul.rn.f32 	%f54, %f1, %f7;
	cvt.rni.f32.f32 	%f55, %f54;
	sub.f32 	%f56, %f54, %f55;
	neg.f32 	%f57, %f54;
	fma.rn.f32 	%f58, %f1, %f7, %f57;
	fma.rn.f32 	%f59, %f2, %f7, %f58;
	add.f32 	%f60, %f56, %f59;
	setp.gt.f32 	%p17, %f55, 0f00000000;
	selp.b32 	%r26, 0, -2097152000, %p17;
	abs.f32 	%f61, %f7;
	setp.num.f32 	%p18, %f61, %f61;
	setp.lt.f32 	%p19, %f54, 0f00000000;
	selp.f32 	%f62, 0f00000000, 0f7F800000, %p19;
	abs.f32 	%f63, %f54;
	setp.gt.f32 	%p20, %f63, 0f43180000;
	cvt.rzi.s32.f32 	%r27, %f55;
	shl.b32 	%r28, %r27, 23;
	sub.s32 	%r29, %r28, %r26;
	mov.b32 	%f64, %r29;
	add.s32 	%r30, %r26, 2130706432;
	mov.b32 	%f65, %r30;
	fma.rn.f32 	%f66, %f60, 0f391FCB8E, 0f3AAF85ED;
	fma.rn.f32 	%f67, %f66, %f60, 0f3C1D9856;
	fma.rn.f32 	%f68, %f67, %f60, 0f3D6357BB;
	fma.rn.f32 	%f69, %f68, %f60, 0f3E75FDEC;
	fma.rn.f32 	%f70, %f69, %f60, 0f3F317218;
	fma.rn.f32 	%f71, %f70, %f60, 0f3F800000;
	mul.f32 	%f72, %f71, %f65;
	mul.f32 	%f73, %f72, %f64;
	selp.f32 	%f76, %f62, %f73, %p20;
	@%p18 bra 	$L__BB0_18;
	mov.f32 	%f74, 0f40800000;
	add.rn.f32 	%f76, %f74, %f7;
$L__BB0_18:
	cvt.rzi.u64.f32 	%rd27, %f76;
	mad.lo.s64 	%rd30, %rd27, %rd32, %rd10;
	ld.global.s8 	%r31, [%rd9];
	min.s32 	%r35, %r8, %r31;
	add.s32 	%r33, %r33, 2;
	add.s32 	%r34, %r9, 1;
	bra.uni 	$L__BB0_3;
$L__BB0_19:
	mul.wide.s32 	%rd28, %r32, 16;
	add.s64 	%rd29, %rd3, %rd28;
	st.global.u64 	[%rd29], %rd10;
	st.global.u16 	[%rd29+8], %r8;
	add.s32 	%r32, %r32, %r3;
	setp.lt.s32 	%p21, %r32, %r14;
	@%p21 bra 	$L__BB0_2;
$L__BB0_20:
	ret;

}
	// .globl	_ZN6thrust24THRUST_300001_SM_1000_NS8cuda_cub4core6detail13_kernel_agentINS1_8__unique9InitAgentIN3cub18CUB_300001_SM_100013ScanTileStateIiLb1EEEPiiEEJSA_mSB_EEEvDpT0_
.visible .entry _ZN6thrust24THRUST_300001_SM_1000_NS8cuda_cub4core6detail13_kernel_agentINS1_8__unique9InitAgentIN3cub18CUB_300001_SM_100013ScanTileStateIiLb1EEEPiiEEJSA_mSB_EEEvDpT0_(
	.param .align 8 .b8 _ZN6thrust24THRUST_300001_SM_1000_NS8cuda_cub4core6detail13_kernel_agentINS1_8__unique9InitAgentIN3cub18CUB_300001_SM_100013ScanTileStateIiLb1EEEPiiEEJSA_mSB_EEEvDpT0__param_0[8],
	.param .u64 _ZN6thrust24THRUST_300001_SM_1000_NS8cuda_cub4core6detail13_kernel_agentINS1_8__unique9InitAgentIN3cub18CUB_300001_SM_100013ScanTileStateIiLb1EEEPiiEEJSA_mSB_EEEvDpT0__param_1,
	.param .u64 .ptr .align 1 _ZN6thrust24THRUST_300001_SM_1000_NS8cuda_cub4core6detail13_kernel_agentINS1_8__unique9InitAgentIN3cub18CUB_300001_SM_100013ScanTileStateIiLb1EEEPiiEEJSA_mSB_EEEvDpT0__param_2
)
.maxntid 128
{
	.reg .pred 	%p<6>;
	.reg .b32 	%r<12>;
	.reg .b64 	%rd<9>;

	ld.param.u64 	%rd3, [_ZN6thrust24THRUST_300001_SM_1000_NS8cuda_cub4core6detail13_kernel_agentINS1_8__unique9InitAgentIN3cub18CUB_300001_SM_100013ScanTileStateIiLb1EEEPiiEEJSA_mSB_EEEvDpT0__param_0];
	ld.param.u32 	%r4, [_ZN6thrust24THRUST_300001_SM_1000_NS8cuda_cub4core6detail13_kernel_agentINS1_8__unique9InitAgentIN3cub18CUB_300001_SM_100013ScanTileStateIiLb1EEEPiiEEJSA_mSB_EEEvDpT0__param_1];
	ld.param.u64 	%rd2, [_ZN6thrust24THRUST_300001_SM_1000_NS8cuda_cub4core6detail13_kernel_agentINS1_8__unique9InitAgentIN3cub18CUB_300001_SM_100013ScanTileStateIiLb1EEEPiiEEJSA_mSB_EEEvDpT0__param_2];
	cvta.to.global.u64 	%rd1, %rd3;
	mov.u32 	%r1, %ctaid.x;
	mov.u32 	%r5, %ntid.x;
	mov.u32 	%r2, %tid.x;
	mad.lo.s32 	%r3, %r1, %r5, %r2;
	setp.ge.s32 	%p1, %r3, %r4;
	@%p1 bra 	$L__BB1_2;
	mul.wide.s32 	%rd4, %r3, 8;
	add.s64 	%rd5, %rd1, %rd4;
	mov.b32 	%r6, 0;
	mov.b32 	%r7, 99;
	st.global.v2.u32 	[%rd5+256], {%r7, %r6};
$L__BB1_2:
	setp.ne.s32 	%p2, %r1, 0;
	setp.gt.u32 	%p3, %r2, 31;
	or.pred  	%p4, %p2, %p3;
	@%p4 bra 	$L__BB1_4;
	mul.wide.u32 	%rd6, %r2, 8;
	add.s64 	%rd7, %rd1, %rd6;
	mov.b32 	%r9, 0;
	st.global.v2.u32 	[%rd7], {%r9, %r9};
$L__BB1_4:
	or.b32  	%r10, %r1, %r2;
	setp.ne.s32 	%p5, %r10, 0;
	@%p5 bra 	$L__BB1_6;
	cvta.to.global.u64 	%rd8, %rd2;
	mov.b32 	%r11, 0;
	st.global.u32 	[%rd8], %r11;
$L__BB1_6:
	ret;

}
	// .globl	_ZN6thrust24THRUST_300001_SM_1000_NS8cuda_cub4core6detail13_kernel_agentINS1_8__unique11UniqueAgentIPyS7_N4cuda3std3__48equal_toIyEEiPiEEJS7_S7_SC_SD_iN3cub18CUB_300001_SM_100013ScanTileStateIiLb1EEEmEEEvDpT0_
.visible .entry _ZN6thrust24THRUST_300001_SM_1000_NS8cuda_cub4core6detail13_kernel_agentINS1_8__unique11UniqueAgentIPyS7_N4cuda3std3__48equal_toIyEEiPiEEJS7_S7_SC_SD_iN3cub18CUB_300001_SM_100013ScanTileStateIiLb1EEEmEEEvDpT0_(
	.param .u64 .ptr .align 1 _ZN6thrust24THRUST_300001_SM_1000_NS8cuda_cub4core6detail13_kernel_agentINS1_8__unique11UniqueAgentIPyS7_N4cuda3std3__48equal_toIyEEiPiEEJS7_S7_SC_SD_iN3cub18CUB_300001_SM_100013ScanTileStateIiLb1EEEmEEEvDpT0__param_0,
	.param .u64 .ptr .align 1 _ZN6thrust24THRUST_300001_SM_1000_NS8cuda_cub4core6detail13_kernel_agentINS1_8__unique11UniqueAgentIPyS7_N4cuda3std3__48equal_toIyEEiPiEEJS7_S7_SC_SD_iN3cub18CUB_300001_SM_100013ScanTileStateIiLb1EEEmEEEvDpT0__param_1,
	.param .align 1 .b8 _ZN6thrust24THRUST_300001_SM_1000_NS8cuda_cub4core6detail13_kernel_agentINS1_8__unique11UniqueAgentIPyS7_N4cuda3std3__48equal_toIyEEiPiEEJS7_S7_SC_SD_iN3cub18CUB_300001_SM_100013ScanTileStateIiLb1EEEmEEEvDpT0__param_2[1],
	.param .u64 .ptr .align 1 _ZN6thrust24THRUST_300001_SM_1000_NS8cuda_cub4core6detail13_kernel_agentINS1_8__unique11UniqueAgentIPyS7_N4cuda3std3__48equal_toIyEEiPiEEJS7_S7_SC_SD_iN3cub18CUB_300001_SM_100013ScanTileStateIiLb1EEEmEEEvDpT0__param_3,
	.param .u32 _ZN6thrust24THRUST_300001_SM_1000_NS8cuda_cub4core6detail13_kernel_agentINS1_8__unique11UniqueAgentIPyS7_N4cuda3std3__48equal_toIyEEiPiEEJS7_S7_SC_SD_iN3cub18CUB_300001_SM_100013ScanTileStateIiLb1EEEmEEEvDpT0__param_4,
	.param .align 8 .b8 _ZN6thrust24THRUST_300001_SM_1000_NS8cuda_cub4core6detail13_kernel_agentINS1_8__unique11UniqueAgentIPyS7_N4cuda3std3__48equal_toIyEEiPiEEJS7_S7_SC_SD_iN3cub18CUB_300001_SM_100013ScanTileStateIiLb1EEEmEEEvDpT0__param_5[8],
	.param .u64 _ZN6thrust24THRUST_300001_SM_1000_NS8cuda_cub4core6detail13_kernel_agentINS1_8__unique11UniqueAgentIPyS7_N4cuda3std3__48equal_toIyEEiPiEEJS7_S7_SC_SD_iN3cub18CUB_300001_SM_100013ScanTileStateIiLb1EEEmEEEvDpT0__param_6
)
.maxntid 64
{
	.reg .pred 	%p<173>;
	.reg .b32 	%r<829>;
	.reg .b64 	%rd<217>;

	ld.param.u64 	%rd77, [_ZN6thrust24THRUST_300001_SM_1000_NS8cuda_cub4core6detail13_kernel_agentINS1_8__unique11UniqueAgentIPyS7_N4cuda3std3__48equal_toIyEEiPiEEJS7_S7_SC_SD_iN3cub18CUB_300001_SM_100013ScanTileStateIiLb1EEEmEEEvDpT0__param_0];
	ld.param.u64 	%rd2, [_ZN6thrust24THRUST_300001_SM_1000_NS8cuda_cub4core6detail13_kernel_agentINS1_8__unique11UniqueAgentIPyS7_N4cuda3std3__48equal_toIyEEiPiEEJS7_S7_SC_SD_iN3cub18CUB_300001_SM_100013ScanTileStateIiLb1EEEmEEEvDpT0__param_5];
	ld.param.u64 	%rd79, [_ZN6thrust24THRUST_300001_SM_1000_NS8cuda_cub4core6detail13_kernel_agentINS1_8__unique11UniqueAgentIPyS7_N4cuda3std3__48equal_toIyEEiPiEEJS7_S7_SC_SD_iN3cub18CUB_300001_SM_100013ScanTileStateIiLb1EEEmEEEvDpT0__param_1];
	ld.param.u32 	%r211, [_ZN6thrust24THRUST_300001_SM_1000_NS8cuda_cub4core6detail13_kernel_agentINS1_8__unique11UniqueAgentIPyS7_N4cuda3std3__48equal_toIyEEiPiEEJS7_S7_SC_SD_iN3cub18CUB_300001_SM_100013ScanTileStateIiLb1EEEmEEEvDpT0__param_6];
	cvta.to.global.u64 	%rd1, %rd79;
	mov.u32 	%r1, %ctaid.x;
	mul.lo.s32 	%r2, %r1, 320;
	add.s32 	%r212, %r211, -1;
	setp.ge.s32 	%p10, %r1, %r212;
	@%p10 bra 	$L__BB2_75;
	setp.ne.s32 	%p102, %r1, 0;
	@%p102 bra 	$L__BB2_26;
	mov.u32 	%r789, %tid.x;
	and.b32  	%r694, %r789, 31;
	and.b32  	%r695, %r789, 992;
	add.s32 	%r696, %r2, %r694;
	mad.lo.s32 	%r697, %r695, 5, %r696;
	mul.wide.u32 	%rd189, %r697, 8;
	add.s64 	%rd180, %rd77, %rd189;
	// begin inline asm
	ld.global.nc.u64 %rd179, [%rd180];
	// end inline asm
	add.s64 	%rd182, %rd180, 256;
	// begin inline asm
	ld.global.nc.u64 %rd181, [%rd182];
	// end inline asm
	add.s64 	%rd184, %rd180, 512;
	// begin inline asm
	ld.global.nc.u64 %rd183, [%rd184];
	// end inline asm
	add.s64 	%rd186, %rd180, 768;
	// begin inline asm
	ld.global.nc.u64 %rd185, [%rd186];
	// end inline asm
	add.s64 	%rd188, %rd180, 1024;
	// begin inline asm
	ld.global.nc.u64 %rd187, [%rd188];
	// end inline asm
	// begin inline asm
	mov.u32 %r692, %laneid;
	// end inline asm
	shr.u32 	%r5, %r789, 5;
	mad.lo.s32 	%r698, %r5, 160, %r692;
	shl.b32 	%r699, %r698, 3;
	mov.u32 	%r700, _ZN6thrust24THRUST_300001_SM_1000_NS8cuda_cub4core6detail5shmemE;
	add.s32 	%r701, %r700, %r699;
	st.shared.u64 	[%r701], %rd179;
	st.shared.u64 	[%r701+256], %rd181;
	st.shared.u64 	[%r701+512], %rd183;
	st.shared.u64 	[%r701+768], %rd185;
	st.shared.u64 	[%r701+1024], %rd187;
	bar.warp.sync 	-1;
	shl.b32 	%r702, %r692, 5;
	add.s32 	%r703, %r701, %r702;
	ld.shared.u64 	%rd3, [%r703];
	ld.shared.u64 	%rd4, [%r703+8];
	ld.shared.u64 	%rd5, [%r703+16];
	ld.shared.u64 	%rd6, [%r703+24];
	ld.shared.u64 	%rd7, [%r703+32];
	bar.sync 	0;
	shl.b32 	%r704, %r789, 3;
	add.s32 	%r786, %r700, %r704;
	add.s32 	%r6, %r786, 560;
	st.shared.u64 	[%r786+560], %rd7;
	bar.sync 	0;
	setp.eq.s32 	%p153, %r789, 0;
	mov.b32 	%r784, 1;
	@%p153 bra 	$L__BB2_4;
	ld.shared.u64 	%rd190, [%r6+-8];
	setp.ne.s64 	%p154, %rd190, %rd3;
	selp.u32 	%r784, 1, 0, %p154;
$L__BB2_4:
	setp.ne.s64 	%p155, %rd3, %rd4;
	selp.u32 	%r736, 1, 0, %p155;
	setp.ne.s64 	%p156, %rd4, %rd5;
	selp.u32 	%r737, 1, 0, %p156;
	setp.ne.s64 	%p157, %rd5, %rd6;
	selp.u32 	%r738, 1, 0, %p157;
	setp.ne.s64 	%p158, %rd6, %rd7;
	selp.u32 	%r739, 1, 0, %p158;
	bar.sync 	0;
	add.s32 	%r9, %r784, %r736;
	add.s32 	%r10, %r9, %r737;
	add.s32 	%r11, %r10, %r738;
	add.s32 	%r710, %r11, %r739;
	mov.b32 	%r708, 1;
	mov.b32 	%r733, 0;
	mov.b32 	%r735, -1;
	// begin inline asm
	{  .reg .s32 r0;  .reg .pred p;  shfl.sync.up.b32 r0|p, %r710, %r708, %r733, %r735;  @p add.s32 r0, r0, %r710;  mov.s32 %r706, r0;}
	// end inline asm
	mov.b32 	%r714, 2;
	// begin inline asm
	{  .reg .s32 r0;  .reg .pred p;  shfl.sync.up.b32 r0|p, %r706, %r714, %r733, %r735;  @p add.s32 r0, r0, %r706;  mov.s32 %r712, r0;}
	// end inline asm
	mov.b32 	%r720, 4;
	// begin inline asm
	{  .reg .s32 r0;  .reg .pred p;  shfl.sync.up.b32 r0|p, %r712, %r720, %r733, %r735;  @p add.s32 r0, r0, %r712;  mov.s32 %r718, r0;}
	// end inline asm
	mov.b32 	%r726, 8;
	// begin inline asm
	{  .reg .s32 r0;  .reg .pred p;  shfl.sync.up.b32 r0|p, %r718, %r726, %r733, %r735;  @p add.s32 r0, r0, %r718;  mov.s32 %r724, r0;}
	// end inline asm
	mov.b32 	%r732, 16;
	// begin inline asm
	{  .reg .s32 r0;  .reg .pred p;  shfl.sync.up.b32 r0|p, %r724, %r732, %r733, %r735;  @p add.s32 r0, r0, %r724;  mov.s32 %r730, r0;}
	// end inline asm
	setp.ne.s32 	%p159, %r692, 31;
	@%p159 bra 	$L__BB2_6;
	shl.b32 	%r740, %r5, 2;
	add.s32 	%r742, %r700, %r740;
	st.shared.u32 	[%r742], %r730;
$L__BB2_6:
	setp.ne.s32 	%p160, %r789, 0;
	bar.sync 	0;
	ld.shared.v2.u32 	{%r743, %r744}, [_ZN6thrust24THRUST_300001_SM_1000_NS8cuda_cub4core6detail5shmemE];
	add.s32 	%r14, %r744, %r743;
	setp.lt.u32 	%p161, %r789, 32;
	selp.b32 	%r745, 0, %r743, %p161;
	setp.eq.s32 	%p162, %r692, 0;
	sub.s32 	%r746, %r730, %r710;
	selp.b32 	%r747, 0, %r746, %p162;
	add.s32 	%r15, %r745, %r747;
	@%p160 bra 	$L__BB2_8;
	add.s64 	%rd191, %rd2, 256;
	mov.b32 	%r748, 101;
	// begin inline asm
	st.relaxed.gpu.v2.u32 [%rd191], {%r748, %r14};
	// end inline asm
$L__BB2_8:
	bar.sync 	0;
	setp.eq.s32 	%p163, %r784, 0;
	@%p163 bra 	$L__BB2_10;
	shl.b32 	%r750, %r15, 3;
	add.s32 	%r752, %r700, %r750;
	st.shared.u64 	[%r752], %rd3;
$L__BB2_10:
	setp.eq.s64 	%p164, %rd3, %rd4;
	@%p164 bra 	$L__BB2_12;
	add.s32 	%r753, %r15, %r784;
	shl.b32 	%r754, %r753, 3;
	add.s32 	%r756, %r700, %r754;
	st.shared.u64 	[%r756], %rd4;
$L__BB2_12:
	setp.eq.s64 	%p165, %rd4, %rd5;
	@%p165 bra 	$L__BB2_14;
	add.s32 	%r757, %r9, %r15;
	shl.b32 	%r758, %r757, 3;
	add.s32 	%r760, %r700, %r758;
	st.shared.u64 	[%r760], %rd5;
$L__BB2_14:
	setp.eq.s64 	%p166, %rd5, %rd6;
	@%p166 bra 	$L__BB2_16;
	add.s32 	%r761, %r10, %r15;
	shl.b32 	%r762, %r761, 3;
	add.s32 	%r764, %r700, %r762;
	st.shared.u64 	[%r764], %rd6;
$L__BB2_16:
	setp.eq.s64 	%p167, %rd6, %rd7;
	@%p167 bra 	$L__BB2_18;
	add.s32 	%r765, %r11, %r15;
	shl.b32 	%r766, %r765, 3;
	add.s32 	%r768, %r700, %r766;
	st.shared.u64 	[%r768], %rd7;
$L__BB2_18:
	bar.sync 	0;
	setp.ge.s32 	%p168, %r789, %r14;
	@%p168 bra 	$L__BB2_25;
	not.b32 	%r769, %r789;
	add.s32 	%r16, %r14, %r769;
	and.b32  	%r770, %r16, 192;
	setp.eq.s32 	%p169, %r770, 192;
	@%p169 bra 	$L__BB2_22;
	shr.u32 	%r771, %r16, 6;
	add.s32 	%r772, %r771, 1;
	and.b32  	%r773, %r772, 3;
	mul.wide.u32 	%rd192, %r789, 8;
	add.s64 	%rd201, %rd1, %rd192;
	neg.s32 	%r785, %r773;
	shl.b32 	%r776, %r772, 6;
	and.b32  	%r777, %r776, 192;
	add.s32 	%r789, %r789, %r777;
$L__BB2_21:
	.pragma "nounroll";
	ld.shared.u64 	%rd193, [%r786];
	st.global.u64 	[%rd201], %rd193;
	add.s64 	%rd201, %rd201, 512;
	add.s32 	%r786, %r786, 512;
	add.s32 	%r785, %r785, 1;
	setp.ne.s32 	%p170, %r785, 0;
	@%p170 bra 	$L__BB2_21;
$L__BB2_22:
	setp.lt.u32 	%p171, %r16, 192;
	@%p171 bra 	$L__BB2_25;
	mul.wide.u32 	%rd194, %r789, 8;
	add.s64 	%rd195, %rd194, %rd1;
	add.s64 	%rd202, %rd195, 1024;
	shl.b32 	%r778, %r789, 3;
	add.s32 	%r780, %r778, %r700;
	add.s32 	%r788, %r780, 1024;
$L__BB2_24:
	ld.shared.u64 	%rd196, [%r788+-1024];
	st.global.u64 	[%rd202+-1024], %rd196;
	ld.shared.u64 	%rd197, [%r788+-512];
	st.global.u64 	[%rd202+-512], %rd197;
	ld.shared.u64 	%rd198, [%r788];
	st.global.u64 	[%rd202], %rd198;
	ld.shared.u64 	%rd199, [%r788+512];
	st.global.u64 	[%rd202+512], %rd199;
	add.s32 	%r789, %r789, 256;
	add.s64 	%rd202, %rd202, 2048;
	add.s32 	%r788, %r788, 2048;
	setp.lt.s32 	%p172, %r789, %r14;
	@%p172 bra 	$L__BB2_24;
$L__BB2_25:
	bar.sync 	0;
	bra.uni 	$L__BB2_169;
$L__BB2_26:
	mov.u32 	%r805, %tid.x;
	and.b32  	%r511, %r805, 31;
	and.b32  	%r512, %r805, 992;
	add.s32 	%r513, %r2, %r511;
	mad.lo.s32 	%r514, %r512, 5, %r513;
	mul.wide.u32 	%rd156, %r514, 8;
	add.s64 	%rd145, %rd77, %rd156;
	// begin inline asm
	ld.global.nc.u64 %rd144, [%rd145];
	// end inline asm
	add.s64 	%rd147, %rd145, 256;
	// begin inline asm
	ld.global.nc.u64 %rd146, [%rd147];
	// end inline asm
	add.s64 	%rd149, %rd145, 512;
	// begin inline asm
	ld.global.nc.u64 %rd148, [%rd149];
	// end inline asm
	add.s64 	%rd151, %rd145, 768;
	// begin inline asm
	ld.global.nc.u64 %rd150, [%rd151];
	// end inline asm
	add.s64 	%rd153, %rd145, 1024;
	// begin inline asm
	ld.global.nc.u64 %rd152, [%rd153];
	// end inline asm
	// begin inline asm
	mov.u32 %r510, %laneid;
	// end inline asm
	shr.u32 	%r32, %r805, 5;
	mad.lo.s32 	%r515, %r32, 160, %r510;
	shl.b32 	%r516, %r515, 3;
	mov.u32 	%r517, _ZN6thrust24THRUST_300001_SM_1000_NS8cuda_cub4core6detail5shmemE;
	add.s32 	%r518, %r517, %r516;
	st.shared.u64 	[%r518], %rd144;
	st.shared.u64 	[%r518+256], %rd146;
	st.shared.u64 	[%r518+512], %rd148;
	st.shared.u64 	[%r518+768], %rd150;
	st.shared.u64 	[%r518+1024], %rd152;
	bar.warp.sync 	-1;
	shl.b32 	%r519, %r510, 5;
	add.s32 	%r520, %r518, %r519;
	ld.shared.u64 	%rd14, [%r520];
	ld.shared.u64 	%rd15, [%r520+8];
	ld.shared.u64 	%rd16, [%r520+16];
	ld.shared.u64 	%rd17, [%r520+24];
	ld.shared.u64 	%rd18, [%r520+32];
	bar.sync 	0;
	mul.wide.s32 	%rd157, %r2, 8;
	add.s64 	%rd158, %rd77, %rd157;
	add.s64 	%rd155, %rd158, -8;
	// begin inline asm
	ld.global.nc.u64 %rd203, [%rd155];
	// end inline asm
	shl.b32 	%r521, %r805, 3;
	add.s32 	%r522, %r517, %r521;
	add.s32 	%r33, %r522, 560;
	st.shared.u64 	[%r522+560], %rd18;
	bar.sync 	0;
	setp.eq.s32 	%p103, %r805, 0;
	@%p103 bra 	$L__BB2_28;
	ld.shared.u64 	%rd203, [%r33+-8];
$L__BB2_28:
	setp.ne.s64 	%p104, %rd203, %rd14;
	selp.u32 	%r34, 1, 0, %p104;
	setp.ne.s64 	%p105, %rd14, %rd15;
	selp.u32 	%r553, 1, 0, %p105;
	setp.ne.s64 	%p106, %rd15, %rd16;
	selp.u32 	%r554, 1, 0, %p106;
	setp.ne.s64 	%p107, %rd16, %rd17;
	selp.u32 	%r555, 1, 0, %p107;
	setp.ne.s64 	%p108, %rd17, %rd18;
	selp.u32 	%r556, 1, 0, %p108;
	bar.sync 	0;
	add.s32 	%r35, %r553, %r34;
	add.s32 	%r36, %r35, %r554;
	add.s32 	%r37, %r36, %r555;
	add.s32 	%r527, %r37, %r556;
	mov.b32 	%r525, 1;
	mov.b32 	%r550, 0;
	mov.b32 	%r552, -1;
	// begin inline asm
	{  .reg .s32 r0;  .reg .pred p;  shfl.sync.up.b32 r0|p, %r527, %r525, %r550, %r552;  @p add.s32 r0, r0, %r527;  mov.s32 %r523, r0;}
	// end inline asm
	mov.b32 	%r531, 2;
	// begin inline asm
	{  .reg .s32 r0;  .reg .pred p;  shfl.sync.up.b32 r0|p, %r523, %r531, %r550, %r552;  @p add.s32 r0, r0, %r523;  mov.s32 %r529, r0;}
	// end inline asm
	mov.b32 	%r537, 4;
	// begin inline asm
	{  .reg .s32 r0;  .reg .pred p;  shfl.sync.up.b32 r0|p, %r529, %r537, %r550, %r552;  @p add.s32 r0, r0, %r529;  mov.s32 %r535, r0;}
	// end inline asm
	mov.b32 	%r543, 8;
	// begin inline asm
	{  .reg .s32 r0;  .reg .pred p;  shfl.sync.up.b32 r0|p, %r535, %r543, %r550, %r552;  @p add.s32 r0, r0, %r535;  mov.s32 %r541, r0;}
	// end inline asm
	mov.b32 	%r549, 16;
	// begin inline asm
	{  .reg .s32 r0;  .reg .pred p;  shfl.sync.up.b32 r0|p, %r541, %r549, %r550, %r552;  @p add.s32 r0, r0, %r541;  mov.s32 %r547, r0;}
	// end inline asm
	setp.ne.s32 	%p109, %r510, 31;
	@%p109 bra 	$L__BB2_30;
	shl.b32 	%r557, %r32, 2;
	add.s32 	%r559, %r517, %r557;
	st.shared.u32 	[%r559], %r547;
$L__BB2_30:
	sub.s32 	%r560, %r547, %r527;
	bar.sync 	0;
	ld.shared.v2.u32 	{%r561, %r562}, [_ZN6thrust24THRUST_300001_SM_1000_NS8cuda_cub4core6detail5shmemE];
	add.s32 	%r40, %r562, %r561;
	setp.gt.u32 	%p110, %r805, 31;
	setp.lt.u32 	%p111, %r805, 32;
	setp.eq.s32 	%p112, %r510, 0;
	selp.b32 	%r563, 0, %r560, %p112;
	add.s32 	%r797, %r561, %r563;
	selp.b32 	%r42, %r560, %r797, %p111;
	@%p110 bra 	$L__BB2_55;
	setp.ne.s32 	%p113, %r805, 0;
	mul.wide.u32 	%rd159, %r1, 8;
	add.s64 	%rd22, %rd2, %rd159;
	@%p113 bra 	$L__BB2_33;
	st.shared.u32 	[_ZN6thrust24THRUST_300001_SM_1000_NS8cuda_cub4core6detail5shmemE+44], %r40;
	add.s64 	%rd160, %rd22, 256;
	mov.b32 	%r564, 100;
	// begin inline asm
	st.relaxed.gpu.v2.u32 [%rd160], {%r564, %r40};
	// end inline asm
$L__BB2_33:
	not.b32 	%r43, %r805;
	mov.u32 	%r44, %nctaid.x;
	setp.gt.u32 	%p114, %r44, 499;
	@%p114 bra 	$L__BB2_35;
	membar.cta;
	bra.uni 	$L__BB2_36;
$L__BB2_35:
	mov.b32 	%r566, 450;
	// begin inline asm
	nanosleep.u32 %r566;
	// end inline asm
$L__BB2_36:
	mul.wide.s32 	%rd162, %r43, 8;
	add.s64 	%rd163, %rd22, %rd162;
	add.s64 	%rd161, %rd163, 256;
	// begin inline asm
	ld.relaxed.gpu.v2.u32 {%r795, %r791}, [%rd161];
	// end inline asm
$L__BB2_37:
	setp.eq.s32 	%p115, %r795, 99;
	mov.b32 	%r569, -1;
	vote.sync.any.pred 	%p116, %p115, %r569;
	not.pred 	%p117, %p116;
	@%p117 bra 	$L__BB2_42;
	@%p114 bra 	$L__BB2_40;
	membar.cta;
	bra.uni 	$L__BB2_41;
$L__BB2_40:
	mov.b32 	%r689, 350;
	// begin inline asm
	nanosleep.u32 %r689;
	// end inline asm
$L__BB2_41:
	// begin inline asm
	ld.relaxed.gpu.v2.u32 {%r795, %r791}, [%rd161];
	// end inline asm
	bra.uni 	$L__BB2_37;
$L__BB2_42:
	setp.eq.s32 	%p118, %r795, 101;
	mov.b32 	%r596, -1;
	vote.sync.ballot.b32 	%r597, %p118, %r596;
	// begin inline asm
	mov.u32 %r571, %lanemask_ge;
	// end inline asm
	and.b32  	%r598, %r597, %r571;
	or.b32  	%r599, %r598, -2147483648;
	add.s32 	%r600, %r599, -1;
	not.b32 	%r601, %r599;
	and.b32  	%r602, %r601, %r600;
	popc.b32 	%r575, %r602;
	mov.b32 	%r574, 1;
	// begin inline asm
	shfl.sync.down.b32 %r572, %r791, %r574, %r575, %r596;
	// end inline asm
	setp.lt.s32 	%p120, %r510, %r575;
	selp.b32 	%r603, %r572, 0, %p120;
	add.s32 	%r578, %r603, %r791;
	mov.b32 	%r579, 2;
	// begin inline asm
	shfl.sync.down.b32 %r577, %r578, %r579, %r575, %r596;
	// end inline asm
	add.s32 	%r54, %r510, 2;
	setp.gt.s32 	%p121, %r54, %r575;
	selp.b32 	%r604, 0, %r577, %p121;
	add.s32 	%r583, %r578, %r604;
	mov.b32 	%r584, 4;
	// begin inline asm
	shfl.sync.down.b32 %r582, %r583, %r584, %r575, %r596;
	// end inline asm
	add.s32 	%r55, %r510, 4;
	setp.gt.s32 	%p122, %r55, %r575;
	selp.b32 	%r605, 0, %r582, %p122;
	add.s32 	%r588, %r583, %r605;
	mov.b32 	%r589, 8;
	// begin inline asm
	shfl.sync.down.b32 %r587, %r588, %r589, %r575, %r596;
	// end inline asm
	add.s32 	%r56, %r510, 8;
	setp.gt.s32 	%p123, %r56, %r575;
	selp.b32 	%r606, 0, %r587, %p123;
	add.s32 	%r593, %r588, %r606;
	mov.b32 	%r594, 16;
	// begin inline asm
	shfl.sync.down.b32 %r592, %r593, %r594, %r575, %r596;
	// end inline asm
	add.s32 	%r57, %r510, 16;
	setp.gt.s32 	%p124, %r57, %r575;
	selp.b32 	%r607, 0, %r592, %p124;
	add.s32 	%r792, %r593, %r607;
	add.s32 	%r794, %r1, %r43;
	add.s64 	%rd24, %rd2, 256;
$L__BB2_43:
	setp.ne.s32 	%p125, %r795, 101;
	mov.b32 	%r608, -1;
	vote.sync.all.pred 	%p126, %p125, %r608;
	not.pred 	%p127, %p126;
	@%p127 bra 	$L__BB2_51;
	mul.wide.s32 	%rd175, %r794, 8;
	add.s64 	%rd176, %rd24, %rd175;
	add.s64 	%rd174, %rd176, -256;
	// begin inline asm
	ld.relaxed.gpu.v2.u32 {%r795, %r796}, [%rd174];
	// end inline asm
$L__BB2_45:
	setp.eq.s32 	%p141, %r795, 99;
	mov.b32 	%r647, -1;
	vote.sync.any.pred 	%p142, %p141, %r647;
	not.pred 	%p143, %p142;
	@%p143 bra 	$L__BB2_50;
	@%p114 bra 	$L__BB2_48;
	membar.cta;
	bra.uni 	$L__BB2_49;
$L__BB2_48:
	mov.b32 	%r686, 350;
	// begin inline asm
	nanosleep.u32 %r686;
	// end inline asm
$L__BB2_49:
	// begin inline asm
	ld.relaxed.gpu.v2.u32 {%r795, %r796}, [%rd174];
	// end inline asm
	bra.uni 	$L__BB2_45;
$L__BB2_50:
	setp.eq.s32 	%p144, %r795, 101;
	mov.b32 	%r673, -1;
	vote.sync.ballot.b32 	%r674, %p144, %r673;
	and.b32  	%r675, %r674, %r571;
	or.b32  	%r676, %r675, -2147483648;
	add.s32 	%r677, %r676, -1;
	not.b32 	%r678, %r676;
	and.b32  	%r679, %r678, %r677;
	popc.b32 	%r652, %r679;
	mov.b32 	%r651, 1;
	// begin inline asm
	shfl.sync.down.b32 %r649, %r796, %r651, %r652, %r673;
	// end inline asm
	setp.lt.s32 	%p146, %r510, %r652;
	selp.b32 	%r680, %r649, 0, %p146;
	add.s32 	%r655, %r680, %r796;
	mov.b32 	%r656, 2;
	// begin inline asm
	shfl.sync.down.b32 %r654, %r655, %r656, %r652, %r673;
	// end inline asm
	setp.gt.s32 	%p147, %r54, %r652;
	selp.b32 	%r681, 0, %r654, %p147;
	add.s32 	%r660, %r655, %r681;
	mov.b32 	%r661, 4;
	// begin inline asm
	shfl.sync.down.b32 %r659, %r660, %r661, %r652, %r673;
	// end inline asm
	setp.gt.s32 	%p148, %r55, %r652;
	selp.b32 	%r682, 0, %r659, %p148;
	add.s32 	%r665, %r660, %r682;
	mov.b32 	%r666, 8;
	// begin inline asm
	shfl.sync.down.b32 %r664, %r665, %r666, %r652, %r673;
	// end inline asm
	setp.gt.s32 	%p149, %r56, %r652;
	selp.b32 	%r683, 0, %r664, %p149;
	add.s32 	%r670, %r665, %r683;
	mov.b32 	%r671, 16;
	// begin inline asm
	shfl.sync.down.b32 %r669, %r670, %r671, %r652, %r673;
	// end inline asm
	setp.gt.s32 	%p150, %r57, %r652;
	selp.b32 	%r684, 0, %r669, %p150;
	add.s32 	%r685, %r684, %r792;
	add.s32 	%r792, %r685, %r670;
	add.s32 	%r794, %r794, -32;
	bra.uni 	$L__BB2_43;
$L__BB2_51:
	setp.ne.s32 	%p128, %r805, 0;
	@%p128 bra 	$L__BB2_53;
	add.s32 	%r611, %r792, %r40;
	add.s64 	%rd164, %rd22, 256;
	mov.b32 	%r610, 101;
	// begin inline asm
	st.relaxed.gpu.v2.u32 [%rd164], {%r610, %r611};
	// end inline asm
	st.shared.u32 	[_ZN6thrust24THRUST_300001_SM_1000_NS8cuda_cub4core6detail5shmemE+36], %r792;
	st.shared.u32 	[_ZN6thrust24THRUST_300001_SM_1000_NS8cuda_cub4core6detail5shmemE+40], %r611;
$L__BB2_53:
	setp.ne.s32 	%p129, %r510, 0;
	mov.u32 	%r797, %r42;
	@%p129 bra 	$L__BB2_55;
	st.shared.u32 	[_ZN6thrust24THRUST_300001_SM_1000_NS8cuda_cub4core6detail5shmemE+12], %r792;
	mov.u32 	%r797, %r792;
$L__BB2_55:
	setp.eq.s32 	%p130, %r805, 0;
	bar.sync 	0;
	@%p130 bra 	$L__BB2_57;
	ld.shared.u32 	%r612, [_ZN6thrust24THRUST_300001_SM_1000_NS8cuda_cub4core6detail5shmemE+12];
	add.s32 	%r797, %r612, %r797;
$L__BB2_57:
	setp.eq.s64 	%p131, %rd203, %rd14;
	add.s32 	%r76, %r797, %r34;
	add.s32 	%r77, %r35, %r797;
	add.s32 	%r78, %r36, %r797;
	add.s32 	%r79, %r37, %r797;
	ld.shared.u32 	%r80, [_ZN6thrust24THRUST_300001_SM_1000_NS8cuda_cub4core6detail5shmemE+44];
	ld.shared.u32 	%r81, [_ZN6thrust24THRUST_300001_SM_1000_NS8cuda_cub4core6detail5shmemE+36];
	bar.sync 	0;
	@%p131 bra 	$L__BB2_59;
	sub.s32 	%r613, %r797, %r81;
	shl.b32 	%r614, %r613, 3;
	mov.u32 	%r615, _ZN6thrust24THRUST_300001_SM_1000_NS8cuda_cub4core6detail5shmemE;
	add.s32 	%r616, %r615, %r614;
	st.shared.u64 	[%r616], %rd14;
$L__BB2_59:
	setp.eq.s64 	%p132, %rd14, %rd15;
	@%p132 bra 	$L__BB2_61;
	sub.s32 	%r617, %r76, %r81;
	shl.b32 	%r618, %r617, 3;
	mov.u32 	%r619, _ZN6thrust24THRUST_300001_SM_1000_NS8cuda_cub4core6detail5shmemE;
	add.s32 	%r620, %r619, %r618;
	st.shared.u64 	[%r620], %rd15;
$L__BB2_61:
	setp.eq.s64 	%p133, %rd15, %rd16;
	@%p133 bra 	$L__BB2_63;
	sub.s32 	%r621, %r77, %r81;
	shl.b32 	%r622, %r621, 3;
	mov.u32 	%r623, _ZN6thrust24THRUST_300001_SM_1000_NS8cuda_cub4core6detail5shmemE;
	add.s32 	%r624, %r623, %r622;
	st.shared.u64 	[%r624], %rd16;
$L__BB2_63:
	setp.eq.s64 	%p134, %rd16, %rd17;
	@%p134 bra 	$L__BB2_65;
	sub.s32 	%r625, %r78, %r81;
	shl.b32 	%r626, %r625, 3;
	mov.u32 	%r627, _ZN6thrust24THRUST_300001_SM_1000_NS8cuda_cub4core6detail5shmemE;
	add.s32 	%r628, %r627, %r626;
	st.shared.u64 	[%r628], %rd17;
$L__BB2_65:
	setp.eq.s64 	%p135, %rd17, %rd18;
	@%p135 bra 	$L__BB2_67;
	sub.s32 	%r629, %r79, %r81;
	shl.b32 	%r630, %r629, 3;
	mov.u32 	%r631, _ZN6thrust24THRUST_300001_SM_1000_NS8cuda_cub4core6detail5shmemE;
	add.s32 	%r632, %r631, %r630;
	st.shared.u64 	[%r632], %rd18;
$L__BB2_67:
	bar.sync 	0;
	setp.ge.s32 	%p136, %r805, %r80;
	@%p136 bra 	$L__BB2_74;
	not.b32 	%r633, %r805;
	add.s32 	%r82, %r80, %r633;
	and.b32  	%r634, %r82, 192;
	setp.eq.s32 	%p137, %r634, 192;
	@%p137 bra 	$L__BB2_71;
	shr.u32 	%r635, %r82, 6;
	add.s32 	%r636, %r635, 1;
	and.b32  	%r637, %r636, 3;
	add.s32 	%r801, %r805, %r81;
	shl.b32 	%r638, %r805, 3;
	mov.u32 	%r639, _ZN6thrust24THRUST_300001_SM_1000_NS8cuda_cub4core6detail5shmemE;
	add.s32 	%r800, %r639, %r638;
	neg.s32 	%r799, %r637;
	shl.b32 	%r640, %r636, 6;
	and.b32  	%r641, %r640, 192;
	add.s32 	%r805, %r805, %r641;
$L__BB2_70:
	.pragma "nounroll";
	mul.wide.s32 	%rd165, %r801, 8;
	add.s64 	%rd166, %rd1, %rd165;
	ld.shared.u64 	%rd167, [%r800];
	st.global.u64 	[%rd166], %rd167;
	add.s32 	%r801, %r801, 64;
	add.s32 	%r800, %r800, 512;
	add.s32 	%r799, %r799, 1;
	setp.ne.s32 	%p138, %r799, 0;
	@%p138 bra 	$L__BB2_70;
$L__BB2_71:
	setp.lt.u32 	%p139, %r82, 192;
	@%p139 bra 	$L__BB2_74;
	add.s64 	%rd26, %rd1, 1024;
	add.s32 	%r804, %r805, %r81;
	shl.b32 	%r642, %r805, 3;
	mov.u32 	%r643, _ZN6thrust24THRUST_300001_SM_1000_NS8cuda_cub4core6detail5shmemE;
	add.s32 	%r644, %r642, %r643;
	add.s32 	%r803, %r644, 1024;
$L__BB2_73:
	mul.wide.s32 	%rd168, %r804, 8;
	add.s64 	%rd169, %rd26, %rd168;
	ld.shared.u64 	%rd170, [%r803+-1024];
	st.global.u64 	[%rd169+-1024], %rd170;
	ld.shared.u64 	%rd171, [%r803+-512];
	st.global.u64 	[%rd169+-512], %rd171;
	ld.shared.u64 	%rd172, [%r803];
	st.global.u64 	[%rd169], %rd172;
	ld.shared.u64 	%rd173, [%r803+512];
	st.global.u64 	[%rd169+512], %rd173;
	add.s32 	%r805, %r805, 256;
	add.s32 	%r804, %r804, 256;
	add.s32 	%r803, %r803, 2048;
	setp.lt.s32 	%p140, %r805, %r80;
	@%p140 bra 	$L__BB2_73;
$L__BB2_74:
	bar.sync 	0;
	bra.uni 	$L__BB2_169;
$L__BB2_75:
	ld.param.u32 	%r781, [_ZN6thrust24THRUST_300001_SM_1000_NS8cuda_cub4core6detail13_kernel_agentINS1_8__unique11UniqueAgentIPyS7_N4cuda3std3__48equal_toIyEEiPiEEJS7_S7_SC_SD_iN3cub18CUB_300001_SM_100013ScanTileStateIiLb1EEEmEEEvDpT0__param_4];
	sub.s32 	%r102, %r781, %r2;
	setp.ne.s32 	%p11, %r1, 0;
	@%p11 bra 	$L__BB2_108;
	mul.wide.u32 	%rd121, %r2, 8;
	add.s64 	%rd120, %rd77, %rd121;
	// begin inline asm
	ld.global.nc.u64 %rd208, [%rd120];
	// end inline asm
	mov.u32 	%r811, %tid.x;
	and.b32  	%r410, %r811, 31;
	and.b32  	%r411, %r811, 992;
	mul.lo.s32 	%r412, %r411, 5;
	or.b32  	%r104, %r412, %r410;
	setp.ge.s32 	%p72, %r104, %r102;
	mov.u64 	%rd204, %rd208;
	@%p72 bra 	$L__BB2_78;
	add.s32 	%r413, %r104, %r2;
	mul.wide.u32 	%rd124, %r413, 8;
	add.s64 	%rd123, %rd77, %rd124;
	// begin inline asm
	ld.global.nc.u64 %rd204, [%rd123];
	// end inline asm
$L__BB2_78:
	add.s32 	%r414, %r104, 32;
	setp.ge.s32 	%p73, %r414, %r102;
	shl.b32 	%r415, %r104, 3;
	cvt.u64.u32 	%rd125, %r415;
	add.s64 	%rd31, %rd120, %rd125;
	mov.u64 	%rd205, %rd208;
	@%p73 bra 	$L__BB2_80;
	add.s64 	%rd127, %rd31, 256;
	// begin inline asm
	ld.global.nc.u64 %rd205, [%rd127];
	// end inline asm
$L__BB2_80:
	add.s32 	%r416, %r104, 64;
	setp.ge.s32 	%p74, %r416, %r102;
	mov.u64 	%rd206, %rd208;
	@%p74 bra 	$L__BB2_82;
	add.s64 	%rd129, %rd31, 512;
	// begin inline asm
	ld.global.nc.u64 %rd206, [%rd129];
	// end inline asm
$L__BB2_82:
	add.s32 	%r417, %r104, 96;
	setp.ge.s32 	%p75, %r417, %r102;
	mov.u64 	%rd207, %rd208;
	@%p75 bra 	$L__BB2_84;
	add.s64 	%rd131, %rd31, 768;
	// begin inline asm
	ld.global.nc.u64 %rd207, [%rd131];
	// end inline asm
$L__BB2_84:
	add.s32 	%r418, %r104, 128;
	setp.ge.s32 	%p76, %r418, %r102;
	@%p76 bra 	$L__BB2_86;
	add.s64 	%rd133, %rd31, 1024;
	// begin inline asm
	ld.global.nc.u64 %rd208, [%rd133];
	// end inline asm
$L__BB2_86:
	// begin inline asm
	mov.u32 %r419, %laneid;
	// end inline asm
	shr.u32 	%r106, %r811, 5;
	mad.lo.s32 	%r421, %r106, 160, %r419;
	shl.b32 	%r422, %r421, 3;
	mov.u32 	%r423, _ZN6thrust24THRUST_300001_SM_1000_NS8cuda_cub4core6detail5shmemE;
	add.s32 	%r424, %r423, %r422;
	st.shared.u64 	[%r424], %rd204;
	st.shared.u64 	[%r424+256], %rd205;
	st.shared.u64 	[%r424+512], %rd206;
	st.shared.u64 	[%r424+768], %rd207;
	st.shared.u64 	[%r424+1024], %rd208;
	bar.warp.sync 	-1;
	shl.b32 	%r425, %r419, 5;
	add.s32 	%r426, %r424, %r425;
	ld.shared.u64 	%rd40, [%r426];
	ld.shared.u64 	%rd41, [%r426+8];
	ld.shared.u64 	%rd42, [%r426+16];
	ld.shared.u64 	%rd43, [%r426+24];
	ld.shared.u64 	%rd44, [%r426+32];
	bar.sync 	0;
	shl.b32 	%r427, %r811, 3;
	add.s32 	%r808, %r423, %r427;
	add.s32 	%r107, %r808, 560;
	st.shared.u64 	[%r808+560], %rd44;
	bar.sync 	0;
	setp.eq.s32 	%p77, %r811, 0;
	mov.b32 	%r806, 1;
	@%p77 bra 	$L__BB2_88;
	ld.shared.u64 	%rd134, [%r107+-8];
	setp.ne.s64 	%p78, %rd134, %rd40;
	selp.u32 	%r806, 1, 0, %p78;
$L__BB2_88:
	setp.ne.s64 	%p79, %rd40, %rd41;
	setp.ne.s64 	%p80, %rd41, %rd42;
	setp.ne.s64 	%p81, %rd42, %rd43;
	setp.ne.s64 	%p82, %rd43, %rd44;
	mul.lo.s32 	%r459, %r811, 5;
	setp.lt.s32 	%p83, %r459, %r102;
	selp.b32 	%r110, %r806, 1, %p83;
	add.s32 	%r460, %r459, 1;
	setp.ge.s32 	%p84, %r460, %r102;
	or.pred  	%p1, %p84, %p79;
	selp.u32 	%r461, 1, 0, %p1;
	add.s32 	%r462, %r459, 2;
	setp.ge.s32 	%p85, %r462, %r102;
	or.pred  	%p2, %p85, %p80;
	selp.u32 	%r463, 1, 0, %p2;
	add.s32 	%r464, %r459, 3;
	setp.ge.s32 	%p86, %r464, %r102;
	or.pred  	%p3, %p86, %p81;
	selp.u32 	%r465, 1, 0, %p3;
	add.s32 	%r466, %r459, 4;
	setp.ge.s32 	%p87, %r466, %r102;
	or.pred  	%p4, %p87, %p82;
	selp.u32 	%r467, 1, 0, %p4;
	bar.sync 	0;
	add.s32 	%r111, %r110, %r461;
	add.s32 	%r112, %r111, %r463;
	add.s32 	%r113, %r112, %r465;
	add.s32 	%r433, %r113, %r467;
	mov.b32 	%r431, 1;
	mov.b32 	%r456, 0;
	mov.b32 	%r458, -1;
	// begin inline asm
	{  .reg .s32 r0;  .reg .pred p;  shfl.sync.up.b32 r0|p, %r433, %r431, %r456, %r458;  @p add.s32 r0, r0, %r433;  mov.s32 %r429, r0;}
	// end inline asm
	mov.b32 	%r437, 2;
	// begin inline asm
	{  .reg .s32 r0;  .reg .pred p;  shfl.sync.up.b32 r0|p, %r429, %r437, %r456, %r458;  @p add.s32 r0, r0, %r429;  mov.s32 %r435, r0;}
	// end inline asm
	mov.b32 	%r443, 4;
	// begin inline asm
	{  .reg .s32 r0;  .reg .pred p;  shfl.sync.up.b32 r0|p, %r435, %r443, %r456, %r458;  @p add.s32 r0, r0, %r435;  mov.s32 %r441, r0;}
	// end inline asm
	mov.b32 	%r449, 8;
	// begin inline asm
	{  .reg .s32 r0;  .reg .pred p;  shfl.sync.up.b32 r0|p, %r441, %r449, %r456, %r458;  @p add.s32 r0, r0, %r441;  mov.s32 %r447, r0;}
	// end inline asm
	mov.b32 	%r455, 16;
	// begin inline asm
	{  .reg .s32 r0;  .reg .pred p;  shfl.sync.up.b32 r0|p, %r447, %r455, %r456, %r458;  @p add.s32 r0, r0, %r447;  mov.s32 %r453, r0;}
	// end inline asm
	setp.ne.s32 	%p88, %r419, 31;
	@%p88 bra 	$L__BB2_90;
	shl.b32 	%r468, %r106, 2;
	add.s32 	%r470, %r423, %r468;
	st.shared.u32 	[%r470], %r453;
$L__BB2_90:
	bar.sync 	0;
	ld.shared.v2.u32 	{%r116, %r117}, [_ZN6thrust24THRUST_300001_SM_1000_NS8cuda_cub4core6detail5shmemE];
	setp.lt.u32 	%p89, %r811, 32;
	selp.b32 	%r471, 0, %r116, %p89;
	setp.eq.s32 	%p90, %r419, 0;
	sub.s32 	%r472, %r453, %r433;
	selp.b32 	%r473, 0, %r472, %p90;
	add.s32 	%r118, %r471, %r473;
	add.s32 	%r474, %r102, %r116;
	add.s32 	%r475, %r474, %r117;
	add.s32 	%r828, %r475, -320;
	bar.sync 	0;
	setp.eq.s32 	%p91, %r110, 0;
	@%p91 bra 	$L__BB2_92;
	shl.b32 	%r476, %r118, 3;
	add.s32 	%r478, %r423, %r476;
	st.shared.u64 	[%r478], %rd40;
$L__BB2_92:
	not.pred 	%p92, %p1;
	@%p92 bra 	$L__BB2_94;
	add.s32 	%r479, %r118, %r110;
	shl.b32 	%r480, %r479, 3;
	add.s32 	%r482, %r423, %r480;
	st.shared.u64 	[%r482], %rd41;
$L__BB2_94:
	not.pred 	%p93, %p2;
	@%p93 bra 	$L__BB2_96;
	add.s32 	%r483, %r111, %r118;
	shl.b32 	%r484, %r483, 3;
	add.s32 	%r486, %r423, %r484;
	st.shared.u64 	[%r486], %rd42;
$L__BB2_96:
	not.pred 	%p94, %p3;
	@%p94 bra 	$L__BB2_98;
	add.s32 	%r487, %r112, %r118;
	shl.b32 	%r488, %r487, 3;
	add.s32 	%r490, %r423, %r488;
	st.shared.u64 	[%r490], %rd43;
$L__BB2_98:
	not.pred 	%p95, %p4;
	@%p95 bra 	$L__BB2_100;
	add.s32 	%r491, %r113, %r118;
	shl.b32 	%r492, %r491, 3;
	add.s32 	%r494, %r423, %r492;
	st.shared.u64 	[%r494], %rd44;
$L__BB2_100:
	bar.sync 	0;
	setp.ge.s32 	%p96, %r811, %r828;
	@%p96 bra 	$L__BB2_107;
	ld.param.u32 	%r783, [_ZN6thrust24THRUST_300001_SM_1000_NS8cuda_cub4core6detail13_kernel_agentINS1_8__unique11UniqueAgentIPyS7_N4cuda3std3__48equal_toIyEEiPiEEJS7_S7_SC_SD_iN3cub18CUB_300001_SM_100013ScanTileStateIiLb1EEEmEEEvDpT0__param_4];
	add.s32 	%r495, %r117, %r116;
	add.s32 	%r496, %r495, %r783;
	sub.s32 	%r497, %r496, %r811;
	add.s32 	%r120, %r497, -321;
	and.b32  	%r498, %r120, 192;
	setp.eq.s32 	%p97, %r498, 192;
	@%p97 bra 	$L__BB2_104;
	shr.u32 	%r499, %r120, 6;
	add.s32 	%r500, %r499, 1;
	and.b32  	%r501, %r500, 3;
	mul.wide.u32 	%rd135, %r811, 8;
	add.s64 	%rd209, %rd1, %rd135;
	neg.s32 	%r807, %r501;
	shl.b32 	%r504, %r500, 6;
	and.b32  	%r505, %r504, 192;
	add.s32 	%r811, %r811, %r505;
$L__BB2_103:
	.pragma "nounroll";
	ld.shared.u64 	%rd136, [%r808];
	st.global.u64 	[%rd209], %rd136;
	add.s64 	%rd209, %rd209, 512;
	add.s32 	%r808, %r808, 512;
	add.s32 	%r807, %r807, 1;
	setp.ne.s32 	%p98, %r807, 0;
	@%p98 bra 	$L__BB2_103;
$L__BB2_104:
	setp.lt.u32 	%p99, %r120, 192;
	@%p99 bra 	$L__BB2_107;
	mul.wide.u32 	%rd137, %r811, 8;
	add.s64 	%rd138, %rd137, %rd1;
	add.s64 	%rd210, %rd138, 1024;
	shl.b32 	%r506, %r811, 3;
	add.s32 	%r508, %r506, %r423;
	add.s32 	%r810, %r508, 1024;
$L__BB2_106:
	ld.shared.u64 	%rd139, [%r810+-1024];
	st.global.u64 	[%rd210+-1024], %rd139;
	ld.shared.u64 	%rd140, [%r810+-512];
	st.global.u64 	[%rd210+-512], %rd140;
	ld.shared.u64 	%rd141, [%r810];
	st.global.u64 	[%rd210], %rd141;
	ld.shared.u64 	%rd142, [%r810+512];
	st.global.u64 	[%rd210+512], %rd142;
	add.s32 	%r811, %r811, 256;
	add.s64 	%rd210, %rd210, 2048;
	add.s32 	%r810, %r810, 2048;
	setp.lt.s32 	%p100, %r811, %r828;
	@%p100 bra 	$L__BB2_106;
$L__BB2_107:
	bar.sync 	0;
	bra.uni 	$L__BB2_167;
$L__BB2_108:
	mul.wide.u32 	%rd82, %r2, 8;
	add.s64 	%rd81, %rd77, %rd82;
	// begin inline asm
	ld.global.nc.u64 %rd215, [%rd81];
	// end inline asm
	mov.u32 	%r827, %tid.x;
	and.b32  	%r213, %r827, 31;
	and.b32  	%r214, %r827, 992;
	mul.lo.s32 	%r215, %r214, 5;
	or.b32  	%r135, %r215, %r213;
	setp.ge.s32 	%p12, %r135, %r102;
	mov.u64 	%rd211, %rd215;
	@%p12 bra 	$L__BB2_110;
	add.s32 	%r216, %r135, %r2;
	mul.wide.u32 	%rd85, %r216, 8;
	add.s64 	%rd84, %rd77, %rd85;
	// begin inline asm
	ld.global.nc.u64 %rd211, [%rd84];
	// end inline asm
$L__BB2_110:
	add.s32 	%r217, %r135, 32;
	setp.ge.s32 	%p13, %r217, %r102;
	shl.b32 	%r218, %r135, 3;
	cvt.u64.u32 	%rd86, %r218;
	add.s64 	%rd55, %rd81, %rd86;
	mov.u64 	%rd212, %rd215;
	@%p13 bra 	$L__BB2_112;
	add.s64 	%rd88, %rd55, 256;
	// begin inline asm
	ld.global.nc.u64 %rd212, [%rd88];
	// end inline asm
$L__BB2_112:
	add.s32 	%r219, %r135, 64;
	setp.ge.s32 	%p14, %r219, %r102;
	mov.u64 	%rd213, %rd215;
	@%p14 bra 	$L__BB2_114;
	add.s64 	%rd90, %rd55, 512;
	// begin inline asm
	ld.global.nc.u64 %rd213, [%rd90];
	// end inline asm
$L__BB2_114:
	add.s32 	%r220, %r135, 96;
	setp.ge.s32 	%p15, %r220, %r102;
	mov.u64 	%rd214, %rd215;
	@%p15 bra 	$L__BB2_116;
	add.s64 	%rd92, %rd55, 768;
	// begin inline asm
	ld.global.nc.u64 %rd214, [%rd92];
	// end inline asm
$L__BB2_116:
	add.s32 	%r221, %r135, 128;
	setp.ge.s32 	%p16, %r221, %r102;
	@%p16 bra 	$L__BB2_118;
	add.s64 	%rd94, %rd55, 1024;
	// begin inline asm
	ld.global.nc.u64 %rd215, [%rd94];
	// end inline asm
$L__BB2_118:
	// begin inline asm
	mov.u32 %r222, %laneid;
	// end inline asm
	shr.u32 	%r137, %r827, 5;
	mad.lo.s32 	%r223, %r137, 160, %r222;
	shl.b32 	%r224, %r223, 3;
	mov.u32 	%r225, _ZN6thrust24THRUST_300001_SM_1000_NS8cuda_cub4core6detail5shmemE;
	add.s32 	%r226, %r225, %r224;
	st.shared.u64 	[%r226], %rd211;
	st.shared.u64 	[%r226+256], %rd212;
	st.shared.u64 	[%r226+512], %rd213;
	st.shared.u64 	[%r226+768], %rd214;
	st.shared.u64 	[%r226+1024], %rd215;
	bar.warp.sync 	-1;
	shl.b32 	%r227, %r222, 5;
	add.s32 	%r228, %r226, %r227;
	ld.shared.u64 	%rd64, [%r228];
	ld.shared.u64 	%rd65, [%r228+8];
	ld.shared.u64 	%rd66, [%r228+16];
	ld.shared.u64 	%rd67, [%r228+24];
	ld.shared.u64 	%rd68, [%r228+32];
	bar.sync 	0;
	mul.wide.s32 	%rd97, %r2, 8;
	add.s64 	%rd98, %rd77, %rd97;
	add.s64 	%rd96, %rd98, -8;
	// begin inline asm
	ld.global.nc.u64 %rd216, [%rd96];
	// end inline asm
	shl.b32 	%r229, %r827, 3;
	add.s32 	%r230, %r225, %r229;
	add.s32 	%r138, %r230, 560;
	st.shared.u64 	[%r230+560], %rd68;
	bar.sync 	0;
	setp.eq.s32 	%p17, %r827, 0;
	@%p17 bra 	$L__BB2_120;
	ld.shared.u64 	%rd216, [%r138+-8];
$L__BB2_120:
	setp.ne.s64 	%p18, %rd216, %rd64;
	setp.ne.s64 	%p19, %rd64, %rd65;
	setp.ne.s64 	%p20, %rd65, %rd66;
	setp.ne.s64 	%p21, %rd66, %rd67;
	setp.ne.s64 	%p22, %rd67, %rd68;
	mul.lo.s32 	%r261, %r827, 5;
	setp.ge.s32 	%p23, %r261, %r102;
	or.pred  	%p5, %p23, %p18;
	selp.u32 	%r139, 1, 0, %p5;
	add.s32 	%r262, %r261, 1;
	setp.ge.s32 	%p24, %r262, %r102;
	or.pred  	%p6, %p24, %p19;
	selp.u32 	%r263, 1, 0, %p6;
	add.s32 	%r264, %r261, 2;
	setp.ge.s32 	%p25, %r264, %r102;
	or.pred  	%p7, %p25, %p20;
	selp.u32 	%r265, 1, 0, %p7;
	add.s32 	%r266, %r261, 3;
	setp.ge.s32 	%p26, %r266, %r102;
	or.pred  	%p8, %p26, %p21;
	selp.u32 	%r267, 1, 0, %p8;
	add.s32 	%r268, %r261, 4;
	setp.ge.s32 	%p27, %r268, %r102;
	or.pred  	%p9, %p27, %p22;
	selp.u32 	%r269, 1, 0, %p9;
	bar.sync 	0;
	add.s32 	%r140, %r263, %r139;
	add.s32 	%r141, %r140, %r265;
	add.s32 	%r142, %r141, %r267;
	add.s32 	%r235, %r142, %r269;
	mov.b32 	%r233, 1;
	mov.b32 	%r258, 0;
	mov.b32 	%r260, -1;
	// begin inline asm
	{  .reg .s32 r0;  .reg .pred p;  shfl.sync.up.b32 r0|p, %r235, %r233, %r258, %r260;  @p add.s32 r0, r0, %r235;  mov.s32 %r231, r0;}
	// end inline asm
	mov.b32 	%r239, 2;
	// begin inline asm
	{  .reg .s32 r0;  .reg .pred p;  shfl.sync.up.b32 r0|p, %r231, %r239, %r258, %r260;  @p add.s32 r0, r0, %r231;  mov.s32 %r237, r0;}
	// end inline asm
	mov.b32 	%r245, 4;
	// begin inline asm
	{  .reg .s32 r0;  .reg .pred p;  shfl.sync.up.b32 r0|p, %r237, %r245, %r258, %r260;  @p add.s32 r0, r0, %r237;  mov.s32 %r243, r0;}
	// end inline asm
	mov.b32 	%r251, 8;
	// begin inline asm
	{  .reg .s32 r0;  .reg .pred p;  shfl.sync.up.b32 r0|p, %r243, %r251, %r258, %r260;  @p add.s32 r0, r0, %r243;  mov.s32 %r249, r0;}
	// end inline asm
	mov.b32 	%r257, 16;
	// begin inline asm
	{  .reg .s32 r0;  .reg .pred p;  shfl.sync.up.b32 r0|p, %r249, %r257, %r258, %r260;  @p add.s32 r0, r0, %r249;  mov.s32 %r255, r0;}
	// end inline asm
	setp.ne.s32 	%p28, %r222, 31;
	@%p28 bra 	$L__BB2_122;
	shl.b32 	%r270, %r137, 2;
	add.s32 	%r272, %r225, %r270;
	st.shared.u32 	[%r272], %r255;
$L__BB2_122:
	sub.s32 	%r273, %r255, %r235;
	bar.sync 	0;
	ld.shared.v2.u32 	{%r274, %r275}, [_ZN6thrust24THRUST_300001_SM_1000_NS8cuda_cub4core6detail5shmemE];
	add.s32 	%r145, %r275, %r274;
	setp.gt.u32 	%p29, %r827, 31;
	setp.lt.u32 	%p30, %r827, 32;
	setp.eq.s32 	%p31, %r222, 0;
	selp.b32 	%r276, 0, %r273, %p31;
	add.s32 	%r819, %r274, %r276;
	selp.b32 	%r147, %r273, %r819, %p30;
	@%p29 bra 	$L__BB2_147;
	setp.ne.s32 	%p32, %r827, 0;
	mul.wide.u32 	%rd99, %r1, 8;
	add.s64 	%rd72, %rd2, %rd99;
	@%p32 bra 	$L__BB2_125;
	st.shared.u32 	[_ZN6thrust24THRUST_300001_SM_1000_NS8cuda_cub4core6detail5shmemE+44], %r145;
	add.s64 	%rd100, %rd72, 256;
	mov.b32 	%r277, 100;
	// begin inline asm
	st.relaxed.gpu.v2.u32 [%rd100], {%r277, %r145};
	// end inline asm
$L__BB2_125:
	not.b32 	%r148, %r827;
	mov.u32 	%r149, %nctaid.x;
	setp.gt.u32 	%p33, %r149, 499;
	@%p33 bra 	$L__BB2_127;
	membar.cta;
	bra.uni 	$L__BB2_128;
$L__BB2_127:
	mov.b32 	%r279, 450;
	// begin inline asm
	nanosleep.u32 %r279;
	// end inline asm
$L__BB2_128:
	mul.wide.s32 	%rd102, %r148, 8;
	add.s64 	%rd103, %rd72, %rd102;
	add.s64 	%rd101, %rd103, 256;
	// begin inline asm
	ld.relaxed.gpu.v2.u32 {%r817, %r813}, [%rd101];
	// end inline asm
$L__BB2_129:
	setp.eq.s32 	%p34, %r817, 99;
	mov.b32 	%r282, -1;
	vote.sync.any.pred 	%p35, %p34, %r282;
	not.pred 	%p36, %p35;
	@%p36 bra 	$L__BB2_134;
	setp.gt.u32 	%p71, %r149, 499;
	@%p71 bra 	$L__BB2_132;
	membar.cta;
	bra.uni 	$L__BB2_133;
$L__BB2_132:
	mov.b32 	%r407, 350;
	// begin inline asm
	nanosleep.u32 %r407;
	// end inline asm
$L__BB2_133:
	// begin inline asm
	ld.relaxed.gpu.v2.u32 {%r817, %r813}, [%rd101];
	// end inline asm
	bra.uni 	$L__BB2_129;
$L__BB2_134:
	setp.eq.s32 	%p37, %r817, 101;
	mov.b32 	%r309, -1;
	vote.sync.ballot.b32 	%r310, %p37, %r309;
	// begin inline asm
	mov.u32 %r284, %lanemask_ge;
	// end inline asm
	and.b32  	%r311, %r310, %r284;
	or.b32  	%r312, %r311, -2147483648;
	add.s32 	%r313, %r312, -1;
	not.b32 	%r314, %r312;
	and.b32  	%r315, %r314, %r313;
	popc.b32 	%r288, %r315;
	mov.b32 	%r287, 1;
	// begin inline asm
	shfl.sync.down.b32 %r285, %r813, %r287, %r288, %r309;
	// end inline asm
	setp.lt.s32 	%p39, %r222, %r288;
	selp.b32 	%r316, %r285, 0, %p39;
	add.s32 	%r291, %r316, %r813;
	mov.b32 	%r292, 2;
	// begin inline asm
	shfl.sync.down.b32 %r290, %r291, %r292, %r288, %r309;
	// end inline asm
	add.s32 	%r159, %r222, 2;
	setp.gt.s32 	%p40, %r159, %r288;
	selp.b32 	%r317, 0, %r290, %p40;
	add.s32 	%r296, %r291, %r317;
	mov.b32 	%r297, 4;
	// begin inline asm
	shfl.sync.down.b32 %r295, %r296, %r297, %r288, %r309;
	// end inline asm
	add.s32 	%r160, %r222, 4;
	setp.gt.s32 	%p41, %r160, %r288;
	selp.b32 	%r318, 0, %r295, %p41;
	add.s32 	%r301, %r296, %r318;
	mov.b32 	%r302, 8;
	// begin inline asm
	shfl.sync.down.b32 %r300, %r301, %r302, %r288, %r309;
	// end inline asm
	add.s32 	%r161, %r222, 8;
	setp.gt.s32 	%p42, %r161, %r288;
	selp.b32 	%r319, 0, %r300, %p42;
	add.s32 	%r306, %r301, %r319;
	mov.b32 	%r307, 16;
	// begin inline asm
	shfl.sync.down.b32 %r305, %r306, %r307, %r288, %r309;
	// end inline asm
	add.s32 	%r162, %r222, 16;
	setp.gt.s32 	%p43, %r162, %r288;
	selp.b32 	%r320, 0, %r305, %p43;
	add.s32 	%r814, %r306, %r320;
	not.b32 	%r321, %r827;
	add.s32 	%r816, %r1, %r321;
	add.s64 	%rd74, %rd2, 256;
$L__BB2_135:
	setp.ne.s32 	%p44, %r817, 101;
	mov.b32 	%r322, -1;
	vote.sync.all.pred 	%p45, %p44, %r322;
	not.pred 	%p46, %p45;
	@%p46 bra 	$L__BB2_143;
	mul.wide.s32 	%rd115, %r816, 8;
	add.s64 	%rd116, %rd74, %rd115;
	add.s64 	%rd114, %rd116, -256;
	// begin inline asm
	ld.relaxed.gpu.v2.u32 {%r817, %r818}, [%rd114];
	// end inline asm
$L__BB2_137:
	setp.eq.s32 	%p60, %r817, 99;
	mov.b32 	%r365, -1;
	vote.sync.any.pred 	%p61, %p60, %r365;
	not.pred 	%p62, %p61;
	@%p62 bra 	$L__BB2_142;
	setp.gt.u32 	%p70, %r149, 499;
	@%p70 bra 	$L__BB2_140;
	membar.cta;
	bra.uni 	$L__BB2_141;
$L__BB2_140:
	mov.b32 	%r404, 350;
	// begin inline asm
	nanosleep.u32 %r404;
	// end inline asm
$L__BB2_141:
	// begin inline asm
	ld.relaxed.gpu.v2.u32 {%r817, %r818}, [%rd114];
	// end inline asm
	bra.uni 	$L__BB2_137;
$L__BB2_142:
	setp.eq.s32 	%p63, %r817, 101;
	mov.b32 	%r391, -1;
	vote.sync.ballot.b32 	%r392, %p63, %r391;
	and.b32  	%r393, %r392, %r284;
	or.b32  	%r394, %r393, -2147483648;
	add.s32 	%r395, %r394, -1;
	not.b32 	%r396, %r394;
	and.b32  	%r397, %r396, %r395;
	popc.b32 	%r370, %r397;
	mov.b32 	%r369, 1;
	// begin inline asm
	shfl.sync.down.b32 %r367, %r818, %r369, %r370, %r391;
	// end inline asm
	setp.lt.s32 	%p65, %r222, %r370;
	selp.b32 	%r398, %r367, 0, %p65;
	add.s32 	%r373, %r398, %r818;
	mov.b32 	%r374, 2;
	// begin inline asm
	shfl.sync.down.b32 %r372, %r373, %r374, %r370, %r391;
	// end inline asm
	setp.gt.s32 	%p66, %r159, %r370;
	selp.b32 	%r399, 0, %r372, %p66;
	add.s32 	%r378, %r373, %r399;
	mov.b32 	%r379, 4;
	// begin inline asm
	shfl.sync.down.b32 %r377, %r378, %r379, %r370, %r391;
	// end inline asm
	setp.gt.s32 	%p67, %r160, %r370;
	selp.b32 	%r400, 0, %r377, %p67;
	add.s32 	%r383, %r378, %r400;
	mov.b32 	%r384, 8;
	// begin inline asm
	shfl.sync.down.b32 %r382, %r383, %r384, %r370, %r391;
	// end inline asm
	setp.gt.s32 	%p68, %r161, %r370;
	selp.b32 	%r401, 0, %r382, %p68;
	add.s32 	%r388, %r383, %r401;
	mov.b32 	%r389, 16;
	// begin inline asm
	shfl.sync.down.b32 %r387, %r388, %r389, %r370, %r391;
	// end inline asm
	setp.gt.s32 	%p69, %r162, %r370;
	selp.b32 	%r402, 0, %r387, %p69;
	add.s32 	%r403, %r402, %r814;
	add.s32 	%r814, %r403, %r388;
	add.s32 	%r816, %r816, -32;
	bra.uni 	$L__BB2_135;
$L__BB2_143:
	setp.ne.s32 	%p47, %r827, 0;
	@%p47 bra 	$L__BB2_145;
	add.s32 	%r325, %r814, %r145;
	add.s64 	%rd104, %rd72, 256;
	mov.b32 	%r324, 101;
	// begin inline asm
	st.relaxed.gpu.v2.u32 [%rd104], {%r324, %r325};
	// end inline asm
	st.shared.u32 	[_ZN6thrust24THRUST_300001_SM_1000_NS8cuda_cub4core6detail5shmemE+36], %r814;
	st.shared.u32 	[_ZN6thrust24THRUST_300001_SM_1000_NS8cuda_cub4core6detail5shmemE+40], %r325;
$L__BB2_145:
	setp.ne.s32 	%p48, %r222, 0;
	mov.u32 	%r819, %r147;
	@%p48 bra 	$L__BB2_147;
	st.shared.u32 	[_ZN6thrust24THRUST_300001_SM_1000_NS8cuda_cub4core6detail5shmemE+12], %r814;
	mov.u32 	%r819, %r814;
$L__BB2_147:
	setp.eq.s32 	%p49, %r827, 0;
	bar.sync 	0;
	@%p49 bra 	$L__BB2_149;
	ld.shared.u32 	%r326, [_ZN6thrust24THRUST_300001_SM_1000_NS8cuda_cub4core6detail5shmemE+12];
	add.s32 	%r819, %r326, %r819;
$L__BB2_149:
	add.s32 	%r181, %r819, %r139;
	add.s32 	%r182, %r140, %r819;
	add.s32 	%r183, %r141, %r819;
	add.s32 	%r184, %r142, %r819;
	ld.shared.v2.u32 	{%r327, %r185}, [_ZN6thrust24THRUST_300001_SM_1000_NS8cuda_cub4core6detail5shmemE+40];
	ld.shared.u32 	%r186, [_ZN6thrust24THRUST_300001_SM_1000_NS8cuda_cub4core6detail5shmemE+36];
	sub.s32 	%r328, 320, %r102;
	sub.s32 	%r187, %r185, %r328;
	sub.s32 	%r828, %r327, %r328;
	bar.sync 	0;
	not.pred 	%p50, %p5;
	@%p50 bra 	$L__BB2_151;
	sub.s32 	%r329, %r819, %r186;
	shl.b32 	%r330, %r329, 3;
	mov.u32 	%r331, _ZN6thrust24THRUST_300001_SM_1000_NS8cuda_cub4core6detail5shmemE;
	add.s32 	%r332, %r331, %r330;
	st.shared.u64 	[%r332], %rd64;
$L__BB2_151:
	not.pred 	%p51, %p6;
	@%p51 bra 	$L__BB2_153;
	sub.s32 	%r333, %r181, %r186;
	shl.b32 	%r334, %r333, 3;
	mov.u32 	%r335, _ZN6thrust24THRUST_300001_SM_1000_NS8cuda_cub4core6detail5shmemE;
	add.s32 	%r336, %r335, %r334;
	st.shared.u64 	[%r336], %rd65;
$L__BB2_153:
	not.pred 	%p52, %p7;
	@%p52 bra 	$L__BB2_155;
	sub.s32 	%r337, %r182, %r186;
	shl.b32 	%r338, %r337, 3;
	mov.u32 	%r339, _ZN6thrust24THRUST_300001_SM_1000_NS8cuda_cub4core6detail5shmemE;
	add.s32 	%r340, %r339, %r338;
	st.shared.u64 	[%r340], %rd66;
$L__BB2_155:
	not.pred 	%p53, %p8;
	@%p53 bra 	$L__BB2_157;
	sub.s32 	%r341, %r183, %r186;
	shl.b32 	%r342, %r341, 3;
	mov.u32 	%r343, _ZN6thrust24THRUST_300001_SM_1000_NS8cuda_cub4core6detail5shmemE;
	add.s32 	%r344, %r343, %r342;
	st.shared.u64 	[%r344], %rd67;
$L__BB2_157:
	not.pred 	%p54, %p9;
	@%p54 bra 	$L__BB2_159;
	sub.s32 	%r345, %r184, %r186;
	shl.b32 	%r346, %r345, 3;
	mov.u32 	%r347, _ZN6thrust24THRUST_300001_SM_1000_NS8cuda_cub4core6detail5shmemE;
	add.s32 	%r348, %r347, %r346;
	st.shared.u64 	[%r348], %rd68;
$L__BB2_159:
	bar.sync 	0;
	setp.ge.s32 	%p55, %r827, %r187;
	@%p55 bra 	$L__BB2_166;
	ld.param.u32 	%r782, [_ZN6thrust24THRUST_300001_SM_1000_NS8cuda_cub4core6detail13_kernel_agentINS1_8__unique11UniqueAgentIPyS7_N4cuda3std3__48equal_toIyEEiPiEEJS7_S7_SC_SD_iN3cub18CUB_300001_SM_100013ScanTileStateIiLb1EEEmEEEvDpT0__param_4];
	add.s32 	%r349, %r185, %r782;
	add.s32 	%r350, %r827, %r2;
	sub.s32 	%r351, %r349, %r350;
	add.s32 	%r189, %r351, -321;
	and.b32  	%r352, %r189, 192;
	setp.eq.s32 	%p56, %r352, 192;
	@%p56 bra 	$L__BB2_163;
	shr.u32 	%r353, %r189, 6;
	add.s32 	%r354, %r353, 1;
	and.b32  	%r355, %r354, 3;
	add.s32 	%r823, %r827, %r186;
	shl.b32 	%r356, %r827, 3;
	mov.u32 	%r357, _ZN6thrust24THRUST_300001_SM_1000_NS8cuda_cub4core6detail5shmemE;
	add.s32 	%r822, %r357, %r356;
	neg.s32 	%r821, %r355;
	shl.b32 	%r358, %r354, 6;
	and.b32  	%r359, %r358, 192;
	add.s32 	%r827, %r827, %r359;
$L__BB2_162:
	.pragma "nounroll";
	mul.wide.s32 	%rd105, %r823, 8;
	add.s64 	%rd106, %rd1, %rd105;
	ld.shared.u64 	%rd107, [%r822];
	st.global.u64 	[%rd106], %rd107;
	add.s32 	%r823, %r823, 64;
	add.s32 	%r822, %r822, 512;
	add.s32 	%r821, %r821, 1;
	setp.ne.s32 	%p57, %r821, 0;
	@%p57 bra 	$L__BB2_162;
$L__BB2_163:
	setp.lt.u32 	%p58, %r189, 192;
	@%p58 bra 	$L__BB2_166;
	add.s64 	%rd76, %rd1, 1024;
	add.s32 	%r826, %r827, %r186;
	shl.b32 	%r360, %r827, 3;
	mov.u32 	%r361, _ZN6thrust24THRUST_300001_SM_1000_NS8cuda_cub4core6detail5shmemE;
	add.s32 	%r362, %r360, %r361;
	add.s32 	%r825, %r362, 1024;
$L__BB2_165:
	mul.wide.s32 	%rd108, %r826, 8;
	add.s64 	%rd109, %rd76, %rd108;
	ld.shared.u64 	%rd110, [%r825+-1024];
	st.global.u64 	[%rd109+-1024], %rd110;
	ld.shared.u64 	%rd111, [%r825+-512];
	st.global.u64 	[%rd109+-512], %rd111;
	ld.shared.u64 	%rd112, [%r825];
	st.global.u64 	[%rd109], %rd112;
	ld.shared.u64 	%rd113, [%r825+512];
	st.global.u64 	[%rd109+512], %rd113;
	add.s32 	%r827, %r827, 256;
	add.s32 	%r826, %r826, 256;
	add.s32 	%r825, %r825, 2048;
	setp.lt.s32 	%p59, %r827, %r187;
	@%p59 bra 	$L__BB2_165;
$L__BB2_166:
	bar.sync 	0;
$L__BB2_167:
	mov.u32 	%r509, %tid.x;
	setp.ne.s32 	%p101, %r509, 0;
	@%p101 bra 	$L__BB2_169;
	ld.param.u64 	%rd200, [_ZN6thrust24THRUST_300001_SM_1000_NS8cuda_cub4core6detail13_kernel_agentINS1_8__unique11UniqueAgentIPyS7_N4cuda3std3__48equal_toIyEEiPiEEJS7_S7_SC_SD_iN3cub18CUB_300001_SM_100013ScanTileStateIiLb1EEEmEEEvDpT0__param_3];
	cvta.to.global.u64 	%rd143, %rd200;
	st.global.u32 	[%rd143], %r828;
$L__BB2_169:
	ret;

}
	// .globl	_ZN6thrust24THRUST_300001_SM_1000_NS8cuda_cub4core6detail13_kernel_agentINS1_15__reduce_by_key9InitAgentIN3cub18CUB_300001_SM_100024ReduceByKeyScanTileStateIiiLb1EEEiPiEEJSA_iSB_EEEvDpT0_
.visible .entry _ZN6thrust24THRUST_300001_SM_1000_NS8cuda_cub4core6detail13_kernel_agentINS1_15__reduce_by_key9InitAgentIN3cub18CUB_300001_SM_100024ReduceByKeyScanTileStateIiiLb1EEEiPiEEJSA_iSB_EEEvDpT0_(
	.param .align 8 .b8 _ZN6thrust24THRUST_300001_SM_1000_NS8cuda_cub4core6detail13_kernel_agentINS1_15__reduce_by_key9InitAgentIN3cub18CUB_300001_SM_100024ReduceByKeyScanTileStateIiiLb1EEEiPiEEJSA_iSB_EEEvDpT0__param_0[8],
	.param .u32 _ZN6thrust24THRUST_300001_SM_1000_NS8cuda_cub4core6detail13_kernel_agentINS1_15__reduce_by_key9InitAgentIN3cub18CUB_300001_SM_100024ReduceByKeyScanTileStateIiiLb1EEEiPiEEJSA_iSB_EEEvDpT0__param_1,
	.param .u64 .ptr .align 1 _ZN6thrust24THRUST_300001_SM_1000_NS8cuda_cub4core6detail13_kernel_agentINS1_15__reduce_by_key9InitAgentIN3cub18CUB_300001_SM_100024ReduceByKeyScanTileStateIiiLb1EEEiPiEEJSA_iSB_EEEvDpT0__param_2
)
.maxntid 128
{
	.reg .pred 	%p<6>;
	.reg .b32 	%r<9>;
	.reg .b64 	%rd<12>;

	ld.param.u64 	%rd3, [_ZN6thrust24THRUST_300001_SM_1000_NS8cuda_cub4core6detail13_kernel_agentINS1_15__reduce_by_key9InitAgentIN3cub18CUB_300001_SM_100024ReduceByKeyScanTileStateIiiLb1EEEiPiEEJSA_iSB_EEEvDpT0__param_0];
	ld.param.u32 	%r4, [_ZN6thrust24THRUST_300001_SM_1000_NS8cuda_cub4core6detail13_kernel_agentINS1_15__reduce_by_key9InitAgentIN3cub18CUB_300001_SM_100024ReduceByKeyScanTileStateIiiLb1EEEiPiEEJSA_iSB_EEEvDpT0__param_1];
	ld.param.u64 	%rd2, [_ZN6thrust24THRUST_300001_SM_1000_NS8cuda_cub4core6detail13_kernel_agentINS1_15__reduce_by_key9InitAgentIN3cub18CUB_300001_SM_100024ReduceByKeyScanTileStateIiiLb1EEEiPiEEJSA_iSB_EEEvDpT0__param_2];
	cvta.to.global.u64 	%rd1, %rd3;
	mov.u32 	%r1, %ctaid.x;
	mov.u32 	%r5, %ntid.x;
	mov.u32 	%r2, %tid.x;
	mad.lo.s32 	%r3, %r1, %r5, %r2;
	setp.ge.s32 	%p1, %r3, %r4;
	@%p1 bra 	$L__BB3_2;
	mul.wide.s32 	%rd4, %r3, 16;
	add.s64 	%rd5, %rd1, %rd4;
	mov.b64 	%rd6, 99;
	mov.b64 	%rd7, 0;
	st.global.v2.u64 	[%rd5+512], {%rd7, %rd6};
$L__BB3_2:
	setp.ne.s32 	%p2, %r1, 0;
	setp.gt.u32 	%p3, %r2, 31;
	or.pred  	%p4, %p2, %p3;
	@%p4 bra 	$L__BB3_4;
	mul.wide.u32 	%rd8, %r2, 16;
	add.s64 	%rd9, %rd1, %rd8;
	mov.b64 	%rd10, 0;
	st.global.v2.u64 	[%rd9], {%rd10, %rd10};
$L__BB3_4:
	or.b32  	%r7, %r1, %r2;
	setp.ne.s32 	%p5, %r7, 0;
	@%p5 bra 	$L__BB3_6;
	cvta.to.global.u64 	%rd11, %rd2;
	mov.b32 	%r8, 0;
	st.global.u32 	[%rd11], %r8;
$L__BB3_6:
	ret;

}
	// .globl	_ZN6thrust24THRUST_300001_SM_1000_NS8cuda_cub4core6detail13_kernel_agentINS1_15__reduce_by_key16ReduceByKeyAgentIPyNS0_17constant_iteratorIiNS0_11use_defaultES9_EES7_PiN4cuda3std3__48equal_toIyEENSE_4plusIiEESB_iEEJS7_SA_S7_SB_SB_N3cub18CUB_300001_SM_100024ReduceByKeyScanTileStateIiiLb1EEESG_SI_iiEEEvDpT0_
.visible .entry _ZN6thrust24THRUST_300001_SM_1000_NS8cuda_cub4core6detail13_kernel_agentINS1_15__reduce_by_key16ReduceByKeyAgentIPyNS0_17constant_iteratorIiNS0_11use_defaultES9_EES7_PiN4cuda3std3__48equal_toIyEENSE_4plusIiEESB_iEEJS7_SA_S7_SB_SB_N3cub18CUB_300001_SM_100024ReduceByKeyScanTileStateIiiLb1EEESG_SI_iiEEEvDpT0_(
	.param .u64 .ptr .align 1 _ZN6thrust24THRUST_300001_SM_1000_NS8cuda_cub4core6detail13_kernel_agentINS1_15__reduce_by_key16ReduceByKeyAgentIPyNS0_17constant_iteratorIiNS0_11use_defaultES9_EES7_PiN4cuda3std3__48equal_toIyEENSE_4plusIiEESB_iEEJS7_SA_S7_SB_SB_N3cub18CUB_300001_SM_100024ReduceByKeyScanTileStateIiiLb1EEESG_SI_iiEEEvDpT0__param_0,
	.param .align 8 .b8 _ZN6thrust24THRUST_300001_SM_1000_NS8cuda_cub4core6detail13_kernel_agentINS1_15__reduce_by_key16ReduceByKeyAgentIPyNS0_17constant_iteratorIiNS0_11use_defaultES9_EES7_PiN4cuda3std3__48equal_toIyEENSE_4plusIiEESB_iEEJS7_SA_S7_SB_SB_N3cub18CUB_300001_SM_100024ReduceByKeyScanTileStateIiiLb1EEESG_SI_iiEEEvDpT0__param_1[16],
	.param .u64 .ptr .align 1 _ZN6thrust24THRUST_300001_SM_1000_NS8cuda_cub4core6detail13_kernel_agentINS1_15__reduce_by_key16ReduceByKeyAgentIPyNS0_17constant_iteratorIiNS0_11use_defaultES9_EES7_PiN4cuda3std3__48equal_toIyEENSE_4plusIiEESB_iEEJS7_SA_S7_SB_SB_N3cub18CUB_300001_SM_100024ReduceByKeyScanTileStateIiiLb1EEESG_SI_iiEEEvDpT0__param_2,
	.param .u64 .ptr .align 1 _ZN6thrust24THRUST_300001_SM_1000_NS8cuda_cub4core6detail13_kernel_agentINS1_15__reduce_by_key16ReduceByKeyAgentIPyNS0_17constant_iteratorIiNS0_11use_defaultES9_EES7_PiN4cuda3std3__48equal_toIyEENSE_4plusIiEESB_iEEJS7_SA_S7_SB_SB_N3cub18CUB_300001_SM_100024ReduceByKeyScanTileStateIiiLb1EEESG_SI_iiEEEvDpT0__param_3,
	.param .u64 .ptr .align 1 _ZN6thrust24THRUST_300001_SM_1000_NS8cuda_cub4core6detail13_kernel_agentINS1_15__reduce_by_key16ReduceByKeyAgentIPyNS0_17constant_iteratorIiNS0_11use_defaultES9_EES7_PiN4cuda3std3__48equal_toIyEENSE_4plusIiEESB_iEEJS7_SA_S7_SB_SB_N3cub18CUB_300001_SM_100024ReduceByKeyScanTileStateIiiLb1EEESG_SI_iiEEEvDpT0__param_4,
	.param .align 8 .b8 _ZN6thrust24THRUST_300001_SM_1000_NS8cuda_cub4core6detail13_kernel_agentINS1_15__reduce_by_key16ReduceByKeyAgentIPyNS0_17constant_iteratorIiNS0_11use_defaultES9_EES7_PiN4cuda3std3__48equal_toIyEENSE_4plusIiEESB_iEEJS7_SA_S7_SB_SB_N3cub18CUB_300001_SM_100024ReduceByKeyScanTileStateIiiLb1EEESG_SI_iiEEEvDpT0__param_5[8],
	.param .align 1 .b8 _ZN6thrust24THRUST_300001_SM_1000_NS8cuda_cub4core6detail13_kernel_agentINS1_15__reduce_by_key16ReduceByKeyAgentIPyNS0_17constant_iteratorIiNS0_11use_defaultES9_EES7_PiN4cuda3std3__48equal_toIyEENSE_4plusIiEESB_iEEJS7_SA_S7_SB_SB_N3cub18CUB_300001_SM_100024ReduceByKeyScanTileStateIiiLb1EEESG_SI_iiEEEvDpT0__param_6[1],
	.param .align 1 .b8 _ZN6thrust24THRUST_300001_SM_1000_NS8cuda_cub4core6detail13_kernel_agentINS1_15__reduce_by_key16ReduceByKeyAgentIPyNS0_17constant_iteratorIiNS0_11use_defaultES9_EES7_PiN4cuda3std3__48equal_toIyEENSE_4plusIiEESB_iEEJS7_SA_S7_SB_SB_N3cub18CUB_300001_SM_100024ReduceByKeyScanTileStateIiiLb1EEESG_SI_iiEEEvDpT0__param_7[1],
	.param .u32 _ZN6thrust24THRUST_300001_SM_1000_NS8cuda_cub4core6detail13_kernel_agentINS1_15__reduce_by_key16ReduceByKeyAgentIPyNS0_17constant_iteratorIiNS0_11use_defaultES9_EES7_PiN4cuda3std3__48equal_toIyEENSE_4plusIiEESB_iEEJS7_SA_S7_SB_SB_N3cub18CUB_300001_SM_100024ReduceByKeyScanTileStateIiiLb1EEESG_SI_iiEEEvDpT0__param_8,
	.param .u32 _ZN6thrust24THRUST_300001_SM_1000_NS8cuda_cub4core6detail13_kernel_agentINS1_15__reduce_by_key16ReduceByKeyAgentIPyNS0_17constant_iteratorIiNS0_11use_defaultES9_EES7_PiN4cuda3std3__48equal_toIyEENSE_4plusIiEESB_iEEJS7_SA_S7_SB_SB_N3cub18CUB_300001_SM_100024ReduceByKeyScanTileStateIiiLb1EEESG_SI_iiEEEvDpT0__param_9
)
.maxntid 256
{
	.reg .pred 	%p<448>;
	.reg .b32 	%r<1677>;
	.reg .b64 	%rd<513>;

	ld.param.u64 	%rd139, [_ZN6thrust24THRUST_300001_SM_1000_NS8cuda_cub4core6detail13_kernel_agentINS1_15__reduce_by_key16ReduceByKeyAgentIPyNS0_17constant_iteratorIiNS0_11use_defaultES9_EES7_PiN4cuda3std3__48equal_toIyEENSE_4plusIiEESB_iEEJS7_SA_S7_SB_SB_N3cub18CUB_300001_SM_100024ReduceByKeyScanTileStateIiiLb1EEESG_SI_iiEEEvDpT0__param_0];
	ld.param.u64 	%rd3, [_ZN6thrust24THRUST_300001_SM_1000_NS8cuda_cub4core6detail13_kernel_agentINS1_15__reduce_by_key16ReduceByKeyAgentIPyNS0_17constant_iteratorIiNS0_11use_defaultES9_EES7_PiN4cuda3std3__48equal_toIyEENSE_4plusIiEESB_iEEJS7_SA_S7_SB_SB_N3cub18CUB_300001_SM_100024ReduceByKeyScanTileStateIiiLb1EEESG_SI_iiEEEvDpT0__param_5];
	ld.param.u32 	%r1, [_ZN6thrust24THRUST_300001_SM_1000_NS8cuda_cub4core6detail13_kernel_agentINS1_15__reduce_by_key16ReduceByKeyAgentIPyNS0_17constant_iteratorIiNS0_11use_defaultES9_EES7_PiN4cuda3std3__48equal_toIyEENSE_4plusIiEESB_iEEJS7_SA_S7_SB_SB_N3cub18CUB_300001_SM_100024ReduceByKeyScanTileStateIiiLb1EEESG_SI_iiEEEvDpT0__param_1+8];
	ld.param.u64 	%rd141, [_ZN6thrust24THRUST_300001_SM_1000_NS8cuda_cub4core6detail13_kernel_agentINS1_15__reduce_by_key16ReduceByKeyAgentIPyNS0_17constant_iteratorIiNS0_11use_defaultES9_EES7_PiN4cuda3std3__48equal_toIyEENSE_4plusIiEESB_iEEJS7_SA_S7_SB_SB_N3cub18CUB_300001_SM_100024ReduceByKeyScanTileStateIiiLb1EEESG_SI_iiEEEvDpT0__param_2];
	ld.param.u64 	%rd142, [_ZN6thrust24THRUST_300001_SM_1000_NS8cuda_cub4core6detail13_kernel_agentINS1_15__reduce_by_key16ReduceByKeyAgentIPyNS0_17constant_iteratorIiNS0_11use_defaultES9_EES7_PiN4cuda3std3__48equal_toIyEENSE_4plusIiEESB_iEEJS7_SA_S7_SB_SB_N3cub18CUB_300001_SM_100024ReduceByKeyScanTileStateIiiLb1EEESG_SI_iiEEEvDpT0__param_3];
	ld.param.u32 	%r325, [_ZN6thrust24THRUST_300001_SM_1000_NS8cuda_cub4core6detail13_kernel_agentINS1_15__reduce_by_key16ReduceByKeyAgentIPyNS0_17constant_iteratorIiNS0_11use_defaultES9_EES7_PiN4cuda3std3__48equal_toIyEENSE_4plusIiEESB_iEEJS7_SA_S7_SB_SB_N3cub18CUB_300001_SM_100024ReduceByKeyScanTileStateIiiLb1EEESG_SI_iiEEEvDpT0__param_8];
	cvta.to.global.u64 	%rd1, %rd142;
	cvta.to.global.u64 	%rd2, %rd141;
	mov.u32 	%r2, %ctaid.x;
	mul.lo.s32 	%r3, %r2, 2304;
	sub.s32 	%r4, %r325, %r3;
	setp.lt.s32 	%p12, %r4, 2305;
	@%p12 bra 	$L__BB4_122;
	setp.ne.s32 	%p268, %r2, 0;
	@%p268 bra 	$L__BB4_52;
	mov.u32 	%r1640, %tid.x;
	and.b32  	%r1412, %r1640, 31;
	and.b32  	%r1413, %r1640, 992;
	add.s32 	%r1414, %r3, %r1412;
	mad.lo.s32 	%r1415, %r1413, 9, %r1414;
	mul.wide.u32 	%rd426, %r1415, 8;
	add.s64 	%rd408, %rd139, %rd426;
	// begin inline asm
	ld.global.nc.u64 %rd407, [%rd408];
	// end inline asm
	add.s64 	%rd410, %rd408, 256;
	// begin inline asm
	ld.global.nc.u64 %rd409, [%rd410];
	// end inline asm
	add.s64 	%rd412, %rd408, 512;
	// begin inline asm
	ld.global.nc.u64 %rd411, [%rd412];
	// end inline asm
	add.s64 	%rd414, %rd408, 768;
	// begin inline asm
	ld.global.nc.u64 %rd413, [%rd414];
	// end inline asm
	add.s64 	%rd416, %rd408, 1024;
	// begin inline asm
	ld.global.nc.u64 %rd415, [%rd416];
	// end inline asm
	add.s64 	%rd418, %rd408, 1280;
	// begin inline asm
	ld.global.nc.u64 %rd417, [%rd418];
	// end inline asm
	add.s64 	%rd420, %rd408, 1536;
	// begin inline asm
	ld.global.nc.u64 %rd419, [%rd420];
	// end inline asm
	add.s64 	%rd422, %rd408, 1792;
	// begin inline asm
	ld.global.nc.u64 %rd421, [%rd422];
	// end inline asm
	add.s64 	%rd424, %rd408, 2048;
	// begin inline asm
	ld.global.nc.u64 %rd423, [%rd424];
	// end inline asm
	// begin inline asm
	mov.u32 %r1410, %laneid;
	// end inline asm
	shr.u32 	%r7, %r1640, 5;
	mad.lo.s32 	%r1416, %r7, 288, %r1410;
	shl.b32 	%r1417, %r1416, 3;
	mov.u32 	%r1418, _ZN6thrust24THRUST_300001_SM_1000_NS8cuda_cub4core6detail5shmemE;
	add.s32 	%r1419, %r1418, %r1417;
	st.shared.u64 	[%r1419], %rd407;
	st.shared.u64 	[%r1419+256], %rd409;
	st.shared.u64 	[%r1419+512], %rd411;
	st.shared.u64 	[%r1419+768], %rd413;
	st.shared.u64 	[%r1419+1024], %rd415;
	st.shared.u64 	[%r1419+1280], %rd417;
	st.shared.u64 	[%r1419+1536], %rd419;
	st.shared.u64 	[%r1419+1792], %rd421;
	st.shared.u64 	[%r1419+2048], %rd423;
	bar.warp.sync 	-1;
	shl.b32 	%r1420, %r1410, 3;
	add.s32 	%r1421, %r1416, %r1420;
	shl.b32 	%r1422, %r1410, 6;
	add.s32 	%r1423, %r1419, %r1422;
	ld.shared.u64 	%rd4, [%r1423];
	ld.shared.u64 	%rd5, [%r1423+8];
	ld.shared.u64 	%rd6, [%r1423+16];
	ld.shared.u64 	%rd7, [%r1423+24];
	ld.shared.u64 	%rd8, [%r1423+32];
	ld.shared.u64 	%rd9, [%r1423+40];
	ld.shared.u64 	%rd10, [%r1423+48];
	ld.shared.u64 	%rd11, [%r1423+56];
	ld.shared.u64 	%rd12, [%r1423+64];
	bar.sync 	0;
	shl.b32 	%r1424, %r1416, 2;
	sub.s32 	%r1425, %r1419, %r1424;
	st.shared.u32 	[%r1425], %r1;
	st.shared.u32 	[%r1425+128], %r1;
	st.shared.u32 	[%r1425+256], %r1;
	st.shared.u32 	[%r1425+384], %r1;
	st.shared.u32 	[%r1425+512], %r1;
	st.shared.u32 	[%r1425+640], %r1;
	st.shared.u32 	[%r1425+768], %r1;
	st.shared.u32 	[%r1425+896], %r1;
	st.shared.u32 	[%r1425+1024], %r1;
	bar.warp.sync 	-1;
	shl.b32 	%r1426, %r1421, 2;
	sub.s32 	%r1427, %r1423, %r1426;
	ld.shared.u32 	%r8, [%r1427];
	ld.shared.u32 	%r9, [%r1427+4];
	ld.shared.u32 	%r10, [%r1427+8];
	ld.shared.u32 	%r11, [%r1427+12];
	ld.shared.u32 	%r12, [%r1427+16];
	ld.shared.u32 	%r13, [%r1427+20];
	ld.shared.u32 	%r14, [%r1427+24];
	ld.shared.u32 	%r15, [%r1427+28];
	ld.shared.u32 	%r16, [%r1427+32];
	bar.sync 	0;
	shl.b32 	%r1428, %r1640, 3;
	add.s32 	%r1429, %r1418, %r1428;
	add.s32 	%r17, %r1429, 2176;
	st.shared.u64 	[%r1429+2176], %rd12;
	bar.sync 	0;
	setp.eq.s32 	%p378, %r1640, 0;
	mov.b32 	%r1635, 0;
	@%p378 bra 	$L__BB4_4;
	ld.shared.u64 	%rd479, [%r17+-8];
	setp.ne.s64 	%p379, %rd479, %rd4;
	selp.u32 	%r1635, 1, 0, %p379;
$L__BB4_4:
	setp.ne.s64 	%p380, %rd4, %rd5;
	selp.u32 	%r1490, 1, 0, %p380;
	setp.ne.s64 	%p381, %rd5, %rd6;
	selp.u32 	%r1491, 1, 0, %p381;
	setp.ne.s64 	%p382, %rd6, %rd7;
	selp.u32 	%r1492, 1, 0, %p382;
	setp.ne.s64 	%p383, %rd7, %rd8;
	selp.u32 	%r1493, 1, 0, %p383;
	setp.ne.s64 	%p384, %rd8, %rd9;
	selp.u32 	%r1494, 1, 0, %p384;
	setp.ne.s64 	%p385, %rd9, %rd10;
	selp.u32 	%r1495, 1, 0, %p385;
	setp.ne.s64 	%p386, %rd10, %rd11;
	selp.u32 	%r1496, 1, 0, %p386;
	setp.ne.s64 	%p387, %rd11, %rd12;
	selp.u32 	%r1497, 1, 0, %p387;
	add.s32 	%r20, %r1635, %r1490;
	selp.b32 	%r1498, 0, %r8, %p380;
	add.s32 	%r1499, %r9, %r1498;
	add.s32 	%r21, %r20, %r1491;
	selp.b32 	%r1500, 0, %r1499, %p381;
	add.s32 	%r1501, %r10, %r1500;
	add.s32 	%r22, %r21, %r1492;
	selp.b32 	%r1502, 0, %r1501, %p382;
	add.s32 	%r1503, %r11, %r1502;
	add.s32 	%r23, %r22, %r1493;
	selp.b32 	%r1504, 0, %r1503, %p383;
	add.s32 	%r1505, %r12, %r1504;
	add.s32 	%r24, %r23, %r1494;
	selp.b32 	%r1506, 0, %r1505, %p384;
	add.s32 	%r1507, %r13, %r1506;
	add.s32 	%r25, %r24, %r1495;
	selp.b32 	%r1508, 0, %r1507, %p385;
	add.s32 	%r1509, %r14, %r1508;
	add.s32 	%r26, %r25, %r1496;
	selp.b32 	%r1510, 0, %r1509, %p386;
	add.s32 	%r1511, %r15, %r1510;
	add.s32 	%r1431, %r26, %r1497;
	selp.b32 	%r1512, 0, %r1511, %p387;
	add.s32 	%r1436, %r16, %r1512;
	mov.b32 	%r1487, 1;
	mov.b32 	%r1488, 0;
	mov.b32 	%r1489, -1;
	// begin inline asm
	shfl.sync.up.b32 %r1430, %r1431, %r1487, %r1488, %r1489;
	// end inline asm
	// begin inline asm
	shfl.sync.up.b32 %r1435, %r1436, %r1487, %r1488, %r1489;
	// end inline asm
	setp.eq.s32 	%p388, %r1431, 0;
	selp.b32 	%r1513, %r1435, 0, %p388;
	setp.lt.s32 	%p389, %r1410, 1;
	selp.b32 	%r1514, 0, %r1513, %p389;
	add.s32 	%r1446, %r1514, %r1436;
	selp.b32 	%r1515, 0, %r1430, %p389;
	add.s32 	%r1441, %r1515, %r1431;
	mov.b32 	%r1447, 2;
	// begin inline asm
	shfl.sync.up.b32 %r1440, %r1441, %r1447, %r1488, %r1489;
	// end inline asm
	// begin inline asm
	shfl.sync.up.b32 %r1445, %r1446, %r1447, %r1488, %r1489;
	// end inline asm
	setp.eq.s32 	%p390, %r1441, 0;
	selp.b32 	%r1516, %r1445, 0, %p390;
	setp.lt.s32 	%p391, %r1410, 2;
	selp.b32 	%r1517, 0, %r1516, %p391;
	add.s32 	%r1456, %r1517, %r1446;
	selp.b32 	%r1518, 0, %r1440, %p391;
	add.s32 	%r1451, %r1518, %r1441;
	mov.b32 	%r1457, 4;
	// begin inline asm
	shfl.sync.up.b32 %r1450, %r1451, %r1457, %r1488, %r1489;
	// end inline asm
	// begin inline asm
	shfl.sync.up.b32 %r1455, %r1456, %r1457, %r1488, %r1489;
	// end inline asm
	setp.eq.s32 	%p392, %r1451, 0;
	selp.b32 	%r1519, %r1455, 0, %p392;
	setp.lt.s32 	%p393, %r1410, 4;
	selp.b32 	%r1520, 0, %r1519, %p393;
	add.s32 	%r1466, %r1520, %r1456;
	selp.b32 	%r1521, 0, %r1450, %p393;
	add.s32 	%r1461, %r1521, %r1451;
	mov.b32 	%r1467, 8;
	// begin inline asm
	shfl.sync.up.b32 %r1460, %r1461, %r1467, %r1488, %r1489;
	// end inline asm
	// begin inline asm
	shfl.sync.up.b32 %r1465, %r1466, %r1467, %r1488, %r1489;
	// end inline asm
	setp.eq.s32 	%p394, %r1461, 0;
	selp.b32 	%r1522, %r1465, 0, %p394;
	setp.lt.s32 	%p395, %r1410, 8;
	selp.b32 	%r1523, 0, %r1522, %p395;
	add.s32 	%r1476, %r1523, %r1466;
	selp.b32 	%r1524, 0, %r1460, %p395;
	add.s32 	%r1471, %r1524, %r1461;
	mov.b32 	%r1477, 16;
	// begin inline asm
	shfl.sync.up.b32 %r1470, %r1471, %r1477, %r1488, %r1489;
	// end inline asm
	// begin inline asm
	shfl.sync.up.b32 %r1475, %r1476, %r1477, %r1488, %r1489;
	// end inline asm
	setp.eq.s32 	%p396, %r1471, 0;
	selp.b32 	%r1525, %r1475, 0, %p396;
	setp.lt.s32 	%p397, %r1410, 16;
	selp.b32 	%r1526, 0, %r1525, %p397;
	add.s32 	%r1486, %r1526, %r1476;
	selp.b32 	%r1527, 0, %r1470, %p397;
	add.s32 	%r1481, %r1527, %r1471;
	// begin inline asm
	shfl.sync.up.b32 %r1480, %r1481, %r1487, %r1488, %r1489;
	// end inline asm
	// begin inline asm
	shfl.sync.up.b32 %r1485, %r1486, %r1487, %r1488, %r1489;
	// end inline asm
	setp.ne.s32 	%p398, %r1410, 31;
	@%p398 bra 	$L__BB4_6;
	shl.b32 	%r1528, %r7, 3;
	mov.u32 	%r1529, _ZN6thrust24THRUST_300001_SM_1000_NS8cuda_cub4core6detail5shmemE;
	add.s32 	%r1530, %r1529, %r1528;
	st.shared.v2.u32 	[%r1530], {%r1481, %r1486};
$L__BB4_6:
	setp.ne.s64 	%p399, %rd10, %rd11;
	setp.ne.s64 	%p400, %rd9, %rd10;
	setp.ne.s64 	%p401, %rd8, %rd9;
	setp.ne.s64 	%p402, %rd7, %rd8;
	setp.ne.s64 	%p403, %rd6, %rd7;
	setp.ne.s64 	%p404, %rd5, %rd6;
	setp.ne.s64 	%p405, %rd4, %rd5;
	setp.ne.s32 	%p406, %r1640, 0;
	bar.sync 	0;
	ld.shared.v4.u32 	{%r31, %r1531, %r32, %r1532}, [_ZN6thrust24THRUST_300001_SM_1000_NS8cuda_cub4core6detail5shmemE];
	add.s32 	%r1533, %r32, %r31;
	setp.eq.s32 	%p407, %r32, 0;
	selp.b32 	%r1534, %r1531, 0, %p407;
	add.s32 	%r1535, %r1534, %r1532;
	setp.eq.s32 	%p408, %r7, 2;
	selp.b32 	%r1536, %r1535, %r1531, %p408;
	selp.b32 	%r1537, %r1533, %r31, %p408;
	ld.shared.v4.u32 	{%r33, %r1538, %r34, %r1539}, [_ZN6thrust24THRUST_300001_SM_1000_NS8cuda_cub4core6detail5shmemE+16];
	add.s32 	%r1540, %r33, %r1533;
	setp.eq.s32 	%p409, %r33, 0;
	selp.b32 	%r1541, %r1535, 0, %p409;
	add.s32 	%r1542, %r1541, %r1538;
	setp.eq.s32 	%p410, %r7, 3;
	selp.b32 	%r1543, %r1542, %r1536, %p410;
	selp.b32 	%r1544, %r1540, %r1537, %p410;
	add.s32 	%r1545, %r34, %r1540;
	setp.eq.s32 	%p411, %r34, 0;
	selp.b32 	%r1546, %r1542, 0, %p411;
	add.s32 	%r1547, %r1546, %r1539;
	setp.eq.s32 	%p412, %r7, 4;
	selp.b32 	%r1548, %r1547, %r1543, %p412;
	selp.b32 	%r1549, %r1545, %r1544, %p412;
	ld.shared.v4.u32 	{%r35, %r1550, %r36, %r1551}, [_ZN6thrust24THRUST_300001_SM_1000_NS8cuda_cub4core6detail5shmemE+32];
	add.s32 	%r1552, %r35, %r1545;
	setp.eq.s32 	%p413, %r35, 0;
	selp.b32 	%r1553, %r1547, 0, %p413;
	add.s32 	%r1554, %r1553, %r1550;
	setp.eq.s32 	%p414, %r7, 5;
	selp.b32 	%r1555, %r1554, %r1548, %p414;
	selp.b32 	%r1556, %r1552, %r1549, %p414;
	add.s32 	%r1557, %r36, %r1552;
	setp.eq.s32 	%p415, %r36, 0;
	selp.b32 	%r1558, %r1554, 0, %p415;
	add.s32 	%r1559, %r1558, %r1551;
	setp.eq.s32 	%p416, %r7, 6;
	selp.b32 	%r1560, %r1559, %r1555, %p416;
	selp.b32 	%r1561, %r1557, %r1556, %p416;
	ld.shared.v4.u32 	{%r37, %r1562, %r38, %r1563}, [_ZN6thrust24THRUST_300001_SM_1000_NS8cuda_cub4core6detail5shmemE+48];
	add.s32 	%r1564, %r37, %r1557;
	setp.eq.s32 	%p417, %r37, 0;
	selp.b32 	%r1565, %r1559, 0, %p417;
	add.s32 	%r1566, %r1565, %r1562;
	setp.eq.s32 	%p418, %r7, 7;
	selp.b32 	%r1567, %r1566, %r1560, %p418;
	selp.b32 	%r1568, %r1564, %r1561, %p418;
	add.s32 	%r39, %r38, %r1564;
	setp.eq.s32 	%p419, %r38, 0;
	selp.b32 	%r1569, %r1566, 0, %p419;
	add.s32 	%r40, %r1569, %r1563;
	setp.lt.u32 	%p420, %r1640, 32;
	selp.b32 	%r1570, 0, %r1567, %p420;
	selp.b32 	%r1571, 0, %r1568, %p420;
	setp.eq.s32 	%p421, %r1480, 0;
	selp.b32 	%r1572, %r1570, 0, %p421;
	add.s32 	%r1573, %r1572, %r1485;
	setp.eq.s32 	%p422, %r1410, 0;
	selp.b32 	%r41, %r1570, %r1573, %p422;
	selp.b32 	%r1574, 0, %r1480, %p422;
	add.s32 	%r42, %r1571, %r1574;
	add.s32 	%r43, %r42, %r1635;
	setp.eq.s32 	%p423, %r1635, 0;
	selp.b32 	%r1575, %r41, 0, %p423;
	add.s32 	%r44, %r1575, %r8;
	add.s32 	%r45, %r20, %r42;
	selp.b32 	%r1576, 0, %r44, %p405;
	add.s32 	%r46, %r9, %r1576;
	add.s32 	%r47, %r21, %r42;
	selp.b32 	%r1577, 0, %r46, %p404;
	add.s32 	%r48, %r10, %r1577;
	add.s32 	%r49, %r22, %r42;
	selp.b32 	%r1578, 0, %r48, %p403;
	add.s32 	%r50, %r11, %r1578;
	add.s32 	%r51, %r23, %r42;
	selp.b32 	%r1579, 0, %r50, %p402;
	add.s32 	%r52, %r12, %r1579;
	add.s32 	%r53, %r24, %r42;
	selp.b32 	%r1580, 0, %r52, %p401;
	add.s32 	%r54, %r13, %r1580;
	add.s32 	%r55, %r25, %r42;
	selp.b32 	%r1581, 0, %r54, %p400;
	add.s32 	%r56, %r14, %r1581;
	add.s32 	%r57, %r26, %r42;
	selp.b32 	%r1582, 0, %r56, %p399;
	add.s32 	%r58, %r15, %r1582;
	@%p406 bra 	$L__BB4_8;
	mov.b64 	%rd428, {%r39, %r40};
	add.s64 	%rd427, %rd3, 512;
	mov.b64 	%rd429, 101;
	// begin inline asm
	st.relaxed.gpu.v2.u64 [%rd427], {%rd428, %rd429};
	// end inline asm
$L__BB4_8:
	setp.lt.s32 	%p424, %r39, 257;
	@%p424 bra 	$L__BB4_34;
	bar.sync 	0;
	@%p423 bra 	$L__BB4_11;
	shl.b32 	%r1583, %r42, 4;
	mov.u32 	%r1584, _ZN6thrust24THRUST_300001_SM_1000_NS8cuda_cub4core6detail5shmemE;
	add.s32 	%r1585, %r1584, %r1583;
	st.shared.u64 	[%r1585], %rd479;
	st.shared.u32 	[%r1585+8], %r41;
$L__BB4_11:
	setp.eq.s64 	%p435, %rd4, %rd5;
	@%p435 bra 	$L__BB4_13;
	shl.b32 	%r1586, %r43, 4;
	mov.u32 	%r1587, _ZN6thrust24THRUST_300001_SM_1000_NS8cuda_cub4core6detail5shmemE;
	add.s32 	%r1588, %r1587, %r1586;
	st.shared.u64 	[%r1588], %rd4;
	st.shared.u32 	[%r1588+8], %r44;
$L__BB4_13:
	setp.eq.s64 	%p436, %rd5, %rd6;
	@%p436 bra 	$L__BB4_15;
	shl.b32 	%r1589, %r45, 4;
	mov.u32 	%r1590, _ZN6thrust24THRUST_300001_SM_1000_NS8cuda_cub4core6detail5shmemE;
	add.s32 	%r1591, %r1590, %r1589;
	st.shared.u64 	[%r1591], %rd5;
	st.shared.u32 	[%r1591+8], %r46;
$L__BB4_15:
	setp.eq.s64 	%p437, %rd6, %rd7;
	@%p437 bra 	$L__BB4_17;
	shl.b32 	%r1592, %r47, 4;
	mov.u32 	%r1593, _ZN6thrust24THRUST_300001_SM_1000_NS8cuda_cub4core6detail5shmemE;
	add.s32 	%r1594, %r1593, %r1592;
	st.shared.u64 	[%r1594], %rd6;
	st.shared.u32 	[%r1594+8], %r48;
$L__BB4_17:
	setp.eq.s64 	%p438, %rd7, %rd8;
	@%p438 bra 	$L__BB4_19;
	shl.b32 	%r1595, %r49, 4;
	mov.u32 	%r1596, _ZN6thrust24THRUST_300001_SM_1000_NS8cuda_cub4core6detail5shmemE;
	add.s32 	%r1597, %r1596, %r1595;
	st.shared.u64 	[%r1597], %rd7;
	st.shared.u32 	[%r1597+8], %r50;
$L__BB4_19:
	setp.eq.s64 	%p439, %rd8, %rd9;
	@%p439 bra 	$L__BB4_21;
	shl.b32 	%r1598, %r51, 4;
	mov.u32 	%r1599, _ZN6thrust24THRUST_300001_SM_1000_NS8cuda_cub4core6detail5shmemE;
	add.s32 	%r1600, %r1599, %r1598;
	st.shared.u64 	[%r1600], %rd8;
	st.shared.u32 	[%r1600+8], %r52;
$L__BB4_21:
	setp.eq.s64 	%p440, %rd9, %rd10;
	@%p440 bra 	$L__BB4_23;
	shl.b32 	%r1601, %r53, 4;
	mov.u32 	%r1602, _ZN6thrust24THRUST_300001_SM_1000_NS8cuda_cub4core6detail5shmemE;
	add.s32 	%r1603, %r1602, %r1601;
	st.shared.u64 	[%r1603], %rd9;
	st.shared.u32 	[%r1603+8], %r54;
$L__BB4_23:
	setp.eq.s64 	%p441, %rd10, %rd11;
	@%p441 bra 	$L__BB4_25;
	shl.b32 	%r1604, %r55, 4;
	mov.u32 	%r1605, _ZN6thrust24THRUST_300001_SM_1000_NS8cuda_cub4core6detail5shmemE;
	add.s32 	%r1606, %r1605, %r1604;
	st.shared.u64 	[%r1606], %rd10;
	st.shared.u32 	[%r1606+8], %r56;
$L__BB4_25:
	setp.eq.s64 	%p442, %rd11, %rd12;
	@%p442 bra 	$L__BB4_27;
	shl.b32 	%r1607, %r57, 4;
	mov.u32 	%r1608, _ZN6thrust24THRUST_300001_SM_1000_NS8cuda_cub4core6detail5shmemE;
	add.s32 	%r1609, %r1608, %r1607;
	st.shared.u64 	[%r1609], %rd11;
	st.shared.u32 	[%r1609+8], %r58;
$L__BB4_27:
	bar.sync 	0;
	setp.ge.u32 	%p443, %r1640, %r39;
	@%p443 bra 	$L__BB4_286;
	add.s32 	%r1610, %r32, %r33;
	add.s32 	%r1611, %r1610, %r34;
	add.s32 	%r1612, %r1611, %r35;
	add.s32 	%r1613, %r1612, %r36;
	add.s32 	%r1614, %r1613, %r37;
	add.s32 	%r1615, %r1614, %r38;
	add.s32 	%r1616, %r1615, %r31;
	not.b32 	%r1617, %r1640;
	add.s32 	%r59, %r1616, %r1617;
	and.b32  	%r1618, %r59, 768;
	setp.eq.s32 	%p444, %r1618, 768;
	@%p444 bra 	$L__BB4_31;
	shr.u32 	%r1619, %r59, 8;
	add.s32 	%r1620, %r1619, 1;
	and.b32  	%r1621, %r1620, 3;
	mul.wide.u32 	%rd466, %r1640, 4;
	add.s64 	%rd481, %rd1, %rd466;
	mul.wide.u32 	%rd467, %r1640, 8;
	add.s64 	%rd480, %rd2, %rd467;
	shl.b32 	%r1622, %r1640, 4;
	mov.u32 	%r1623, _ZN6thrust24THRUST_300001_SM_1000_NS8cuda_cub4core6detail5shmemE;
	add.s32 	%r1624, %r1622, %r1623;
	add.s32 	%r1637, %r1624, 8;
	neg.s32 	%r1636, %r1621;
	shl.b32 	%r1625, %r1620, 8;
	and.b32  	%r1626, %r1625, 768;
	add.s32 	%r1640, %r1640, %r1626;
$L__BB4_30:
	.pragma "nounroll";
	ld.shared.u64 	%rd468, [%r1637+-8];
	ld.shared.u32 	%r1627, [%r1637];
	st.global.u64 	[%rd480], %rd468;
	st.global.u32 	[%rd481], %r1627;
	add.s64 	%rd481, %rd481, 1024;
	add.s64 	%rd480, %rd480, 2048;
	add.s32 	%r1637, %r1637, 4096;
	add.s32 	%r1636, %r1636, 1;
	setp.ne.s32 	%p445, %r1636, 0;
	@%p445 bra 	$L__BB4_30;
$L__BB4_31:
	setp.lt.u32 	%p446, %r59, 768;
	@%p446 bra 	$L__BB4_286;
	shl.b32 	%r1628, %r1640, 4;
	mov.u32 	%r1629, _ZN6thrust24THRUST_300001_SM_1000_NS8cuda_cub4core6detail5shmemE;
	add.s32 	%r1630, %r1628, %r1629;
	add.s32 	%r1639, %r1630, 8192;
	mul.wide.u32 	%rd469, %r1640, 8;
	add.s64 	%rd470, %rd469, %rd2;
	add.s64 	%rd483, %rd470, 4096;
	mul.wide.u32 	%rd471, %r1640, 4;
	add.s64 	%rd472, %rd471, %rd1;
	add.s64 	%rd482, %rd472, 2048;
$L__BB4_33:
	ld.shared.u64 	%rd473, [%r1639+-8192];
	ld.shared.u32 	%r1631, [%r1639+-8184];
	st.global.u64 	[%rd483+-4096], %rd473;
	st.global.u32 	[%rd482+-2048], %r1631;
	ld.shared.u64 	%rd474, [%r1639+-4096];
	ld.shared.u32 	%r1632, [%r1639+-4088];
	st.global.u64 	[%rd483+-2048], %rd474;
	st.global.u32 	[%rd482+-1024], %r1632;
	ld.shared.u64 	%rd475, [%r1639];
	ld.shared.u32 	%r1633, [%r1639+8];
	st.global.u64 	[%rd483], %rd475;
	st.global.u32 	[%rd482], %r1633;
	ld.shared.u64 	%rd476, [%r1639+4096];
	ld.shared.u32 	%r1634, [%r1639+4104];
	st.global.u64 	[%rd483+2048], %rd476;
	st.global.u32 	[%rd482+1024], %r1634;
	add.s32 	%r1640, %r1640, 1024;
	add.s32 	%r1639, %r1639, 16384;
	add.s64 	%rd483, %rd483, 8192;
	add.s64 	%rd482, %rd482, 4096;
	setp.lt.s32 	%p447, %r1640, %r39;
	@%p447 bra 	$L__BB4_33;
	bra.uni 	$L__BB4_286;
$L__BB4_34:
	@%p423 bra 	$L__BB4_36;
	mul.wide.s32 	%rd430, %r42, 8;
	add.s64 	%rd431, %rd2, %rd430;
	st.global.u64 	[%rd431], %rd479;
	mul.wide.s32 	%rd432, %r42, 4;
	add.s64 	%rd433, %rd1, %rd432;
	st.global.u32 	[%rd433], %r41;
$L__BB4_36:
	setp.eq.s64 	%p426, %rd4, %rd5;
	@%p426 bra 	$L__BB4_38;
	mul.wide.s32 	%rd434, %r43, 8;
	add.s64 	%rd435, %rd2, %rd434;
	st.global.u64 	[%rd435], %rd4;
	mul.wide.s32 	%rd436, %r43, 4;
	add.s64 	%rd437, %rd1, %rd436;
	st.global.u32 	[%rd437], %r44;
$L__BB4_38:
	setp.eq.s64 	%p427, %rd5, %rd6;
	@%p427 bra 	$L__BB4_40;
	mul.wide.s32 	%rd438, %r45, 8;
	add.s64 	%rd439, %rd2, %rd438;
	st.global.u64 	[%rd439], %rd5;
	mul.wide.s32 	%rd440, %r45, 4;
	add.s64 	%rd441, %rd1, %rd440;
	st.global.u32 	[%rd441], %r46;
$L__BB4_40:
	setp.eq.s64 	%p428, %rd6, %rd7;
	@%p428 bra 	$L__BB4_42;
	mul.wide.s32 	%rd442, %r47, 8;
	add.s64 	%rd443, %rd2, %rd442;
	st.global.u64 	[%rd443], %rd6;
	mul.wide.s32 	%rd444, %r47, 4;
	add.s64 	%rd445, %rd1, %rd444;
	st.global.u32 	[%rd445], %r48;
$L__BB4_42:
	setp.eq.s64 	%p429, %rd7, %rd8;
	@%p429 bra 	$L__BB4_44;
	mul.wide.s32 	%rd446, %r49, 8;
	add.s64 	%rd447, %rd2, %rd446;
	st.global.u64 	[%rd447], %rd7;
	mul.wide.s32 	%rd448, %r49, 4;
	add.s64 	%rd449, %rd1, %rd448;
	st.global.u32 	[%rd449], %r50;
$L__BB4_44:
	setp.eq.s64 	%p430, %rd8, %rd9;
	@%p430 bra 	$L__BB4_46;
	mul.wide.s32 	%rd450, %r51, 8;
	add.s64 	%rd451, %rd2, %rd450;
	st.global.u64 	[%rd451], %rd8;
	mul.wide.s32 	%rd452, %r51, 4;
	add.s64 	%rd453, %rd1, %rd452;
	st.global.u32 	[%rd453], %r52;
$L__BB4_46:
	setp.eq.s64 	%p431, %rd9, %rd10;
	@%p431 bra 	$L__BB4_48;
	mul.wide.s32 	%rd454, %r53, 8;
	add.s64 	%rd455, %rd2, %rd454;
	st.global.u64 	[%rd455], %rd9;
	mul.wide.s32 	%rd456, %r53, 4;
	add.s64 	%rd457, %rd1, %rd456;
	st.global.u32 	[%rd457], %r54;
$L__BB4_48:
	setp.eq.s64 	%p432, %rd10, %rd11;
	@%p432 bra 	$L__BB4_50;
	mul.wide.s32 	%rd458, %r55, 8;
	add.s64 	%rd459, %rd2, %rd458;
	st.global.u64 	[%rd459], %rd10;
	mul.wide.s32 	%rd460, %r55, 4;
	add.s64 	%rd461, %rd1, %rd460;
	st.global.u32 	[%rd461], %r56;
$L__BB4_50:
	setp.eq.s64 	%p433, %rd11, %rd12;
	@%p433 bra 	$L__BB4_286;
	mul.wide.s32 	%rd462, %r57, 8;
	add.s64 	%rd463, %rd2, %rd462;
	st.global.u64 	[%rd463], %rd11;
	mul.wide.s32 	%rd464, %r57, 4;
	add.s64 	%rd465, %rd1, %rd464;
	st.global.u32 	[%rd465], %r58;
	bra.uni 	$L__BB4_286;
$L__BB4_52:
	mov.u32 	%r1654, %tid.x;
	and.b32  	%r1020, %r1654, 31;
	and.b32  	%r1021, %r1654, 992;
	add.s32 	%r1022, %r3, %r1020;
	mad.lo.s32 	%r1023, %r1021, 9, %r1022;
	mul.wide.u32 	%rd336, %r1023, 8;
	add.s64 	%rd318, %rd139, %rd336;
	// begin inline asm
	ld.global.nc.u64 %rd317, [%rd318];
	// end inline asm
	add.s64 	%rd320, %rd318, 256;
	// begin inline asm
	ld.global.nc.u64 %rd319, [%rd320];
	// end inline asm
	add.s64 	%rd322, %rd318, 512;
	// begin inline asm
	ld.global.nc.u64 %rd321, [%rd322];
	// end inline asm
	add.s64 	%rd324, %rd318, 768;
	// begin inline asm
	ld.global.nc.u64 %rd323, [%rd324];
	// end inline asm
	add.s64 	%rd326, %rd318, 1024;
	// begin inline asm
	ld.global.nc.u64 %rd325, [%rd326];
	// end inline asm
	add.s64 	%rd328, %rd318, 1280;
	// begin inline asm
	ld.global.nc.u64 %rd327, [%rd328];
	// end inline asm
	add.s64 	%rd330, %rd318, 1536;
	// begin inline asm
	ld.global.nc.u64 %rd329, [%rd330];
	// end inline asm
	add.s64 	%rd332, %rd318, 1792;
	// begin inline asm
	ld.global.nc.u64 %rd331, [%rd332];
	// end inline asm
	add.s64 	%rd334, %rd318, 2048;
	// begin inline asm
	ld.global.nc.u64 %rd333, [%rd334];
	// end inline asm
	// begin inline asm
	mov.u32 %r1019, %laneid;
	// end inline asm
	shr.u32 	%r75, %r1654, 5;
	mad.lo.s32 	%r76, %r75, 288, %r1019;
	shl.b32 	%r1024, %r76, 3;
	mov.u32 	%r1025, _ZN6thrust24THRUST_300001_SM_1000_NS8cuda_cub4core6detail5shmemE;
	add.s32 	%r77, %r1025, %r1024;
	st.shared.u64 	[%r77], %rd317;
	st.shared.u64 	[%r77+256], %rd319;
	st.shared.u64 	[%r77+512], %rd321;
	st.shared.u64 	[%r77+768], %rd323;
	st.shared.u64 	[%r77+1024], %rd325;
	st.shared.u64 	[%r77+1280], %rd327;
	st.shared.u64 	[%r77+1536], %rd329;
	st.shared.u64 	[%r77+1792], %rd331;
	st.shared.u64 	[%r77+2048], %rd333;
	bar.warp.sync 	-1;
	shl.b32 	%r78, %r1019, 3;
	shl.b32 	%r1026, %r1019, 6;
	add.s32 	%r79, %r77, %r1026;
	ld.shared.u64 	%rd27, [%r79];
	ld.shared.u64 	%rd28, [%r79+8];
	ld.shared.u64 	%rd29, [%r79+16];
	ld.shared.u64 	%rd30, [%r79+24];
	ld.shared.u64 	%rd31, [%r79+32];
	ld.shared.u64 	%rd32, [%r79+40];
	ld.shared.u64 	%rd33, [%r79+48];
	ld.shared.u64 	%rd34, [%r79+56];
	ld.shared.u64 	%rd35, [%r79+64];
	setp.ne.s32 	%p269, %r1654, 0;
	mov.b64 	%rd485, 0;
	@%p269 bra 	$L__BB4_54;
	mul.wide.u32 	%rd339, %r3, 8;
	add.s64 	%rd340, %rd139, %rd339;
	add.s64 	%rd338, %rd340, -8;
	// begin inline asm
	ld.global.nc.u64 %rd485, [%rd338];
	// end inline asm
$L__BB4_54:
	setp.eq.s32 	%p270, %r1654, 0;
	bar.sync 	0;
	shl.b32 	%r1027, %r76, 2;
	sub.s32 	%r1028, %r77, %r1027;
	st.shared.u32 	[%r1028], %r1;
	st.shared.u32 	[%r1028+128], %r1;
	st.shared.u32 	[%r1028+256], %r1;
	st.shared.u32 	[%r1028+384], %r1;
	st.shared.u32 	[%r1028+512], %r1;
	st.shared.u32 	[%r1028+640], %r1;
	st.shared.u32 	[%r1028+768], %r1;
	st.shared.u32 	[%r1028+896], %r1;
	st.shared.u32 	[%r1028+1024], %r1;
	bar.warp.sync 	-1;
	add.s32 	%r1029, %r76, %r78;
	shl.b32 	%r1030, %r1029, 2;
	sub.s32 	%r1031, %r79, %r1030;
	ld.shared.u32 	%r80, [%r1031];
	ld.shared.u32 	%r81, [%r1031+4];
	ld.shared.u32 	%r82, [%r1031+8];
	ld.shared.u32 	%r83, [%r1031+12];
	ld.shared.u32 	%r84, [%r1031+16];
	ld.shared.u32 	%r85, [%r1031+20];
	ld.shared.u32 	%r86, [%r1031+24];
	ld.shared.u32 	%r87, [%r1031+28];
	ld.shared.u32 	%r88, [%r1031+32];
	bar.sync 	0;
	shl.b32 	%r1032, %r1654, 3;
	add.s32 	%r1034, %r1025, %r1032;
	add.s32 	%r89, %r1034, 2176;
	st.shared.u64 	[%r1034+2176], %rd35;
	bar.sync 	0;
	@%p270 bra 	$L__BB4_56;
	ld.shared.u64 	%rd485, [%r89+-8];
$L__BB4_56:
	setp.ne.s64 	%p271, %rd485, %rd27;
	selp.u32 	%r1095, 1, 0, %p271;
	setp.ne.s64 	%p272, %rd27, %rd28;
	selp.u32 	%r1096, 1, 0, %p272;
	setp.ne.s64 	%p273, %rd28, %rd29;
	selp.u32 	%r1097, 1, 0, %p273;
	setp.ne.s64 	%p274, %rd29, %rd30;
	selp.u32 	%r1098, 1, 0, %p274;
	setp.ne.s64 	%p275, %rd30, %rd31;
	selp.u32 	%r1099, 1, 0, %p275;
	setp.ne.s64 	%p276, %rd31, %rd32;
	selp.u32 	%r1100, 1, 0, %p276;
	setp.ne.s64 	%p277, %rd32, %rd33;
	selp.u32 	%r1101, 1, 0, %p277;
	setp.ne.s64 	%p278, %rd33, %rd34;
	selp.u32 	%r1102, 1, 0, %p278;
	setp.ne.s64 	%p279, %rd34, %rd35;
	selp.u32 	%r1103, 1, 0, %p279;
	add.s32 	%r90, %r1096, %r1095;
	selp.b32 	%r1104, 0, %r80, %p272;
	add.s32 	%r1105, %r81, %r1104;
	add.s32 	%r91, %r90, %r1097;
	selp.b32 	%r1106, 0, %r1105, %p273;
	add.s32 	%r1107, %r82, %r1106;
	add.s32 	%r92, %r91, %r1098;
	selp.b32 	%r1108, 0, %r1107, %p274;
	add.s32 	%r1109, %r83, %r1108;
	add.s32 	%r93, %r92, %r1099;
	selp.b32 	%r1110, 0, %r1109, %p275;
	add.s32 	%r1111, %r84, %r1110;
	add.s32 	%r94, %r93, %r1100;
	selp.b32 	%r1112, 0, %r1111, %p276;
	add.s32 	%r1113, %r85, %r1112;
	add.s32 	%r95, %r94, %r1101;
	selp.b32 	%r1114, 0, %r1113, %p277;
	add.s32 	%r1115, %r86, %r1114;
	add.s32 	%r96, %r95, %r1102;
	selp.b32 	%r1116, 0, %r1115, %p278;
	add.s32 	%r1117, %r87, %r1116;
	add.s32 	%r1036, %r96, %r1103;
	selp.b32 	%r1118, 0, %r1117, %p279;
	add.s32 	%r1041, %r88, %r1118;
	mov.b32 	%r1092, 1;
	mov.b32 	%r1093, 0;
	mov.b32 	%r1094, -1;
	// begin inline asm
	shfl.sync.up.b32 %r1035, %r1036, %r1092, %r1093, %r1094;
	// end inline asm
	// begin inline asm
	shfl.sync.up.b32 %r1040, %r1041, %r1092, %r1093, %r1094;
	// end inline asm
	setp.eq.s32 	%p280, %r1036, 0;
	selp.b32 	%r1119, %r1040, 0, %p280;
	setp.lt.s32 	%p281, %r1019, 1;
	selp.b32 	%r1120, 0, %r1035, %p281;
	add.s32 	%r1046, %r1120, %r1036;
	selp.b32 	%r1121, 0, %r1119, %p281;
	add.s32 	%r1051, %r1121, %r1041;
	mov.b32 	%r1052, 2;
	// begin inline asm
	shfl.sync.up.b32 %r1045, %r1046, %r1052, %r1093, %r1094;
	// end inline asm
	// begin inline asm
	shfl.sync.up.b32 %r1050, %r1051, %r1052, %r1093, %r1094;
	// end inline asm
	setp.eq.s32 	%p282, %r1046, 0;
	selp.b32 	%r1122, %r1050, 0, %p282;
	setp.lt.s32 	%p283, %r1019, 2;
	selp.b32 	%r1123, 0, %r1045, %p283;
	add.s32 	%r1056, %r1123, %r1046;
	selp.b32 	%r1124, 0, %r1122, %p283;
	add.s32 	%r1061, %r1124, %r1051;
	mov.b32 	%r1062, 4;
	// begin inline asm
	shfl.sync.up.b32 %r1055, %r1056, %r1062, %r1093, %r1094;
	// end inline asm
	// begin inline asm
	shfl.sync.up.b32 %r1060, %r1061, %r1062, %r1093, %r1094;
	// end inline asm
	setp.eq.s32 	%p284, %r1056, 0;
	selp.b32 	%r1125, %r1060, 0, %p284;
	setp.lt.s32 	%p285, %r1019, 4;
	selp.b32 	%r1126, 0, %r1055, %p285;
	add.s32 	%r1066, %r1126, %r1056;
	selp.b32 	%r1127, 0, %r1125, %p285;
	add.s32 	%r1071, %r1127, %r1061;
	mov.b32 	%r1072, 8;
	// begin inline asm
	shfl.sync.up.b32 %r1065, %r1066, %r1072, %r1093, %r1094;
	// end inline asm
	// begin inline asm
	shfl.sync.up.b32 %r1070, %r1071, %r1072, %r1093, %r1094;
	// end inline asm
	setp.eq.s32 	%p286, %r1066, 0;
	selp.b32 	%r1128, %r1070, 0, %p286;
	setp.lt.s32 	%p287, %r1019, 8;
	selp.b32 	%r1129, 0, %r1065, %p287;
	add.s32 	%r1076, %r1129, %r1066;
	selp.b32 	%r1130, 0, %r1128, %p287;
	add.s32 	%r1081, %r1130, %r1071;
	mov.b32 	%r1082, 16;
	// begin inline asm
	shfl.sync.up.b32 %r1075, %r1076, %r1082, %r1093, %r1094;
	// end inline asm
	// begin inline asm
	shfl.sync.up.b32 %r1080, %r1081, %r1082, %r1093, %r1094;
	// end inline asm
	setp.eq.s32 	%p288, %r1076, 0;
	selp.b32 	%r1131, %r1080, 0, %p288;
	setp.lt.s32 	%p289, %r1019, 16;
	selp.b32 	%r1132, 0, %r1075, %p289;
	add.s32 	%r1086, %r1132, %r1076;
	selp.b32 	%r1133, 0, %r1131, %p289;
	add.s32 	%r1091, %r1133, %r1081;
	// begin inline asm
	shfl.sync.up.b32 %r1644, %r1086, %r1092, %r1093, %r1094;
	// end inline asm
	// begin inline asm
	shfl.sync.up.b32 %r1645, %r1091, %r1092, %r1093, %r1094;
	// end inline asm
	setp.ne.s32 	%p290, %r1019, 31;
	@%p290 bra 	$L__BB4_58;
	shl.b32 	%r1134, %r75, 3;
	mov.u32 	%r1135, _ZN6thrust24THRUST_300001_SM_1000_NS8cuda_cub4core6detail5shmemE;
	add.s32 	%r1136, %r1135, %r1134;
	st.shared.v2.u32 	[%r1136], {%r1086, %r1091};
$L__BB4_58:
	bar.sync 	0;
	ld.shared.v4.u32 	{%r1137, %r1138, %r1139, %r1140}, [_ZN6thrust24THRUST_300001_SM_1000_NS8cuda_cub4core6detail5shmemE];
	add.s32 	%r1141, %r1139, %r1137;
	setp.eq.s32 	%p291, %r1139, 0;
	selp.b32 	%r1142, %r1138, 0, %p291;
	add.s32 	%r1143, %r1142, %r1140;
	setp.eq.s32 	%p292, %r75, 2;
	selp.b32 	%r1144, %r1141, %r1137, %p292;
	selp.b32 	%r1145, %r1143, %r1138, %p292;
	ld.shared.v4.u32 	{%r1146, %r1147, %r1148, %r1149}, [_ZN6thrust24THRUST_300001_SM_1000_NS8cuda_cub4core6detail5shmemE+16];
	add.s32 	%r1150, %r1146, %r1141;
	setp.eq.s32 	%p293, %r1146, 0;
	selp.b32 	%r1151, %r1143, 0, %p293;
	add.s32 	%r1152, %r1151, %r1147;
	setp.eq.s32 	%p294, %r75, 3;
	selp.b32 	%r1153, %r1150, %r1144, %p294;
	selp.b32 	%r1154, %r1152, %r1145, %p294;
	add.s32 	%r1155, %r1148, %r1150;
	setp.eq.s32 	%p295, %r1148, 0;
	selp.b32 	%r1156, %r1152, 0, %p295;
	add.s32 	%r1157, %r1156, %r1149;
	setp.eq.s32 	%p296, %r75, 4;
	selp.b32 	%r1158, %r1155, %r1153, %p296;
	selp.b32 	%r1159, %r1157, %r1154, %p296;
	ld.shared.v4.u32 	{%r1160, %r1161, %r1162, %r1163}, [_ZN6thrust24THRUST_300001_SM_1000_NS8cuda_cub4core6detail5shmemE+32];
	add.s32 	%r1164, %r1160, %r1155;
	setp.eq.s32 	%p297, %r1160, 0;
	selp.b32 	%r1165, %r1157, 0, %p297;
	add.s32 	%r1166, %r1165, %r1161;
	setp.eq.s32 	%p298, %r75, 5;
	selp.b32 	%r1167, %r1164, %r1158, %p298;
	selp.b32 	%r1168, %r1166, %r1159, %p298;
	add.s32 	%r1169, %r1162, %r1164;
	setp.eq.s32 	%p299, %r1162, 0;
	selp.b32 	%r1170, %r1166, 0, %p299;
	add.s32 	%r1171, %r1170, %r1163;
	setp.eq.s32 	%p300, %r75, 6;
	selp.b32 	%r1172, %r1169, %r1167, %p300;
	selp.b32 	%r1173, %r1171, %r1168, %p300;
	ld.shared.v4.u32 	{%r1174, %r1175, %r1176, %r1177}, [_ZN6thrust24THRUST_300001_SM_1000_NS8cuda_cub4core6detail5shmemE+48];
	add.s32 	%r1178, %r1174, %r1169;
	setp.eq.s32 	%p301, %r1174, 0;
	selp.b32 	%r1179, %r1171, 0, %p301;
	add.s32 	%r1180, %r1179, %r1175;
	setp.eq.s32 	%p302, %r75, 7;
	selp.b32 	%r101, %r1178, %r1172, %p302;
	selp.b32 	%r102, %r1180, %r1173, %p302;
	add.s32 	%r103, %r1176, %r1178;
	setp.eq.s32 	%p303, %r1176, 0;
	selp.b32 	%r1181, %r1180, 0, %p303;
	add.s32 	%r104, %r1181, %r1177;
	setp.lt.u32 	%p304, %r1654, 32;
	@%p304 bra 	$L__BB4_60;
	setp.eq.s32 	%p305, %r1644, 0;
	selp.b32 	%r1182, %r102, 0, %p305;
	add.s32 	%r1183, %r1182, %r1645;
	setp.eq.s32 	%p306, %r1019, 0;
	selp.b32 	%r1184, 0, %r1644, %p306;
	add.s32 	%r1644, %r101, %r1184;
	selp.b32 	%r1645, %r102, %r1183, %p306;
	bra.uni 	$L__BB4_76;
$L__BB4_60:
	setp.ne.s32 	%p307, %r1654, 0;
	mul.wide.u32 	%rd341, %r2, 16;
	add.s64 	%rd40, %rd3, %rd341;
	@%p307 bra 	$L__BB4_62;
	st.shared.u32 	[_ZN6thrust24THRUST_300001_SM_1000_NS8cuda_cub4core6detail5shmemE+116], %r103;
	st.shared.u32 	[_ZN6thrust24THRUST_300001_SM_1000_NS8cuda_cub4core6detail5shmemE+120], %r104;
	mov.b64 	%rd343, {%r103, %r104};
	add.s64 	%rd342, %rd40, 512;
	mov.b64 	%rd344, 100;
	// begin inline asm
	st.relaxed.gpu.v2.u64 [%rd342], {%rd343, %rd344};
	// end inline asm
$L__BB4_62:
	not.b32 	%r107, %r1654;
	mov.u32 	%r1185, %nctaid.x;
	setp.gt.u32 	%p308, %r1185, 499;
	@%p308 bra 	$L__BB4_64;
	membar.cta;
	bra.uni 	$L__BB4_65;
$L__BB4_64:
	mov.b32 	%r1186, 450;
	// begin inline asm
	nanosleep.u32 %r1186;
	// end inline asm
$L__BB4_65:
	mul.wide.s32 	%rd345, %r107, 16;
	add.s64 	%rd346, %rd40, %rd345;
	add.s64 	%rd41, %rd346, 512;
$L__BB4_66:
	// begin inline asm
	ld.relaxed.gpu.v2.u64 {%rd347, %rd486}, [%rd41];
	// end inline asm
	setp.eq.s64 	%p309, %rd486, 99;
	mov.b32 	%r1187, -1;
	vote.sync.any.pred 	%p310, %p309, %r1187;
	@%p310 bra 	$L__BB4_66;
	mov.b64 	{%r1191, %r1196}, %rd347;
	setp.eq.s64 	%p311, %rd486, 101;
	mov.b32 	%r1239, -1;
	vote.sync.ballot.b32 	%r1240, %p311, %r1239;
	// begin inline asm
	mov.u32 %r1189, %lanemask_ge;
	// end inline asm
	and.b32  	%r1241, %r1240, %r1189;
	or.b32  	%r1242, %r1241, -2147483648;
	add.s32 	%r1243, %r1242, -1;
	not.b32 	%r1244, %r1242;
	and.b32  	%r1245, %r1244, %r1243;
	popc.b32 	%r1193, %r1245;
	mov.b32 	%r1197, 1;
	// begin inline asm
	shfl.sync.down.b32 %r1190, %r1191, %r1197, %r1193, %r1239;
	// end inline asm
	// begin inline asm
	shfl.sync.down.b32 %r1195, %r1196, %r1197, %r1193, %r1239;
	// end inline asm
	setp.lt.s32 	%p313, %r1019, %r1193;
	setp.eq.s32 	%p314, %r1191, 0;
	selp.b32 	%r1246, %r1190, 0, %p313;
	add.s32 	%r1201, %r1246, %r1191;
	selp.b32 	%r1247, %r1195, 0, %p314;
	selp.b32 	%r1248, %r1247, 0, %p313;
	add.s32 	%r1206, %r1248, %r1196;
	mov.b32 	%r1207, 2;
	// begin inline asm
	shfl.sync.down.b32 %r1200, %r1201, %r1207, %r1193, %r1239;
	// end inline asm
	// begin inline asm
	shfl.sync.down.b32 %r1205, %r1206, %r1207, %r1193, %r1239;
	// end inline asm
	add.s32 	%r1249, %r1019, 2;
	setp.gt.s32 	%p315, %r1249, %r1193;
	setp.eq.s32 	%p316, %r1201, 0;
	selp.b32 	%r1250, %r1205, 0, %p316;
	selp.b32 	%r1251, 0, %r1200, %p315;
	add.s32 	%r1211, %r1201, %r1251;
	selp.b32 	%r1252, 0, %r1250, %p315;
	add.s32 	%r1216, %r1252, %r1206;
	mov.b32 	%r1217, 4;
	// begin inline asm
	shfl.sync.down.b32 %r1210, %r1211, %r1217, %r1193, %r1239;
	// end inline asm
	// begin inline asm
	shfl.sync.down.b32 %r1215, %r1216, %r1217, %r1193, %r1239;
	// end inline asm
	add.s32 	%r109, %r1019, 4;
	setp.gt.s32 	%p317, %r109, %r1193;
	setp.eq.s32 	%p318, %r1211, 0;
	selp.b32 	%r1253, %r1215, 0, %p318;
	selp.b32 	%r1254, 0, %r1210, %p317;
	add.s32 	%r1221, %r1211, %r1254;
	selp.b32 	%r1255, 0, %r1253, %p317;
	add.s32 	%r1226, %r1216, %r1255;
	mov.b32 	%r1227, 8;
	// begin inline asm
	shfl.sync.down.b32 %r1220, %r1221, %r1227, %r1193, %r1239;
	// end inline asm
	// begin inline asm
	shfl.sync.down.b32 %r1225, %r1226, %r1227, %r1193, %r1239;
	// end inline asm
	add.s32 	%r110, %r1019, 8;
	setp.gt.s32 	%p319, %r110, %r1193;
	setp.eq.s32 	%p320, %r1221, 0;
	selp.b32 	%r1256, %r1225, 0, %p320;
	selp.b32 	%r1257, 0, %r1220, %p319;
	add.s32 	%r1231, %r1221, %r1257;
	selp.b32 	%r1258, 0, %r1256, %p319;
	add.s32 	%r1236, %r1226, %r1258;
	mov.b32 	%r1237, 16;
	// begin inline asm
	shfl.sync.down.b32 %r1230, %r1231, %r1237, %r1193, %r1239;
	// end inline asm
	// begin inline asm
	shfl.sync.down.b32 %r1235, %r1236, %r1237, %r1193, %r1239;
	// end inline asm
	add.s32 	%r111, %r1019, 16;
	setp.gt.s32 	%p321, %r111, %r1193;
	setp.eq.s32 	%p322, %r1231, 0;
	selp.b32 	%r1259, %r1235, 0, %p322;
	selp.b32 	%r1260, 0, %r1230, %p321;
	add.s32 	%r1641, %r1260, %r1231;
	selp.b32 	%r1261, 0, %r1259, %p321;
	add.s32 	%r1642, %r1236, %r1261;
	add.s32 	%r1643, %r2, %r107;
	add.s64 	%rd44, %rd3, 512;
$L__BB4_68:
	setp.ne.s64 	%p323, %rd486, 101;
	mov.b32 	%r1262, -1;
	vote.sync.all.pred 	%p324, %p323, %r1262;
	not.pred 	%p325, %p324;
	@%p325 bra 	$L__BB4_72;
	mul.wide.s32 	%rd402, %r1643, 16;
	add.s64 	%rd403, %rd44, %rd402;
	add.s64 	%rd46, %rd403, -512;
$L__BB4_70:
	// begin inline asm
	ld.relaxed.gpu.v2.u64 {%rd404, %rd486}, [%rd46];
	// end inline asm
	setp.eq.s64 	%p363, %rd486, 99;
	mov.b32 	%r1333, -1;
	vote.sync.any.pred 	%p364, %p363, %r1333;
	@%p364 bra 	$L__BB4_70;
	mov.b64 	{%r1336, %r1341}, %rd404;
	setp.eq.s64 	%p365, %rd486, 101;
	mov.b32 	%r1384, -1;
	vote.sync.ballot.b32 	%r1385, %p365, %r1384;
	and.b32  	%r1386, %r1385, %r1189;
	or.b32  	%r1387, %r1386, -2147483648;
	add.s32 	%r1388, %r1387, -1;
	not.b32 	%r1389, %r1387;
	and.b32  	%r1390, %r1389, %r1388;
	popc.b32 	%r1338, %r1390;
	mov.b32 	%r1342, 1;
	// begin inline asm
	shfl.sync.down.b32 %r1335, %r1336, %r1342, %r1338, %r1384;
	// end inline asm
	// begin inline asm
	shfl.sync.down.b32 %r1340, %r1341, %r1342, %r1338, %r1384;
	// end inline asm
	setp.lt.s32 	%p367, %r1019, %r1338;
	setp.eq.s32 	%p368, %r1336, 0;
	selp.b32 	%r1391, %r1335, 0, %p367;
	add.s32 	%r1346, %r1391, %r1336;
	selp.b32 	%r1392, %r1340, 0, %p368;
	selp.b32 	%r1393, %r1392, 0, %p367;
	add.s32 	%r1351, %r1393, %r1341;
	mov.b32 	%r1352, 2;
	// begin inline asm
	shfl.sync.down.b32 %r1345, %r1346, %r1352, %r1338, %r1384;
	// end inline asm
	// begin inline asm
	shfl.sync.down.b32 %r1350, %r1351, %r1352, %r1338, %r1384;
	// end inline asm
	add.s32 	%r1394, %r1019, 2;
	setp.gt.s32 	%p369, %r1394, %r1338;
	setp.eq.s32 	%p370, %r1346, 0;
	selp.b32 	%r1395, %r1350, 0, %p370;
	selp.b32 	%r1396, 0, %r1345, %p369;
	add.s32 	%r1356, %r1346, %r1396;
	selp.b32 	%r1397, 0, %r1395, %p369;
	add.s32 	%r1361, %r1397, %r1351;
	mov.b32 	%r1362, 4;
	// begin inline asm
	shfl.sync.down.b32 %r1355, %r1356, %r1362, %r1338, %r1384;
	// end inline asm
	// begin inline asm
	shfl.sync.down.b32 %r1360, %r1361, %r1362, %r1338, %r1384;
	// end inline asm
	setp.gt.s32 	%p371, %r109, %r1338;
	setp.eq.s32 	%p372, %r1356, 0;
	selp.b32 	%r1398, %r1360, 0, %p372;
	selp.b32 	%r1399, 0, %r1355, %p371;
	add.s32 	%r1366, %r1356, %r1399;
	selp.b32 	%r1400, 0, %r1398, %p371;
	add.s32 	%r1371, %r1361, %r1400;
	mov.b32 	%r1372, 8;
	// begin inline asm
	shfl.sync.down.b32 %r1365, %r1366, %r1372, %r1338, %r1384;
	// end inline asm
	// begin inline asm
	shfl.sync.down.b32 %r1370, %r1371, %r1372, %r1338, %r1384;
	// end inline asm
	setp.gt.s32 	%p373, %r110, %r1338;
	setp.eq.s32 	%p374, %r1366, 0;
	selp.b32 	%r1401, %r1370, 0, %p374;
	selp.b32 	%r1402, 0, %r1365, %p373;
	add.s32 	%r1376, %r1366, %r1402;
	selp.b32 	%r1403, 0, %r1401, %p373;
	add.s32 	%r1381, %r1371, %r1403;
	mov.b32 	%r1382, 16;
	// begin inline asm
	shfl.sync.down.b32 %r1375, %r1376, %r1382, %r1338, %r1384;
	// end inline asm
	// begin inline asm
	shfl.sync.down.b32 %r1380, %r1381, %r1382, %r1338, %r1384;
	// end inline asm
	setp.gt.s32 	%p375, %r111, %r1338;
	setp.eq.s32 	%p376, %r1376, 0;
	selp.b32 	%r1404, %r1380, 0, %p376;
	selp.b32 	%r1405, 0, %r1375, %p375;
	selp.b32 	%r1406, 0, %r1404, %p375;
	add.s32 	%r1407, %r1381, %r1406;
	add.s32 	%r1408, %r1405, %r1641;
	add.s32 	%r118, %r1408, %r1376;
	setp.eq.s32 	%p377, %r1641, 0;
	selp.b32 	%r1409, %r1407, 0, %p377;
	add.s32 	%r1642, %r1409, %r1642;
	add.s32 	%r1643, %r1643, -32;
	mov.u32 	%r1641, %r118;
	bra.uni 	$L__BB4_68;
$L__BB4_72:
	@%p307 bra 	$L__BB4_74;
	add.s32 	%r1264, %r1641, %r103;
	setp.eq.s32 	%p327, %r103, 0;
	selp.b32 	%r1265, %r1642, 0, %p327;
	add.s32 	%r1266, %r1265, %r104;
	mov.b64 	%rd351, {%r1264, %r1266};
	add.s64 	%rd350, %rd40, 512;
	mov.b64 	%rd352, 101;
	// begin inline asm
	st.relaxed.gpu.v2.u64 [%rd350], {%rd351, %rd352};
	// end inline asm
	st.shared.u32 	[_ZN6thrust24THRUST_300001_SM_1000_NS8cuda_cub4core6detail5shmemE+100], %r1641;
	st.shared.v2.u32 	[_ZN6thrust24THRUST_300001_SM_1000_NS8cuda_cub4core6detail5shmemE+104], {%r1642, %r1264};
	st.shared.u32 	[_ZN6thrust24THRUST_300001_SM_1000_NS8cuda_cub4core6detail5shmemE+112], %r1266;
$L__BB4_74:
	setp.ne.s32 	%p328, %r1019, 0;
	@%p328 bra 	$L__BB4_76;
	st.shared.v2.u32 	[_ZN6thrust24THRUST_300001_SM_1000_NS8cuda_cub4core6detail5shmemE+72], {%r1641, %r1642};
	mov.u32 	%r1644, %r1641;
	mov.u32 	%r1645, %r1642;
$L__BB4_76:
	setp.eq.s32 	%p329, %r1654, 0;
	bar.sync 	0;
	@%p329 bra 	$L__BB4_78;
	ld.shared.v2.u32 	{%r1267, %r1268}, [_ZN6thrust24THRUST_300001_SM_1000_NS8cuda_cub4core6detail5shmemE+72];
	add.s32 	%r123, %r1267, %r1644;
	setp.eq.s32 	%p330, %r1644, 0;
	selp.b32 	%r1269, %r1268, 0, %p330;
	add.s32 	%r1645, %r1269, %r1645;
	mov.u32 	%r1644, %r123;
$L__BB4_78:
	setp.ne.s64 	%p331, %rd33, %rd34;
	setp.ne.s64 	%p332, %rd32, %rd33;
	setp.ne.s64 	%p333, %rd31, %rd32;
	setp.ne.s64 	%p334, %rd30, %rd31;
	setp.ne.s64 	%p335, %rd29, %rd30;
	setp.ne.s64 	%p336, %rd28, %rd29;
	setp.ne.s64 	%p337, %rd27, %rd28;
	setp.ne.s64 	%p338, %rd485, %rd27;
	selp.u32 	%r1270, 1, 0, %p338;
	add.s32 	%r127, %r1644, %r1270;
	selp.b32 	%r1271, 0, %r1645, %p338;
	add.s32 	%r128, %r1271, %r80;
	add.s32 	%r129, %r90, %r1644;
	selp.b32 	%r1272, 0, %r128, %p337;
	add.s32 	%r130, %r81, %r1272;
	add.s32 	%r131, %r91, %r1644;
	selp.b32 	%r1273, 0, %r130, %p336;
	add.s32 	%r132, %r82, %r1273;
	add.s32 	%r133, %r92, %r1644;
	selp.b32 	%r1274, 0, %r132, %p335;
	add.s32 	%r134, %r83, %r1274;
	add.s32 	%r135, %r93, %r1644;
	selp.b32 	%r1275, 0, %r134, %p334;
	add.s32 	%r136, %r84, %r1275;
	add.s32 	%r137, %r94, %r1644;
	selp.b32 	%r1276, 0, %r136, %p333;
	add.s32 	%r138, %r85, %r1276;
	add.s32 	%r139, %r95, %r1644;
	selp.b32 	%r1277, 0, %r138, %p332;
	add.s32 	%r140, %r86, %r1277;
	add.s32 	%r141, %r96, %r1644;
	selp.b32 	%r1278, 0, %r140, %p331;
	add.s32 	%r142, %r87, %r1278;
	ld.shared.u32 	%r143, [_ZN6thrust24THRUST_300001_SM_1000_NS8cuda_cub4core6detail5shmemE+116];
	ld.shared.u32 	%r144, [_ZN6thrust24THRUST_300001_SM_1000_NS8cuda_cub4core6detail5shmemE+100];
	setp.lt.s32 	%p339, %r143, 257;
	@%p339 bra 	$L__BB4_104;
	setp.eq.s64 	%p349, %rd485, %rd27;
	bar.sync 	0;
	@%p349 bra 	$L__BB4_81;
	sub.s32 	%r1279, %r1644, %r144;
	shl.b32 	%r1280, %r1279, 4;
	mov.u32 	%r1281, _ZN6thrust24THRUST_300001_SM_1000_NS8cuda_cub4core6detail5shmemE;
	add.s32 	%r1282, %r1281, %r1280;
	st.shared.u64 	[%r1282], %rd485;
	st.shared.u32 	[%r1282+8], %r1645;
$L__BB4_81:
	setp.eq.s64 	%p350, %rd27, %rd28;
	@%p350 bra 	$L__BB4_83;
	sub.s32 	%r1283, %r127, %r144;
	shl.b32 	%r1284, %r1283, 4;
	mov.u32 	%r1285, _ZN6thrust24THRUST_300001_SM_1000_NS8cuda_cub4core6detail5shmemE;
	add.s32 	%r1286, %r1285, %r1284;
	st.shared.u64 	[%r1286], %rd27;
	st.shared.u32 	[%r1286+8], %r128;
$L__BB4_83:
	setp.eq.s64 	%p351, %rd28, %rd29;
	@%p351 bra 	$L__BB4_85;
	sub.s32 	%r1287, %r129, %r144;
	shl.b32 	%r1288, %r1287, 4;
	mov.u32 	%r1289, _ZN6thrust24THRUST_300001_SM_1000_NS8cuda_cub4core6detail5shmemE;
	add.s32 	%r1290, %r1289, %r1288;
	st.shared.u64 	[%r1290], %rd28;
	st.shared.u32 	[%r1290+8], %r130;
$L__BB4_85:
	setp.eq.s64 	%p352, %rd29, %rd30;
	@%p352 bra 	$L__BB4_87;
	sub.s32 	%r1291, %r131, %r144;
	shl.b32 	%r1292, %r1291, 4;
	mov.u32 	%r1293, _ZN6thrust24THRUST_300001_SM_1000_NS8cuda_cub4core6detail5shmemE;
	add.s32 	%r1294, %r1293, %r1292;
	st.shared.u64 	[%r1294], %rd29;
	st.shared.u32 	[%r1294+8], %r132;
$L__BB4_87:
	setp.eq.s64 	%p353, %rd30, %rd31;
	@%p353 bra 	$L__BB4_89;
	sub.s32 	%r1295, %r133, %r144;
	shl.b32 	%r1296, %r1295, 4;
	mov.u32 	%r1297, _ZN6thrust24THRUST_300001_SM_1000_NS8cuda_cub4core6detail5shmemE;
	add.s32 	%r1298, %r1297, %r1296;
	st.shared.u64 	[%r1298], %rd30;
	st.shared.u32 	[%r1298+8], %r134;
$L__BB4_89:
	setp.eq.s64 	%p354, %rd31, %rd32;
	@%p354 bra 	$L__BB4_91;
	sub.s32 	%r1299, %r135, %r144;
	shl.b32 	%r1300, %r1299, 4;
	mov.u32 	%r1301, _ZN6thrust24THRUST_300001_SM_1000_NS8cuda_cub4core6detail5shmemE;
	add.s32 	%r1302, %r1301, %r1300;
	st.shared.u64 	[%r1302], %rd31;
	st.shared.u32 	[%r1302+8], %r136;
$L__BB4_91:
	setp.eq.s64 	%p355, %rd32, %rd33;
	@%p355 bra 	$L__BB4_93;
	sub.s32 	%r1303, %r137, %r144;
	shl.b32 	%r1304, %r1303, 4;
	mov.u32 	%r1305, _ZN6thrust24THRUST_300001_SM_1000_NS8cuda_cub4core6detail5shmemE;
	add.s32 	%r1306, %r1305, %r1304;
	st.shared.u64 	[%r1306], %rd32;
	st.shared.u32 	[%r1306+8], %r138;
$L__BB4_93:
	setp.eq.s64 	%p356, %rd33, %rd34;
	@%p356 bra 	$L__BB4_95;
	sub.s32 	%r1307, %r139, %r144;
	shl.b32 	%r1308, %r1307, 4;
	mov.u32 	%r1309, _ZN6thrust24THRUST_300001_SM_1000_NS8cuda_cub4core6detail5shmemE;
	add.s32 	%r1310, %r1309, %r1308;
	st.shared.u64 	[%r1310], %rd33;
	st.shared.u32 	[%r1310+8], %r140;
$L__BB4_95:
	setp.eq.s64 	%p357, %rd34, %rd35;
	@%p357 bra 	$L__BB4_97;
	sub.s32 	%r1311, %r141, %r144;
	shl.b32 	%r1312, %r1311, 4;
	mov.u32 	%r1313, _ZN6thrust24THRUST_300001_SM_1000_NS8cuda_cub4core6detail5shmemE;
	add.s32 	%r1314, %r1313, %r1312;
	st.shared.u64 	[%r1314], %rd34;
	st.shared.u32 	[%r1314+8], %r142;
$L__BB4_97:
	bar.sync 	0;
	setp.ge.s32 	%p358, %r1654, %r143;
	@%p358 bra 	$L__BB4_286;
	not.b32 	%r1315, %r1654;
	add.s32 	%r145, %r143, %r1315;
	and.b32  	%r1316, %r145, 768;
	setp.eq.s32 	%p359, %r1316, 768;
	@%p359 bra 	$L__BB4_101;
	shr.u32 	%r1317, %r145, 8;
	add.s32 	%r1318, %r1317, 1;
	and.b32  	%r1319, %r1318, 3;
	shl.b32 	%r1320, %r1654, 4;
	mov.u32 	%r1321, _ZN6thrust24THRUST_300001_SM_1000_NS8cuda_cub4core6detail5shmemE;
	add.s32 	%r1322, %r1320, %r1321;
	add.s32 	%r1650, %r1322, 8;
	add.s32 	%r1649, %r1654, %r144;
	neg.s32 	%r1648, %r1319;
	shl.b32 	%r1323, %r1318, 8;
	and.b32  	%r1324, %r1323, 768;
	add.s32 	%r1654, %r1654, %r1324;
$L__BB4_100:
	.pragma "nounroll";
	mul.wide.s32 	%rd389, %r1649, 4;
	add.s64 	%rd390, %rd1, %rd389;
	mul.wide.s32 	%rd391, %r1649, 8;
	add.s64 	%rd392, %rd2, %rd391;
	ld.shared.u64 	%rd393, [%r1650+-8];
	ld.shared.u32 	%r1325, [%r1650];
	st.global.u64 	[%rd392], %rd393;
	st.global.u32 	[%rd390], %r1325;
	add.s32 	%r1650, %r1650, 4096;
	add.s32 	%r1649, %r1649, 256;
	add.s32 	%r1648, %r1648, 1;
	setp.ne.s32 	%p360, %r1648, 0;
	@%p360 bra 	$L__BB4_100;
$L__BB4_101:
	setp.lt.u32 	%p361, %r145, 768;
	@%p361 bra 	$L__BB4_286;
	shl.b32 	%r1326, %r1654, 4;
	mov.u32 	%r1327, _ZN6thrust24THRUST_300001_SM_1000_NS8cuda_cub4core6detail5shmemE;
	add.s32 	%r1328, %r1326, %r1327;
	add.s32 	%r1653, %r1328, 8192;
	add.s64 	%rd49, %rd2, 4096;
	add.s32 	%r1652, %r1654, %r144;
	add.s64 	%rd50, %rd1, 2048;
$L__BB4_103:
	mul.wide.s32 	%rd394, %r1652, 8;
	add.s64 	%rd395, %rd49, %rd394;
	mul.wide.s32 	%rd396, %r1652, 4;
	add.s64 	%rd397, %rd50, %rd396;
	ld.shared.u64 	%rd398, [%r1653+-8192];
	ld.shared.u32 	%r1329, [%r1653+-8184];
	st.global.u64 	[%rd395+-4096], %rd398;
	st.global.u32 	[%rd397+-2048], %r1329;
	ld.shared.u64 	%rd399, [%r1653+-4096];
	ld.shared.u32 	%r1330, [%r1653+-4088];
	st.global.u64 	[%rd395+-2048], %rd399;
	st.global.u32 	[%rd397+-1024], %r1330;
	ld.shared.u64 	%rd400, [%r1653];
	ld.shared.u32 	%r1331, [%r1653+8];
	st.global.u64 	[%rd395], %rd400;
	st.global.u32 	[%rd397], %r1331;
	ld.shared.u64 	%rd401, [%r1653+4096];
	ld.shared.u32 	%r1332, [%r1653+4104];
	st.global.u64 	[%rd395+2048], %rd401;
	st.global.u32 	[%rd397+1024], %r1332;
	add.s32 	%r1654, %r1654, 1024;
	add.s32 	%r1653, %r1653, 16384;
	add.s32 	%r1652, %r1652, 1024;
	setp.lt.s32 	%p362, %r1654, %r143;
	@%p362 bra 	$L__BB4_103;
	bra.uni 	$L__BB4_286;
$L__BB4_104:
	setp.eq.s64 	%p340, %rd485, %rd27;
	@%p340 bra 	$L__BB4_106;
	mul.wide.s32 	%rd353, %r1644, 8;
	add.s64 	%rd354, %rd2, %rd353;
	st.global.u64 	[%rd354], %rd485;
	mul.wide.s32 	%rd355, %r1644, 4;
	add.s64 	%rd356, %rd1, %rd355;
	st.global.u32 	[%rd356], %r1645;
$L__BB4_106:
	setp.eq.s64 	%p341, %rd27, %rd28;
	@%p341 bra 	$L__BB4_108;
	mul.wide.s32 	%rd357, %r127, 8;
	add.s64 	%rd358, %rd2, %rd357;
	st.global.u64 	[%rd358], %rd27;
	mul.wide.s32 	%rd359, %r127, 4;
	add.s64 	%rd360, %rd1, %rd359;
	st.global.u32 	[%rd360], %r128;
$L__BB4_108:
	setp.eq.s64 	%p342, %rd28, %rd29;
	@%p342 bra 	$L__BB4_110;
	mul.wide.s32 	%rd361, %r129, 8;
	add.s64 	%rd362, %rd2, %rd361;
	st.global.u64 	[%rd362], %rd28;
	mul.wide.s32 	%rd363, %r129, 4;
	add.s64 	%rd364, %rd1, %rd363;
	st.global.u32 	[%rd364], %r130;
$L__BB4_110:
	setp.eq.s64 	%p343, %rd29, %rd30;
	@%p343 bra 	$L__BB4_112;
	mul.wide.s32 	%rd365, %r131, 8;
	add.s64 	%rd366, %rd2, %rd365;
	st.global.u64 	[%rd366], %rd29;
	mul.wide.s32 	%rd367, %r131, 4;
	add.s64 	%rd368, %rd1, %rd367;
	st.global.u32 	[%rd368], %r132;
$L__BB4_112:
	setp.eq.s64 	%p344, %rd30, %rd31;
	@%p344 bra 	$L__BB4_114;
	mul.wide.s32 	%rd369, %r133, 8;
	add.s64 	%rd370, %rd2, %rd369;
	st.global.u64 	[%rd370], %rd30;
	mul.wide.s32 	%rd371, %r133, 4;
	add.s64 	%rd372, %rd1, %rd371;
	st.global.u32 	[%rd372], %r134;
$L__BB4_114:
	setp.eq.s64 	%p345, %rd31, %rd32;
	@%p345 bra 	$L__BB4_116;
	mul.wide.s32 	%rd373, %r135, 8;
	add.s64 	%rd374, %rd2, %rd373;
	st.global.u64 	[%rd374], %rd31;
	mul.wide.s32 	%rd375, %r135, 4;
	add.s64 	%rd376, %rd1, %rd375;
	st.global.u32 	[%rd376], %r136;
$L__BB4_116:
	setp.eq.s64 	%p346, %rd32, %rd33;
	@%p346 bra 	$L__BB4_118;
	mul.wide.s32 	%rd377, %r137, 8;
	add.s64 	%rd378, %rd2, %rd377;
	st.global.u64 	[%rd378], %rd32;
	mul.wide.s32 	%rd379, %r137, 4;
	add.s64 	%rd380, %rd1, %rd379;
	st.global.u32 	[%rd380], %r138;
$L__BB4_118:
	setp.eq.s64 	%p347, %rd33, %rd34;
	@%p347 bra 	$L__BB4_120;
	mul.wide.s32 	%rd381, %r139, 8;
	add.s64 	%rd382, %rd2, %rd381;
	st.global.u64 	[%rd382], %rd33;
	mul.wide.s32 	%rd383, %r139, 4;
	add.s64 	%rd384, %rd1, %rd383;
	st.global.u32 	[%rd384], %r140;
$L__BB4_120:
	setp.eq.s64 	%p348, %rd34, %rd35;
	@%p348 bra 	$L__BB4_286;
	mul.wide.s32 	%rd385, %r141, 8;
	add.s64 	%rd386, %rd2, %rd385;
	st.global.u64 	[%rd386], %rd34;
	mul.wide.s32 	%rd387, %r141, 4;
	add.s64 	%rd388, %rd1, %rd387;
	st.global.u32 	[%rd388], %r142;
	bra.uni 	$L__BB4_286;
$L__BB4_122:
	setp.lt.s32 	%p13, %r4, 1;
	@%p13 bra 	$L__BB4_286;
	setp.ne.s32 	%p14, %r2, 0;
	@%p14 bra 	$L__BB4_194;
	mul.wide.u32 	%rd243, %r3, 8;
	add.s64 	%rd242, %rd139, %rd243;
	// begin inline asm
	ld.global.nc.u64 %rd495, [%rd242];
	// end inline asm
	mov.u32 	%r165, %tid.x;
	and.b32  	%r764, %r165, 31;
	and.b32  	%r765, %r165, 992;
	mul.lo.s32 	%r766, %r765, 9;
	or.b32  	%r166, %r766, %r764;
	setp.ge.u32 	%p166, %r166, %r4;
	mov.u64 	%rd487, %rd495;
	@%p166 bra 	$L__BB4_126;
	mul.wide.u32 	%rd246, %r166, 8;
	add.s64 	%rd245, %rd242, %rd246;
	// begin inline asm
	ld.global.nc.u64 %rd487, [%rd245];
	// end inline asm
$L__BB4_126:
	add.s32 	%r767, %r166, 32;
	setp.ge.u32 	%p167, %r767, %r4;
	shl.b32 	%r768, %r166, 3;
	cvt.u64.u32 	%rd247, %r768;
	add.s64 	%rd55, %rd242, %rd247;
	mov.u64 	%rd488, %rd495;
	@%p167 bra 	$L__BB4_128;
	add.s64 	%rd249, %rd55, 256;
	// begin inline asm
	ld.global.nc.u64 %rd488, [%rd249];
	// end inline asm
$L__BB4_128:
	add.s32 	%r769, %r166, 64;
	setp.ge.u32 	%p168, %r769, %r4;
	mov.u64 	%rd489, %rd495;
	@%p168 bra 	$L__BB4_130;
	add.s64 	%rd251, %rd55, 512;
	// begin inline asm
	ld.global.nc.u64 %rd489, [%rd251];
	// end inline asm
$L__BB4_130:
	add.s32 	%r770, %r166, 96;
	setp.ge.u32 	%p169, %r770, %r4;
	mov.u64 	%rd490, %rd495;
	@%p169 bra 	$L__BB4_132;
	add.s64 	%rd253, %rd55, 768;
	// begin inline asm
	ld.global.nc.u64 %rd490, [%rd253];
	// end inline asm
$L__BB4_132:
	add.s32 	%r771, %r166, 128;
	setp.ge.u32 	%p170, %r771, %r4;
	mov.u64 	%rd491, %rd495;
	@%p170 bra 	$L__BB4_134;
	add.s64 	%rd255, %rd55, 1024;
	// begin inline asm
	ld.global.nc.u64 %rd491, [%rd255];
	// end inline asm
$L__BB4_134:
	add.s32 	%r772, %r166, 160;
	setp.ge.u32 	%p171, %r772, %r4;
	mov.u64 	%rd492, %rd495;
	@%p171 bra 	$L__BB4_136;
	add.s64 	%rd257, %rd55, 1280;
	// begin inline asm
	ld.global.nc.u64 %rd492, [%rd257];
	// end inline asm
$L__BB4_136:
	add.s32 	%r773, %r166, 192;
	setp.ge.u32 	%p172, %r773, %r4;
	mov.u64 	%rd493, %rd495;
	@%p172 bra 	$L__BB4_138;
	add.s64 	%rd259, %rd55, 1536;
	// begin inline asm
	ld.global.nc.u64 %rd493, [%rd259];
	// end inline asm
$L__BB4_138:
	add.s32 	%r774, %r166, 224;
	setp.ge.u32 	%p173, %r774, %r4;
	mov.u64 	%rd494, %rd495;
	@%p173 bra 	$L__BB4_140;
	add.s64 	%rd261, %rd55, 1792;
	// begin inline asm
	ld.global.nc.u64 %rd494, [%rd261];
	// end inline asm
$L__BB4_140:
	add.s32 	%r775, %r166, 256;
	setp.ge.u32 	%p174, %r775, %r4;
	@%p174 bra 	$L__BB4_142;
	add.s64 	%rd263, %rd55, 2048;
	// begin inline asm
	ld.global.nc.u64 %rd495, [%rd263];
	// end inline asm
$L__BB4_142:
	// begin inline asm
	mov.u32 %r776, %laneid;
	// end inline asm
	shr.u32 	%r168, %r165, 5;
	mad.lo.s32 	%r778, %r168, 288, %r776;
	shl.b32 	%r779, %r778, 3;
	mov.u32 	%r780, _ZN6thrust24THRUST_300001_SM_1000_NS8cuda_cub4core6detail5shmemE;
	add.s32 	%r781, %r780, %r779;
	st.shared.u64 	[%r781], %rd487;
	st.shared.u64 	[%r781+256], %rd488;
	st.shared.u64 	[%r781+512], %rd489;
	st.shared.u64 	[%r781+768], %rd490;
	st.shared.u64 	[%r781+1024], %rd491;
	st.shared.u64 	[%r781+1280], %rd492;
	st.shared.u64 	[%r781+1536], %rd493;
	st.shared.u64 	[%r781+1792], %rd494;
	st.shared.u64 	[%r781+2048], %rd495;
	bar.warp.sync 	-1;
	shl.b32 	%r782, %r776, 3;
	add.s32 	%r783, %r778, %r782;
	shl.b32 	%r784, %r776, 6;
	add.s32 	%r785, %r781, %r784;
	ld.shared.u64 	%rd72, [%r785];
	ld.shared.u64 	%rd73, [%r785+8];
	ld.shared.u64 	%rd74, [%r785+16];
	ld.shared.u64 	%rd75, [%r785+24];
	ld.shared.u64 	%rd76, [%r785+32];
	ld.shared.u64 	%rd77, [%r785+40];
	ld.shared.u64 	%rd78, [%r785+48];
	ld.shared.u64 	%rd79, [%r785+56];
	ld.shared.u64 	%rd80, [%r785+64];
	bar.sync 	0;
	shl.b32 	%r786, %r778, 2;
	sub.s32 	%r787, %r781, %r786;
	st.shared.u32 	[%r787], %r1;
	st.shared.u32 	[%r787+128], %r1;
	st.shared.u32 	[%r787+256], %r1;
	st.shared.u32 	[%r787+384], %r1;
	st.shared.u32 	[%r787+512], %r1;
	st.shared.u32 	[%r787+640], %r1;
	st.shared.u32 	[%r787+768], %r1;
	st.shared.u32 	[%r787+896], %r1;
	st.shared.u32 	[%r787+1024], %r1;
	bar.warp.sync 	-1;
	shl.b32 	%r788, %r783, 2;
	sub.s32 	%r789, %r785, %r788;
	ld.shared.u32 	%r169, [%r789];
	ld.shared.u32 	%r170, [%r789+4];
	ld.shared.u32 	%r171, [%r789+8];
	ld.shared.u32 	%r172, [%r789+12];
	ld.shared.u32 	%r173, [%r789+16];
	ld.shared.u32 	%r174, [%r789+20];
	ld.shared.u32 	%r175, [%r789+24];
	ld.shared.u32 	%r176, [%r789+28];
	ld.shared.u32 	%r177, [%r789+32];
	bar.sync 	0;
	shl.b32 	%r790, %r165, 3;
	add.s32 	%r791, %r780, %r790;
	add.s32 	%r178, %r791, 2176;
	st.shared.u64 	[%r791+2176], %rd80;
	bar.sync 	0;
	setp.eq.s32 	%p175, %r165, 0;
	mov.b32 	%r1655, 1;
	@%p175 bra 	$L__BB4_144;
	ld.shared.u64 	%rd496, [%r178+-8];
	setp.ne.s64 	%p176, %rd496, %rd72;
	selp.u32 	%r1655, 1, 0, %p176;
$L__BB4_144:
	setp.eq.s32 	%p177, %r165, 0;
	setp.ne.s64 	%p178, %rd72, %rd73;
	setp.ne.s64 	%p179, %rd73, %rd74;
	setp.ne.s64 	%p180, %rd74, %rd75;
	setp.ne.s64 	%p181, %rd75, %rd76;
	setp.ne.s64 	%p182, %rd76, %rd77;
	setp.ne.s64 	%p183, %rd77, %rd78;
	setp.ne.s64 	%p184, %rd78, %rd79;
	setp.ne.s64 	%p185, %rd79, %rd80;
	mul.lo.s32 	%r852, %r165, 9;
	setp.eq.s32 	%p186, %r852, %r4;
	selp.u32 	%r853, 1, 0, %p186;
	selp.b32 	%r854, %r853, %r1655, %p186;
	selp.b32 	%r181, %r853, %r854, %p177;
	add.s32 	%r855, %r852, 1;
	setp.eq.s32 	%p187, %r855, %r4;
	or.pred  	%p1, %p187, %p178;
	selp.u32 	%r856, 1, 0, %p1;
	add.s32 	%r857, %r852, 2;
	setp.eq.s32 	%p188, %r857, %r4;
	or.pred  	%p2, %p188, %p179;
	selp.u32 	%r858, 1, 0, %p2;
	add.s32 	%r859, %r852, 3;
	setp.eq.s32 	%p189, %r859, %r4;
	or.pred  	%p190, %p189, %p180;
	selp.u32 	%r860, 1, 0, %p190;
	add.s32 	%r861, %r852, 4;
	setp.eq.s32 	%p191, %r861, %r4;
	or.pred  	%p3, %p191, %p181;
	selp.u32 	%r862, 1, 0, %p3;
	add.s32 	%r863, %r852, 5;
	setp.eq.s32 	%p192, %r863, %r4;
	or.pred  	%p4, %p192, %p182;
	selp.u32 	%r864, 1, 0, %p4;
	add.s32 	%r865, %r852, 6;
	setp.eq.s32 	%p193, %r865, %r4;
	or.pred  	%p5, %p193, %p183;
	selp.u32 	%r866, 1, 0, %p5;
	add.s32 	%r867, %r852, 7;
	setp.eq.s32 	%p194, %r867, %r4;
	or.pred  	%p195, %p194, %p184;
	selp.u32 	%r868, 1, 0, %p195;
	add.s32 	%r869, %r852, 8;
	setp.eq.s32 	%p196, %r869, %r4;
	or.pred  	%p197, %p196, %p185;
	selp.u32 	%r870, 1, 0, %p197;
	add.s32 	%r182, %r181, %r856;
	selp.b32 	%r871, 0, %r169, %p1;
	add.s32 	%r872, %r170, %r871;
	add.s32 	%r183, %r182, %r858;
	selp.b32 	%r873, 0, %r872, %p2;
	add.s32 	%r874, %r171, %r873;
	add.s32 	%r184, %r183, %r860;
	selp.b32 	%r875, 0, %r874, %p190;
	add.s32 	%r876, %r172, %r875;
	add.s32 	%r185, %r184, %r862;
	selp.b32 	%r877, 0, %r876, %p3;
	add.s32 	%r878, %r173, %r877;
	add.s32 	%r186, %r185, %r864;
	selp.b32 	%r879, 0, %r878, %p4;
	add.s32 	%r880, %r174, %r879;
	add.s32 	%r187, %r186, %r866;
	selp.b32 	%r881, 0, %r880, %p5;
	add.s32 	%r882, %r175, %r881;
	add.s32 	%r188, %r187, %r868;
	selp.b32 	%r883, 0, %r882, %p195;
	add.s32 	%r884, %r176, %r883;
	add.s32 	%r793, %r188, %r870;
	selp.b32 	%r885, 0, %r884, %p197;
	add.s32 	%r798, %r177, %r885;
	mov.b32 	%r849, 1;
	mov.b32 	%r850, 0;
	mov.b32 	%r851, -1;
	// begin inline asm
	shfl.sync.up.b32 %r792, %r793, %r849, %r850, %r851;
	// end inline asm
	// begin inline asm
	shfl.sync.up.b32 %r797, %r798, %r849, %r850, %r851;
	// end inline asm
	setp.eq.s32 	%p198, %r793, 0;
	selp.b32 	%r886, %r797, 0, %p198;
	setp.lt.s32 	%p199, %r776, 1;
	selp.b32 	%r887, 0, %r792, %p199;
	add.s32 	%r803, %r887, %r793;
	selp.b32 	%r888, 0, %r886, %p199;
	add.s32 	%r808, %r888, %r798;
	mov.b32 	%r809, 2;
	// begin inline asm
	shfl.sync.up.b32 %r802, %r803, %r809, %r850, %r851;
	// end inline asm
	// begin inline asm
	shfl.sync.up.b32 %r807, %r808, %r809, %r850, %r851;
	// end inline asm
	setp.eq.s32 	%p200, %r803, 0;
	selp.b32 	%r889, %r807, 0, %p200;
	setp.lt.s32 	%p201, %r776, 2;
	selp.b32 	%r890, 0, %r802, %p201;
	add.s32 	%r813, %r890, %r803;
	selp.b32 	%r891, 0, %r889, %p201;
	add.s32 	%r818, %r891, %r808;
	mov.b32 	%r819, 4;
	// begin inline asm
	shfl.sync.up.b32 %r812, %r813, %r819, %r850, %r851;
	// end inline asm
	// begin inline asm
	shfl.sync.up.b32 %r817, %r818, %r819, %r850, %r851;
	// end inline asm
	setp.eq.s32 	%p202, %r813, 0;
	selp.b32 	%r892, %r817, 0, %p202;
	setp.lt.s32 	%p203, %r776, 4;
	selp.b32 	%r893, 0, %r812, %p203;
	add.s32 	%r823, %r893, %r813;
	selp.b32 	%r894, 0, %r892, %p203;
	add.s32 	%r828, %r894, %r818;
	mov.b32 	%r829, 8;
	// begin inline asm
	shfl.sync.up.b32 %r822, %r823, %r829, %r850, %r851;
	// end inline asm
	// begin inline asm
	shfl.sync.up.b32 %r827, %r828, %r829, %r850, %r851;
	// end inline asm
	setp.eq.s32 	%p204, %r823, 0;
	selp.b32 	%r895, %r827, 0, %p204;
	setp.lt.s32 	%p205, %r776, 8;
	selp.b32 	%r896, 0, %r822, %p205;
	add.s32 	%r833, %r896, %r823;
	selp.b32 	%r897, 0, %r895, %p205;
	add.s32 	%r838, %r897, %r828;
	mov.b32 	%r839, 16;
	// begin inline asm
	shfl.sync.up.b32 %r832, %r833, %r839, %r850, %r851;
	// end inline asm
	// begin inline asm
	shfl.sync.up.b32 %r837, %r838, %r839, %r850, %r851;
	// end inline asm
	setp.eq.s32 	%p206, %r833, 0;
	selp.b32 	%r898, %r837, 0, %p206;
	setp.lt.s32 	%p207, %r776, 16;
	selp.b32 	%r899, 0, %r832, %p207;
	add.s32 	%r843, %r899, %r833;
	selp.b32 	%r900, 0, %r898, %p207;
	add.s32 	%r848, %r900, %r838;
	// begin inline asm
	shfl.sync.up.b32 %r842, %r843, %r849, %r850, %r851;
	// end inline asm
	// begin inline asm
	shfl.sync.up.b32 %r847, %r848, %r849, %r850, %r851;
	// end inline asm
	setp.ne.s32 	%p208, %r776, 31;
	@%p208 bra 	$L__BB4_146;
	shl.b32 	%r901, %r168, 3;
	mov.u32 	%r902, _ZN6thrust24THRUST_300001_SM_1000_NS8cuda_cub4core6detail5shmemE;
	add.s32 	%r903, %r902, %r901;
	st.shared.v2.u32 	[%r903], {%r843, %r848};
$L__BB4_146:
	bar.sync 	0;
	ld.shared.v4.u32 	{%r193, %r904, %r194, %r905}, [_ZN6thrust24THRUST_300001_SM_1000_NS8cuda_cub4core6detail5shmemE];
	add.s32 	%r906, %r194, %r193;
	setp.eq.s32 	%p209, %r194, 0;
	selp.b32 	%r907, %r904, 0, %p209;
	add.s32 	%r908, %r907, %r905;
	setp.eq.s32 	%p210, %r168, 2;
	selp.b32 	%r909, %r906, %r193, %p210;
	selp.b32 	%r910, %r908, %r904, %p210;
	ld.shared.v4.u32 	{%r195, %r911, %r196, %r912}, [_ZN6thrust24THRUST_300001_SM_1000_NS8cuda_cub4core6detail5shmemE+16];
	add.s32 	%r913, %r195, %r906;
	setp.eq.s32 	%p211, %r195, 0;
	selp.b32 	%r914, %r908, 0, %p211;
	add.s32 	%r915, %r914, %r911;
	setp.eq.s32 	%p212, %r168, 3;
	selp.b32 	%r916, %r913, %r909, %p212;
	selp.b32 	%r917, %r915, %r910, %p212;
	add.s32 	%r918, %r196, %r913;
	setp.eq.s32 	%p213, %r196, 0;
	selp.b32 	%r919, %r915, 0, %p213;
	add.s32 	%r920, %r919, %r912;
	setp.eq.s32 	%p214, %r168, 4;
	selp.b32 	%r921, %r918, %r916, %p214;
	selp.b32 	%r922, %r920, %r917, %p214;
	ld.shared.v4.u32 	{%r197, %r923, %r198, %r924}, [_ZN6thrust24THRUST_300001_SM_1000_NS8cuda_cub4core6detail5shmemE+32];
	add.s32 	%r925, %r197, %r918;
	setp.eq.s32 	%p215, %r197, 0;
	selp.b32 	%r926, %r920, 0, %p215;
	add.s32 	%r927, %r926, %r923;
	setp.eq.s32 	%p216, %r168, 5;
	selp.b32 	%r928, %r925, %r921, %p216;
	selp.b32 	%r929, %r927, %r922, %p216;
	add.s32 	%r930, %r198, %r925;
	setp.eq.s32 	%p217, %r198, 0;
	selp.b32 	%r931, %r927, 0, %p217;
	add.s32 	%r932, %r931, %r924;
	setp.eq.s32 	%p218, %r168, 6;
	selp.b32 	%r933, %r930, %r928, %p218;
	selp.b32 	%r934, %r932, %r929, %p218;
	ld.shared.v4.u32 	{%r199, %r935, %r200, %r936}, [_ZN6thrust24THRUST_300001_SM_1000_NS8cuda_cub4core6detail5shmemE+48];
	add.s32 	%r937, %r199, %r930;
	setp.eq.s32 	%p219, %r199, 0;
	selp.b32 	%r938, %r932, 0, %p219;
	add.s32 	%r939, %r938, %r935;
	setp.eq.s32 	%p220, %r168, 7;
	selp.b32 	%r940, %r937, %r933, %p220;
	selp.b32 	%r941, %r939, %r934, %p220;
	add.s32 	%r1661, %r200, %r937;
	setp.eq.s32 	%p221, %r200, 0;
	selp.b32 	%r942, %r939, 0, %p221;
	add.s32 	%r202, %r942, %r936;
	setp.lt.u32 	%p222, %r165, 32;
	selp.b32 	%r943, 0, %r940, %p222;
	selp.b32 	%r944, 0, %r941, %p222;
	setp.eq.s32 	%p223, %r842, 0;
	selp.b32 	%r945, %r944, 0, %p223;
	add.s32 	%r946, %r945, %r847;
	setp.eq.s32 	%p224, %r776, 0;
	selp.b32 	%r947, 0, %r842, %p224;
	add.s32 	%r203, %r943, %r947;
	selp.b32 	%r204, %r944, %r946, %p224;
	add.s32 	%r205, %r203, %r181;
	setp.eq.s32 	%p225, %r181, 0;
	selp.b32 	%r948, %r204, 0, %p225;
	add.s32 	%r206, %r948, %r169;
	add.s32 	%r207, %r182, %r203;
	selp.b32 	%r949, 0, %r206, %p1;
	add.s32 	%r208, %r170, %r949;
	add.s32 	%r209, %r183, %r203;
	selp.b32 	%r950, 0, %r208, %p2;
	add.s32 	%r210, %r171, %r950;
	add.s32 	%r211, %r184, %r203;
	mul.lo.s32 	%r951, %r165, 9;
	add.s32 	%r952, %r951, 3;
	setp.eq.s32 	%p226, %r952, %r4;
	setp.ne.s64 	%p227, %rd74, %rd75;
	selp.b32 	%r953, 0, %r210, %p227;
	selp.b32 	%r954, 0, %r953, %p226;
	add.s32 	%r212, %r172, %r954;
	add.s32 	%r213, %r185, %r203;
	selp.b32 	%r955, 0, %r212, %p3;
	add.s32 	%r214, %r173, %r955;
	add.s32 	%r215, %r186, %r203;
	selp.b32 	%r956, 0, %r214, %p4;
	add.s32 	%r216, %r174, %r956;
	add.s32 	%r217, %r187, %r203;
	selp.b32 	%r957, 0, %r216, %p5;
	add.s32 	%r218, %r175, %r957;
	add.s32 	%r219, %r188, %r203;
	add.s32 	%r958, %r951, 7;
	setp.eq.s32 	%p228, %r958, %r4;
	setp.ne.s64 	%p229, %rd78, %rd79;
	selp.b32 	%r959, 0, %r218, %p229;
	selp.b32 	%r960, 0, %r959, %p228;
	add.s32 	%r220, %r176, %r960;
	setp.lt.s32 	%p230, %r1661, 257;
	@%p230 bra 	$L__BB4_172;
	bar.sync 	0;
	@%p225 bra 	$L__BB4_149;
	shl.b32 	%r964, %r203, 4;
	mov.u32 	%r965, _ZN6thrust24THRUST_300001_SM_1000_NS8cuda_cub4core6detail5shmemE;
	add.s32 	%r966, %r965, %r964;
	st.shared.u64 	[%r966], %rd496;
	st.shared.u32 	[%r966+8], %r204;
$L__BB4_149:
	not.pred 	%p247, %p1;
	@%p247 bra 	$L__BB4_151;
	shl.b32 	%r967, %r205, 4;
	mov.u32 	%r968, _ZN6thrust24THRUST_300001_SM_1000_NS8cuda_cub4core6detail5shmemE;
	add.s32 	%r969, %r968, %r967;
	st.shared.u64 	[%r969], %rd72;
	st.shared.u32 	[%r969+8], %r206;
$L__BB4_151:
	not.pred 	%p248, %p2;
	@%p248 bra 	$L__BB4_153;
	shl.b32 	%r970, %r207, 4;
	mov.u32 	%r971, _ZN6thrust24THRUST_300001_SM_1000_NS8cuda_cub4core6detail5shmemE;
	add.s32 	%r972, %r971, %r970;
	st.shared.u64 	[%r972], %rd73;
	st.shared.u32 	[%r972+8], %r208;
$L__BB4_153:
	mad.lo.s32 	%r973, %r165, 9, 3;
	setp.ne.s32 	%p249, %r973, %r4;
	setp.eq.s64 	%p250, %rd74, %rd75;
	and.pred  	%p251, %p249, %p250;
	@%p251 bra 	$L__BB4_155;
	shl.b32 	%r974, %r209, 4;
	mov.u32 	%r975, _ZN6thrust24THRUST_300001_SM_1000_NS8cuda_cub4core6detail5shmemE;
	add.s32 	%r976, %r975, %r974;
	st.shared.u64 	[%r976], %rd74;
	st.shared.u32 	[%r976+8], %r210;
$L__BB4_155:
	not.pred 	%p252, %p3;
	@%p252 bra 	$L__BB4_157;
	shl.b32 	%r977, %r211, 4;
	mov.u32 	%r978, _ZN6thrust24THRUST_300001_SM_1000_NS8cuda_cub4core6detail5shmemE;
	add.s32 	%r979, %r978, %r977;
	st.shared.u64 	[%r979], %rd75;
	st.shared.u32 	[%r979+8], %r212;
$L__BB4_157:
	not.pred 	%p253, %p4;
	@%p253 bra 	$L__BB4_159;
	shl.b32 	%r980, %r213, 4;
	mov.u32 	%r981, _ZN6thrust24THRUST_300001_SM_1000_NS8cuda_cub4core6detail5shmemE;
	add.s32 	%r982, %r981, %r980;
	st.shared.u64 	[%r982], %rd76;
	st.shared.u32 	[%r982+8], %r214;
$L__BB4_159:
	not.pred 	%p254, %p5;
	@%p254 bra 	$L__BB4_161;
	shl.b32 	%r983, %r215, 4;
	mov.u32 	%r984, _ZN6thrust24THRUST_300001_SM_1000_NS8cuda_cub4core6detail5shmemE;
	add.s32 	%r985, %r984, %r983;
	st.shared.u64 	[%r985], %rd77;
	st.shared.u32 	[%r985+8], %r216;
$L__BB4_161:
	mad.lo.s32 	%r986, %r165, 9, 7;
	setp.ne.s32 	%p255, %r986, %r4;
	setp.eq.s64 	%p256, %rd78, %rd79;
	and.pred  	%p257, %p255, %p256;
	@%p257 bra 	$L__BB4_163;
	shl.b32 	%r987, %r217, 4;
	mov.u32 	%r988, _ZN6thrust24THRUST_300001_SM_1000_NS8cuda_cub4core6detail5shmemE;
	add.s32 	%r989, %r988, %r987;
	st.shared.u64 	[%r989], %rd78;
	st.shared.u32 	[%r989+8], %r218;
$L__BB4_163:
	mad.lo.s32 	%r990, %r165, 9, 8;
	setp.ne.s32 	%p258, %r990, %r4;
	setp.eq.s64 	%p259, %rd79, %rd80;
	and.pred  	%p260, %p258, %p259;
	@%p260 bra 	$L__BB4_165;
	shl.b32 	%r991, %r219, 4;
	mov.u32 	%r992, _ZN6thrust24THRUST_300001_SM_1000_NS8cuda_cub4core6detail5shmemE;
	add.s32 	%r993, %r992, %r991;
	st.shared.u64 	[%r993], %rd79;
	st.shared.u32 	[%r993+8], %r220;
$L__BB4_165:
	bar.sync 	0;
	setp.ge.u32 	%p261, %r165, %r1661;
	@%p261 bra 	$L__BB4_190;
	add.s32 	%r994, %r194, %r195;
	add.s32 	%r995, %r994, %r196;
	add.s32 	%r996, %r995, %r197;
	add.s32 	%r997, %r996, %r198;
	add.s32 	%r998, %r997, %r199;
	add.s32 	%r999, %r998, %r200;
	add.s32 	%r1000, %r999, %r193;
	not.b32 	%r1001, %r165;
	add.s32 	%r221, %r1000, %r1001;
	and.b32  	%r1002, %r221, 768;
	setp.eq.s32 	%p262, %r1002, 768;
	mov.u32 	%r1660, %r165;
	@%p262 bra 	$L__BB4_169;
	shr.u32 	%r1003, %r221, 8;
	add.s32 	%r1004, %r1003, 1;
	and.b32  	%r1005, %r1004, 3;
	mul.wide.u32 	%rd301, %r165, 4;
	add.s64 	%rd498, %rd1, %rd301;
	mul.wide.u32 	%rd302, %r165, 8;
	add.s64 	%rd497, %rd2, %rd302;
	shl.b32 	%r1006, %r165, 4;
	mov.u32 	%r1007, _ZN6thrust24THRUST_300001_SM_1000_NS8cuda_cub4core6detail5shmemE;
	add.s32 	%r1008, %r1006, %r1007;
	add.s32 	%r1657, %r1008, 8;
	neg.s32 	%r1656, %r1005;
	shl.b32 	%r1009, %r1004, 8;
	and.b32  	%r1010, %r1009, 768;
	add.s32 	%r1660, %r165, %r1010;
$L__BB4_168:
	.pragma "nounroll";
	ld.shared.u64 	%rd303, [%r1657+-8];
	ld.shared.u32 	%r1011, [%r1657];
	st.global.u64 	[%rd497], %rd303;
	st.global.u32 	[%rd498], %r1011;
	add.s64 	%rd498, %rd498, 1024;
	add.s64 	%rd497, %rd497, 2048;
	add.s32 	%r1657, %r1657, 4096;
	add.s32 	%r1656, %r1656, 1;
	setp.ne.s32 	%p263, %r1656, 0;
	@%p263 bra 	$L__BB4_168;
$L__BB4_169:
	setp.lt.u32 	%p264, %r221, 768;
	@%p264 bra 	$L__BB4_190;
	shl.b32 	%r1012, %r1660, 4;
	mov.u32 	%r1013, _ZN6thrust24THRUST_300001_SM_1000_NS8cuda_cub4core6detail5shmemE;
	add.s32 	%r1014, %r1012, %r1013;
	add.s32 	%r1659, %r1014, 8192;
	mul.wide.u32 	%rd304, %r1660, 8;
	add.s64 	%rd305, %rd304, %rd2;
	add.s64 	%rd500, %rd305, 4096;
	mul.wide.u32 	%rd306, %r1660, 4;
	add.s64 	%rd307, %rd306, %rd1;
	add.s64 	%rd499, %rd307, 2048;
$L__BB4_171:
	ld.shared.u64 	%rd308, [%r1659+-8192];
	ld.shared.u32 	%r1015, [%r1659+-8184];
	st.global.u64 	[%rd500+-4096], %rd308;
	st.global.u32 	[%rd499+-2048], %r1015;
	ld.shared.u64 	%rd309, [%r1659+-4096];
	ld.shared.u32 	%r1016, [%r1659+-4088];
	st.global.u64 	[%rd500+-2048], %rd309;
	st.global.u32 	[%rd499+-1024], %r1016;
	ld.shared.u64 	%rd310, [%r1659];
	ld.shared.u32 	%r1017, [%r1659+8];
	st.global.u64 	[%rd500], %rd310;
	st.global.u32 	[%rd499], %r1017;
	ld.shared.u64 	%rd311, [%r1659+4096];
	ld.shared.u32 	%r1018, [%r1659+4104];
	st.global.u64 	[%rd500+2048], %rd311;
	st.global.u32 	[%rd499+1024], %r1018;
	add.s32 	%r1660, %r1660, 1024;
	add.s32 	%r1659, %r1659, 16384;
	add.s64 	%rd500, %rd500, 8192;
	add.s64 	%rd499, %rd499, 4096;
	setp.lt.s32 	%p265, %r1660, %r1661;
	@%p265 bra 	$L__BB4_171;
	bra.uni 	$L__BB4_190;
$L__BB4_172:
	@%p225 bra 	$L__BB4_174;
	mul.wide.s32 	%rd265, %r203, 8;
	add.s64 	%rd266, %rd2, %rd265;
	st.global.u64 	[%rd266], %rd496;
	mul.wide.s32 	%rd267, %r203, 4;
	add.s64 	%rd268, %rd1, %rd267;
	st.global.u32 	[%rd268], %r204;
$L__BB4_174:
	not.pred 	%p232, %p1;
	@%p232 bra 	$L__BB4_176;
	mul.wide.s32 	%rd269, %r205, 8;
	add.s64 	%rd270, %rd2, %rd269;
	st.global.u64 	[%rd270], %rd72;
	mul.wide.s32 	%rd271, %r205, 4;
	add.s64 	%rd272, %rd1, %rd271;
	st.global.u32 	[%rd272], %r206;
$L__BB4_176:
	not.pred 	%p233, %p2;
	@%p233 bra 	$L__BB4_178;
	mul.wide.s32 	%rd273, %r207, 8;
	add.s64 	%rd274, %rd2, %rd273;
	st.global.u64 	[%rd274], %rd73;
	mul.wide.s32 	%rd275, %r207, 4;
	add.s64 	%rd276, %rd1, %rd275;
	st.global.u32 	[%rd276], %r208;
$L__BB4_178:
	mad.lo.s32 	%r961, %r165, 9, 3;
	setp.ne.s32 	%p234, %r961, %r4;
	setp.eq.s64 	%p235, %rd74, %rd75;
	and.pred  	%p236, %p234, %p235;
	@%p236 bra 	$L__BB4_180;
	mul.wide.s32 	%rd277, %r209, 8;
	add.s64 	%rd278, %rd2, %rd277;
	st.global.u64 	[%rd278], %rd74;
	mul.wide.s32 	%rd279, %r209, 4;
	add.s64 	%rd280, %rd1, %rd279;
	st.global.u32 	[%rd280], %r210;
$L__BB4_180:
	not.pred 	%p237, %p3;
	@%p237 bra 	$L__BB4_182;
	mul.wide.s32 	%rd281, %r211, 8;
	add.s64 	%rd282, %rd2, %rd281;
	st.global.u64 	[%rd282], %rd75;
	mul.wide.s32 	%rd283, %r211, 4;
	add.s64 	%rd284, %rd1, %rd283;
	st.global.u32 	[%rd284], %r212;
$L__BB4_182:
	not.pred 	%p238, %p4;
	@%p238 bra 	$L__BB4_184;
	mul.wide.s32 	%rd285, %r213, 8;
	add.s64 	%rd286, %rd2, %rd285;
	st.global.u64 	[%rd286], %rd76;
	mul.wide.s32 	%rd287, %r213, 4;
	add.s64 	%rd288, %rd1, %rd287;
	st.global.u32 	[%rd288], %r214;
$L__BB4_184:
	not.pred 	%p239, %p5;
	@%p239 bra 	$L__BB4_186;
	mul.wide.s32 	%rd289, %r215, 8;
	add.s64 	%rd290, %rd2, %rd289;
	st.global.u64 	[%rd290], %rd77;
	mul.wide.s32 	%rd291, %r215, 4;
	add.s64 	%rd292, %rd1, %rd291;
	st.global.u32 	[%rd292], %r216;
$L__BB4_186:
	mad.lo.s32 	%r962, %r165, 9, 7;
	setp.ne.s32 	%p240, %r962, %r4;
	setp.eq.s64 	%p241, %rd78, %rd79;
	and.pred  	%p242, %p240, %p241;
	@%p242 bra 	$L__BB4_188;
	mul.wide.s32 	%rd293, %r217, 8;
	add.s64 	%rd294, %rd2, %rd293;
	st.global.u64 	[%rd294], %rd78;
	mul.wide.s32 	%rd295, %r217, 4;
	add.s64 	%rd296, %rd1, %rd295;
	st.global.u32 	[%rd296], %r218;
$L__BB4_188:
	mad.lo.s32 	%r963, %r165, 9, 8;
	setp.ne.s32 	%p243, %r963, %r4;
	setp.eq.s64 	%p244, %rd79, %rd80;
	and.pred  	%p245, %p243, %p244;
	@%p245 bra 	$L__BB4_190;
	mul.wide.s32 	%rd297, %r219, 8;
	add.s64 	%rd298, %rd2, %rd297;
	st.global.u64 	[%rd298], %rd79;
	mul.wide.s32 	%rd299, %r219, 4;
	add.s64 	%rd300, %rd1, %rd299;
	st.global.u32 	[%rd300], %r220;
$L__BB4_190:
	setp.ne.s32 	%p266, %r165, 255;
	@%p266 bra 	$L__BB4_286;
	setp.ne.s32 	%p267, %r4, 2304;
	@%p267 bra 	$L__BB4_193;
	mul.wide.s32 	%rd312, %r1661, 8;
	add.s64 	%rd313, %rd2, %rd312;
	st.global.u64 	[%rd313], %rd80;
	mul.wide.s32 	%rd314, %r1661, 4;
	add.s64 	%rd315, %rd1, %rd314;
	st.global.u32 	[%rd315], %r202;
	add.s32 	%r1661, %r1661, 1;
$L__BB4_193:
	ld.param.u64 	%rd478, [_ZN6thrust24THRUST_300001_SM_1000_NS8cuda_cub4core6detail13_kernel_agentINS1_15__reduce_by_key16ReduceByKeyAgentIPyNS0_17constant_iteratorIiNS0_11use_defaultES9_EES7_PiN4cuda3std3__48equal_toIyEENSE_4plusIiEESB_iEEJS7_SA_S7_SB_SB_N3cub18CUB_300001_SM_100024ReduceByKeyScanTileStateIiiLb1EEESG_SI_iiEEEvDpT0__param_4];
	cvta.to.global.u64 	%rd316, %rd478;
	st.global.u32 	[%rd316], %r1661;
	bra.uni 	$L__BB4_286;
$L__BB4_194:
	mul.wide.u32 	%rd145, %r3, 8;
	add.s64 	%rd144, %rd139, %rd145;
	// begin inline asm
	ld.global.nc.u64 %rd509, [%rd144];
	// end inline asm
	mov.u32 	%r237, %tid.x;
	and.b32  	%r326, %r237, 31;
	and.b32  	%r327, %r237, 992;
	mul.lo.s32 	%r328, %r327, 9;
	or.b32  	%r238, %r328, %r326;
	setp.ge.u32 	%p15, %r238, %r4;
	mov.u64 	%rd501, %rd509;
	@%p15 bra 	$L__BB4_196;
	add.s32 	%r329, %r238, %r3;
	mul.wide.u32 	%rd148, %r329, 8;
	add.s64 	%rd147, %rd139, %rd148;
	// begin inline asm
	ld.global.nc.u64 %rd501, [%rd147];
	// end inline asm
$L__BB4_196:
	add.s32 	%r330, %r238, 32;
	setp.ge.u32 	%p16, %r330, %r4;
	shl.b32 	%r331, %r238, 3;
	cvt.u64.u32 	%rd149, %r331;
	add.s64 	%rd99, %rd144, %rd149;
	mov.u64 	%rd502, %rd509;
	@%p16 bra 	$L__BB4_198;
	add.s64 	%rd151, %rd99, 256;
	// begin inline asm
	ld.global.nc.u64 %rd502, [%rd151];
	// end inline asm
$L__BB4_198:
	add.s32 	%r332, %r238, 64;
	setp.ge.u32 	%p17, %r332, %r4;
	mov.u64 	%rd503, %rd509;
	@%p17 bra 	$L__BB4_200;
	add.s64 	%rd153, %rd99, 512;
	// begin inline asm
	ld.global.nc.u64 %rd503, [%rd153];
	// end inline asm
$L__BB4_200:
	add.s32 	%r333, %r238, 96;
	setp.ge.u32 	%p18, %r333, %r4;
	mov.u64 	%rd504, %rd509;
	@%p18 bra 	$L__BB4_202;
	add.s64 	%rd155, %rd99, 768;
	// begin inline asm
	ld.global.nc.u64 %rd504, [%rd155];
	// end inline asm
$L__BB4_202:
	add.s32 	%r334, %r238, 128;
	setp.ge.u32 	%p19, %r334, %r4;
	mov.u64 	%rd505, %rd509;
	@%p19 bra 	$L__BB4_204;
	add.s64 	%rd157, %rd99, 1024;
	// begin inline asm
	ld.global.nc.u64 %rd505, [%rd157];
	// end inline asm
$L__BB4_204:
	add.s32 	%r335, %r238, 160;
	setp.ge.u32 	%p20, %r335, %r4;
	mov.u64 	%rd506, %rd509;
	@%p20 bra 	$L__BB4_206;
	add.s64 	%rd159, %rd99, 1280;
	// begin inline asm
	ld.global.nc.u64 %rd506, [%rd159];
	// end inline asm
$L__BB4_206:
	add.s32 	%r336, %r238, 192;
	setp.ge.u32 	%p21, %r336, %r4;
	mov.u64 	%rd507, %rd509;
	@%p21 bra 	$L__BB4_208;
	add.s64 	%rd161, %rd99, 1536;
	// begin inline asm
	ld.global.nc.u64 %rd507, [%rd161];
	// end inline asm
$L__BB4_208:
	add.s32 	%r337, %r238, 224;
	setp.ge.u32 	%p22, %r337, %r4;
	mov.u64 	%rd508, %rd509;
	@%p22 bra 	$L__BB4_210;
	add.s64 	%rd163, %rd99, 1792;
	// begin inline asm
	ld.global.nc.u64 %rd508, [%rd163];
	// end inline asm
$L__BB4_210:
	add.s32 	%r338, %r238, 256;
	setp.ge.u32 	%p23, %r338, %r4;
	@%p23 bra 	$L__BB4_212;
	add.s64 	%rd165, %rd99, 2048;
	// begin inline asm
	ld.global.nc.u64 %rd509, [%rd165];
	// end inline asm
$L__BB4_212:
	// begin inline asm
	mov.u32 %r339, %laneid;
	// end inline asm
	shr.u32 	%r240, %r237, 5;
	mad.lo.s32 	%r241, %r240, 288, %r339;
	shl.b32 	%r340, %r241, 3;
	mov.u32 	%r341, _ZN6thrust24THRUST_300001_SM_1000_NS8cuda_cub4core6detail5shmemE;
	add.s32 	%r242, %r341, %r340;
	st.shared.u64 	[%r242], %rd501;
	st.shared.u64 	[%r242+256], %rd502;
	st.shared.u64 	[%r242+512], %rd503;
	st.shared.u64 	[%r242+768], %rd504;
	st.shared.u64 	[%r242+1024], %rd505;
	st.shared.u64 	[%r242+1280], %rd506;
	st.shared.u64 	[%r242+1536], %rd507;
	st.shared.u64 	[%r242+1792], %rd508;
	st.shared.u64 	[%r242+2048], %rd509;
	bar.warp.sync 	-1;
	shl.b32 	%r243, %r339, 3;
	shl.b32 	%r342, %r339, 6;
	add.s32 	%r244, %r242, %r342;
	ld.shared.u64 	%rd116, [%r244];
	ld.shared.u64 	%rd117, [%r244+8];
	ld.shared.u64 	%rd118, [%r244+16];
	ld.shared.u64 	%rd119, [%r244+24];
	ld.shared.u64 	%rd120, [%r244+32];
	ld.shared.u64 	%rd121, [%r244+40];
	ld.shared.u64 	%rd122, [%r244+48];
	ld.shared.u64 	%rd123, [%r244+56];
	ld.shared.u64 	%rd124, [%r244+64];
	setp.ne.s32 	%p24, %r237, 0;
	mov.b64 	%rd511, 0;
	@%p24 bra 	$L__BB4_214;
	add.s64 	%rd168, %rd144, -8;
	// begin inline asm
	ld.global.nc.u64 %rd511, [%rd168];
	// end inline asm
$L__BB4_214:
	setp.eq.s32 	%p25, %r237, 0;
	bar.sync 	0;
	shl.b32 	%r343, %r241, 2;
	sub.s32 	%r344, %r242, %r343;
	st.shared.u32 	[%r344], %r1;
	st.shared.u32 	[%r344+128], %r1;
	st.shared.u32 	[%r344+256], %r1;
	st.shared.u32 	[%r344+384], %r1;
	st.shared.u32 	[%r344+512], %r1;
	st.shared.u32 	[%r344+640], %r1;
	st.shared.u32 	[%r344+768], %r1;
	st.shared.u32 	[%r344+896], %r1;
	st.shared.u32 	[%r344+1024], %r1;
	bar.warp.sync 	-1;
	add.s32 	%r345, %r241, %r243;
	shl.b32 	%r346, %r345, 2;
	sub.s32 	%r347, %r244, %r346;
	ld.shared.u32 	%r245, [%r347];
	ld.shared.u32 	%r246, [%r347+4];
	ld.shared.u32 	%r247, [%r347+8];
	ld.shared.u32 	%r248, [%r347+12];
	ld.shared.u32 	%r249, [%r347+16];
	ld.shared.u32 	%r250, [%r347+20];
	ld.shared.u32 	%r251, [%r347+24];
	ld.shared.u32 	%r252, [%r347+28];
	ld.shared.u32 	%r253, [%r347+32];
	bar.sync 	0;
	shl.b32 	%r348, %r237, 3;
	add.s32 	%r350, %r341, %r348;
	add.s32 	%r254, %r350, 2176;
	st.shared.u64 	[%r350+2176], %rd124;
	bar.sync 	0;
	@%p25 bra 	$L__BB4_216;
	ld.shared.u64 	%rd511, [%r254+-8];
$L__BB4_216:
	setp.ne.s64 	%p26, %rd511, %rd116;
	setp.ne.s64 	%p27, %rd116, %rd117;
	setp.ne.s64 	%p28, %rd117, %rd118;
	setp.ne.s64 	%p29, %rd118, %rd119;
	setp.ne.s64 	%p30, %rd119, %rd120;
	setp.ne.s64 	%p31, %rd120, %rd121;
	setp.ne.s64 	%p32, %rd121, %rd122;
	setp.ne.s64 	%p33, %rd122, %rd123;
	setp.ne.s64 	%p34, %rd123, %rd124;
	mul.lo.s32 	%r411, %r237, 9;
	setp.eq.s32 	%p35, %r411, %r4;
	or.pred  	%p36, %p35, %p26;
	selp.u32 	%r412, 1, 0, %p36;
	add.s32 	%r413, %r411, 1;
	setp.eq.s32 	%p37, %r413, %r4;
	or.pred  	%p38, %p37, %p27;
	selp.u32 	%r414, 1, 0, %p38;
	add.s32 	%r415, %r411, 2;
	setp.eq.s32 	%p39, %r415, %r4;
	or.pred  	%p40, %p39, %p28;
	selp.u32 	%r416, 1, 0, %p40;
	add.s32 	%r417, %r411, 3;
	setp.eq.s32 	%p41, %r417, %r4;
	or.pred  	%p6, %p41, %p29;
	selp.u32 	%r418, 1, 0, %p6;
	add.s32 	%r419, %r411, 4;
	setp.eq.s32 	%p42, %r419, %r4;
	or.pred  	%p7, %p42, %p30;
	selp.u32 	%r420, 1, 0, %p7;
	add.s32 	%r421, %r411, 5;
	setp.eq.s32 	%p43, %r421, %r4;
	or.pred  	%p8, %p43, %p31;
	selp.u32 	%r422, 1, 0, %p8;
	add.s32 	%r423, %r411, 6;
	setp.eq.s32 	%p44, %r423, %r4;
	or.pred  	%p45, %p44, %p32;
	selp.u32 	%r424, 1, 0, %p45;
	add.s32 	%r425, %r411, 7;
	setp.eq.s32 	%p46, %r425, %r4;
	or.pred  	%p47, %p46, %p33;
	selp.u32 	%r426, 1, 0, %p47;
	add.s32 	%r427, %r411, 8;
	setp.eq.s32 	%p48, %r427, %r4;
	or.pred  	%p49, %p48, %p34;
	selp.u32 	%r428, 1, 0, %p49;
	add.s32 	%r429, %r414, %r412;
	selp.b32 	%r430, 0, %r245, %p38;
	add.s32 	%r431, %r246, %r430;
	add.s32 	%r432, %r429, %r416;
	selp.b32 	%r433, 0, %r431, %p40;
	add.s32 	%r434, %r247, %r433;
	add.s32 	%r435, %r432, %r418;
	selp.b32 	%r436, 0, %r434, %p6;
	add.s32 	%r437, %r248, %r436;
	add.s32 	%r438, %r435, %r420;
	selp.b32 	%r439, 0, %r437, %p7;
	add.s32 	%r440, %r249, %r439;
	add.s32 	%r441, %r438, %r422;
	selp.b32 	%r442, 0, %r440, %p8;
	add.s32 	%r443, %r250, %r442;
	add.s32 	%r444, %r441, %r424;
	selp.b32 	%r445, 0, %r443, %p45;
	add.s32 	%r446, %r251, %r445;
	add.s32 	%r447, %r444, %r426;
	selp.b32 	%r448, 0, %r446, %p47;
	add.s32 	%r449, %r252, %r448;
	add.s32 	%r352, %r447, %r428;
	selp.b32 	%r450, 0, %r449, %p49;
	add.s32 	%r357, %r253, %r450;
	mov.b32 	%r408, 1;
	mov.b32 	%r409, 0;
	mov.b32 	%r410, -1;
	// begin inline asm
	shfl.sync.up.b32 %r351, %r352, %r408, %r409, %r410;
	// end inline asm
	// begin inline asm
	shfl.sync.up.b32 %r356, %r357, %r408, %r409, %r410;
	// end inline asm
	setp.eq.s32 	%p50, %r352, 0;
	selp.b32 	%r451, %r356, 0, %p50;
	setp.lt.s32 	%p51, %r339, 1;
	selp.b32 	%r452, 0, %r351, %p51;
	add.s32 	%r362, %r452, %r352;
	selp.b32 	%r453, 0, %r451, %p51;
	add.s32 	%r367, %r453, %r357;
	mov.b32 	%r368, 2;
	// begin inline asm
	shfl.sync.up.b32 %r361, %r362, %r368, %r409, %r410;
	// end inline asm
	// begin inline asm
	shfl.sync.up.b32 %r366, %r367, %r368, %r409, %r410;
	// end inline asm
	setp.eq.s32 	%p52, %r362, 0;
	selp.b32 	%r454, %r366, 0, %p52;
	setp.lt.s32 	%p53, %r339, 2;
	selp.b32 	%r455, 0, %r361, %p53;
	add.s32 	%r372, %r455, %r362;
	selp.b32 	%r456, 0, %r454, %p53;
	add.s32 	%r377, %r456, %r367;
	mov.b32 	%r378, 4;
	// begin inline asm
	shfl.sync.up.b32 %r371, %r372, %r378, %r409, %r410;
	// end inline asm
	// begin inline asm
	shfl.sync.up.b32 %r376, %r377, %r378, %r409, %r410;
	// end inline asm
	setp.eq.s32 	%p54, %r372, 0;
	selp.b32 	%r457, %r376, 0, %p54;
	setp.lt.s32 	%p55, %r339, 4;
	selp.b32 	%r458, 0, %r371, %p55;
	add.s32 	%r382, %r458, %r372;
	selp.b32 	%r459, 0, %r457, %p55;
	add.s32 	%r387, %r459, %r377;
	mov.b32 	%r388, 8;
	// begin inline asm
	shfl.sync.up.b32 %r381, %r382, %r388, %r409, %r410;
	// end inline asm
	// begin inline asm
	shfl.sync.up.b32 %r386, %r387, %r388, %r409, %r410;
	// end inline asm
	setp.eq.s32 	%p56, %r382, 0;
	selp.b32 	%r460, %r386, 0, %p56;
	setp.lt.s32 	%p57, %r339, 8;
	selp.b32 	%r461, 0, %r381, %p57;
	add.s32 	%r392, %r461, %r382;
	selp.b32 	%r462, 0, %r460, %p57;
	add.s32 	%r397, %r462, %r387;
	mov.b32 	%r398, 16;
	// begin inline asm
	shfl.sync.up.b32 %r391, %r392, %r398, %r409, %r410;
	// end inline asm
	// begin inline asm
	shfl.sync.up.b32 %r396, %r397, %r398, %r409, %r410;
	// end inline asm
	setp.eq.s32 	%p58, %r392, 0;
	selp.b32 	%r463, %r396, 0, %p58;
	setp.lt.s32 	%p59, %r339, 16;
	selp.b32 	%r464, 0, %r391, %p59;
	add.s32 	%r402, %r464, %r392;
	selp.b32 	%r465, 0, %r463, %p59;
	add.s32 	%r407, %r465, %r397;
	// begin inline asm
	shfl.sync.up.b32 %r1665, %r402, %r408, %r409, %r410;
	// end inline asm
	// begin inline asm
	shfl.sync.up.b32 %r1666, %r407, %r408, %r409, %r410;
	// end inline asm
	setp.ne.s32 	%p60, %r339, 31;
	@%p60 bra 	$L__BB4_218;
	shl.b32 	%r466, %r240, 3;
	mov.u32 	%r467, _ZN6thrust24THRUST_300001_SM_1000_NS8cuda_cub4core6detail5shmemE;
	add.s32 	%r468, %r467, %r466;
	st.shared.v2.u32 	[%r468], {%r402, %r407};
$L__BB4_218:
	bar.sync 	0;
	ld.shared.v4.u32 	{%r469, %r470, %r471, %r472}, [_ZN6thrust24THRUST_300001_SM_1000_NS8cuda_cub4core6detail5shmemE];
	add.s32 	%r473, %r471, %r469;
	setp.eq.s32 	%p61, %r471, 0;
	selp.b32 	%r474, %r470, 0, %p61;
	add.s32 	%r475, %r474, %r472;
	setp.eq.s32 	%p62, %r240, 2;
	selp.b32 	%r476, %r473, %r469, %p62;
	selp.b32 	%r477, %r475, %r470, %p62;
	ld.shared.v4.u32 	{%r478, %r479, %r480, %r481}, [_ZN6thrust24THRUST_300001_SM_1000_NS8cuda_cub4core6detail5shmemE+16];
	add.s32 	%r482, %r478, %r473;
	setp.eq.s32 	%p63, %r478, 0;
	selp.b32 	%r483, %r475, 0, %p63;
	add.s32 	%r484, %r483, %r479;
	setp.eq.s32 	%p64, %r240, 3;
	selp.b32 	%r485, %r482, %r476, %p64;
	selp.b32 	%r486, %r484, %r477, %p64;
	add.s32 	%r487, %r480, %r482;
	setp.eq.s32 	%p65, %r480, 0;
	selp.b32 	%r488, %r484, 0, %p65;
	add.s32 	%r489, %r488, %r481;
	setp.eq.s32 	%p66, %r240, 4;
	selp.b32 	%r490, %r487, %r485, %p66;
	selp.b32 	%r491, %r489, %r486, %p66;
	ld.shared.v4.u32 	{%r492, %r493, %r494, %r495}, [_ZN6thrust24THRUST_300001_SM_1000_NS8cuda_cub4core6detail5shmemE+32];
	add.s32 	%r496, %r492, %r487;
	setp.eq.s32 	%p67, %r492, 0;
	selp.b32 	%r497, %r489, 0, %p67;
	add.s32 	%r498, %r497, %r493;
	setp.eq.s32 	%p68, %r240, 5;
	selp.b32 	%r499, %r496, %r490, %p68;
	selp.b32 	%r500, %r498, %r491, %p68;
	add.s32 	%r501, %r494, %r496;
	setp.eq.s32 	%p69, %r494, 0;
	selp.b32 	%r502, %r498, 0, %p69;
	add.s32 	%r503, %r502, %r495;
	setp.eq.s32 	%p70, %r240, 6;
	selp.b32 	%r504, %r501, %r499, %p70;
	selp.b32 	%r505, %r503, %r500, %p70;
	ld.shared.v4.u32 	{%r506, %r507, %r508, %r509}, [_ZN6thrust24THRUST_300001_SM_1000_NS8cuda_cub4core6detail5shmemE+48];
	add.s32 	%r510, %r506, %r501;
	setp.eq.s32 	%p71, %r506, 0;
	selp.b32 	%r511, %r503, 0, %p71;
	add.s32 	%r512, %r511, %r507;
	setp.eq.s32 	%p72, %r240, 7;
	selp.b32 	%r259, %r510, %r504, %p72;
	selp.b32 	%r260, %r512, %r505, %p72;
	add.s32 	%r261, %r508, %r510;
	setp.eq.s32 	%p73, %r508, 0;
	selp.b32 	%r513, %r512, 0, %p73;
	add.s32 	%r262, %r513, %r509;
	setp.lt.u32 	%p74, %r237, 32;
	@%p74 bra 	$L__BB4_220;
	setp.eq.s32 	%p75, %r1665, 0;
	selp.b32 	%r514, %r260, 0, %p75;
	add.s32 	%r515, %r514, %r1666;
	setp.eq.s32 	%p76, %r339, 0;
	selp.b32 	%r516, 0, %r1665, %p76;
	add.s32 	%r1665, %r259, %r516;
	selp.b32 	%r1666, %r260, %r515, %p76;
	bra.uni 	$L__BB4_236;
$L__BB4_220:
	setp.ne.s32 	%p77, %r237, 0;
	mul.wide.u32 	%rd169, %r2, 16;
	add.s64 	%rd129, %rd3, %rd169;
	@%p77 bra 	$L__BB4_222;
	st.shared.u32 	[_ZN6thrust24THRUST_300001_SM_1000_NS8cuda_cub4core6detail5shmemE+116], %r261;
	st.shared.u32 	[_ZN6thrust24THRUST_300001_SM_1000_NS8cuda_cub4core6detail5shmemE+120], %r262;
	mov.b64 	%rd171, {%r261, %r262};
	add.s64 	%rd170, %rd129, 512;
	mov.b64 	%rd172, 100;
	// begin inline asm
	st.relaxed.gpu.v2.u64 [%rd170], {%rd171, %rd172};
	// end inline asm
$L__BB4_222:
	mov.u32 	%r517, %nctaid.x;
	setp.gt.u32 	%p78, %r517, 499;
	@%p78 bra 	$L__BB4_224;
	membar.cta;
	bra.uni 	$L__BB4_225;
$L__BB4_224:
	mov.b32 	%r518, 450;
	// begin inline asm
	nanosleep.u32 %r518;
	// end inline asm
$L__BB4_225:
	mul.wide.u32 	%rd173, %r237, 16;
	xor.b64  	%rd174, %rd173, -16;
	add.s64 	%rd175, %rd129, %rd174;
	add.s64 	%rd130, %rd175, 512;
$L__BB4_226:
	// begin inline asm
	ld.relaxed.gpu.v2.u64 {%rd176, %rd512}, [%rd130];
	// end inline asm
	setp.eq.s64 	%p79, %rd512, 99;
	mov.b32 	%r519, -1;
	vote.sync.any.pred 	%p80, %p79, %r519;
	@%p80 bra 	$L__BB4_226;
	mov.b64 	{%r523, %r528}, %rd176;
	setp.eq.s64 	%p81, %rd512, 101;
	mov.b32 	%r571, -1;
	vote.sync.ballot.b32 	%r572, %p81, %r571;
	// begin inline asm
	mov.u32 %r521, %lanemask_ge;
	// end inline asm
	and.b32  	%r573, %r572, %r521;
	or.b32  	%r574, %r573, -2147483648;
	add.s32 	%r575, %r574, -1;
	not.b32 	%r576, %r574;
	and.b32  	%r577, %r576, %r575;
	popc.b32 	%r525, %r577;
	mov.b32 	%r529, 1;
	// begin inline asm
	shfl.sync.down.b32 %r522, %r523, %r529, %r525, %r571;
	// end inline asm
	// begin inline asm
	shfl.sync.down.b32 %r527, %r528, %r529, %r525, %r571;
	// end inline asm
	setp.lt.s32 	%p83, %r339, %r525;
	setp.eq.s32 	%p84, %r523, 0;
	selp.b32 	%r578, %r522, 0, %p83;
	add.s32 	%r533, %r578, %r523;
	selp.b32 	%r579, %r527, 0, %p84;
	selp.b32 	%r580, %r579, 0, %p83;
	add.s32 	%r538, %r580, %r528;
	mov.b32 	%r539, 2;
	// begin inline asm
	shfl.sync.down.b32 %r532, %r533, %r539, %r525, %r571;
	// end inline asm
	// begin inline asm
	shfl.sync.down.b32 %r537, %r538, %r539, %r525, %r571;
	// end inline asm
	add.s32 	%r581, %r339, 2;
	setp.gt.s32 	%p85, %r581, %r525;
	setp.eq.s32 	%p86, %r533, 0;
	selp.b32 	%r582, %r537, 0, %p86;
	selp.b32 	%r583, 0, %r532, %p85;
	add.s32 	%r543, %r533, %r583;
	selp.b32 	%r584, 0, %r582, %p85;
	add.s32 	%r548, %r584, %r538;
	mov.b32 	%r549, 4;
	// begin inline asm
	shfl.sync.down.b32 %r542, %r543, %r549, %r525, %r571;
	// end inline asm
	// begin inline asm
	shfl.sync.down.b32 %r547, %r548, %r549, %r525, %r571;
	// end inline asm
	add.s32 	%r585, %r339, 4;
	setp.gt.s32 	%p87, %r585, %r525;
	setp.eq.s32 	%p88, %r543, 0;
	selp.b32 	%r586, %r547, 0, %p88;
	selp.b32 	%r587, 0, %r542, %p87;
	add.s32 	%r553, %r543, %r587;
	selp.b32 	%r588, 0, %r586, %p87;
	add.s32 	%r558, %r548, %r588;
	mov.b32 	%r559, 8;
	// begin inline asm
	shfl.sync.down.b32 %r552, %r553, %r559, %r525, %r571;
	// end inline asm
	// begin inline asm
	shfl.sync.down.b32 %r557, %r558, %r559, %r525, %r571;
	// end inline asm
	add.s32 	%r266, %r339, 8;
	setp.gt.s32 	%p89, %r266, %r525;
	setp.eq.s32 	%p90, %r553, 0;
	selp.b32 	%r589, %r557, 0, %p90;
	selp.b32 	%r590, 0, %r552, %p89;
	add.s32 	%r563, %r553, %r590;
	selp.b32 	%r591, 0, %r589, %p89;
	add.s32 	%r568, %r558, %r591;
	mov.b32 	%r569, 16;
	// begin inline asm
	shfl.sync.down.b32 %r562, %r563, %r569, %r525, %r571;
	// end inline asm
	// begin inline asm
	shfl.sync.down.b32 %r567, %r568, %r569, %r525, %r571;
	// end inline asm
	add.s32 	%r267, %r339, 16;
	setp.gt.s32 	%p91, %r267, %r525;
	setp.eq.s32 	%p92, %r563, 0;
	selp.b32 	%r592, %r567, 0, %p92;
	selp.b32 	%r593, 0, %r562, %p91;
	add.s32 	%r1662, %r593, %r563;
	selp.b32 	%r594, 0, %r592, %p91;
	add.s32 	%r1663, %r568, %r594;
	not.b32 	%r595, %r237;
	add.s32 	%r1664, %r2, %r595;
	add.s64 	%rd133, %rd3, 512;
$L__BB4_228:
	setp.ne.s64 	%p93, %rd512, 101;
	mov.b32 	%r596, -1;
	vote.sync.all.pred 	%p94, %p93, %r596;
	not.pred 	%p95, %p94;
	@%p95 bra 	$L__BB4_232;
	mul.wide.s32 	%rd239, %r1664, 16;
	add.s64 	%rd240, %rd133, %rd239;
	add.s64 	%rd238, %rd240, -512;
$L__BB4_230:
	// begin inline asm
	ld.relaxed.gpu.v2.u64 {%rd236, %rd512}, [%rd238];
	// end inline asm
	setp.eq.s64 	%p151, %rd512, 99;
	mov.b32 	%r686, -1;
	vote.sync.any.pred 	%p152, %p151, %r686;
	@%p152 bra 	$L__BB4_230;
	mov.b64 	{%r689, %r694}, %rd236;
	setp.eq.s64 	%p153, %rd512, 101;
	mov.b32 	%r737, -1;
	vote.sync.ballot.b32 	%r738, %p153, %r737;
	and.b32  	%r739, %r738, %r521;
	or.b32  	%r740, %r739, -2147483648;
	add.s32 	%r741, %r740, -1;
	not.b32 	%r742, %r740;
	and.b32  	%r743, %r742, %r741;
	popc.b32 	%r691, %r743;
	mov.b32 	%r695, 1;
	// begin inline asm
	shfl.sync.down.b32 %r688, %r689, %r695, %r691, %r737;
	// end inline asm
	// begin inline asm
	shfl.sync.down.b32 %r693, %r694, %r695, %r691, %r737;
	// end inline asm
	setp.lt.s32 	%p155, %r339, %r691;
	setp.eq.s32 	%p156, %r689, 0;
	selp.b32 	%r744, %r688, 0, %p155;
	add.s32 	%r699, %r744, %r689;
	selp.b32 	%r745, %r693, 0, %p156;
	selp.b32 	%r746, %r745, 0, %p155;
	add.s32 	%r704, %r746, %r694;
	mov.b32 	%r705, 2;
	// begin inline asm
	shfl.sync.down.b32 %r698, %r699, %r705, %r691, %r737;
	// end inline asm
	// begin inline asm
	shfl.sync.down.b32 %r703, %r704, %r705, %r691, %r737;
	// end inline asm
	add.s32 	%r747, %r339, 2;
	setp.gt.s32 	%p157, %r747, %r691;
	setp.eq.s32 	%p158, %r699, 0;
	selp.b32 	%r748, %r703, 0, %p158;
	selp.b32 	%r749, 0, %r698, %p157;
	add.s32 	%r709, %r699, %r749;
	selp.b32 	%r750, 0, %r748, %p157;
	add.s32 	%r714, %r750, %r704;
	mov.b32 	%r715, 4;
	// begin inline asm
	shfl.sync.down.b32 %r708, %r709, %r715, %r691, %r737;
	// end inline asm
	// begin inline asm
	shfl.sync.down.b32 %r713, %r714, %r715, %r691, %r737;
	// end inline asm
	add.s32 	%r751, %r339, 4;
	setp.gt.s32 	%p159, %r751, %r691;
	setp.eq.s32 	%p160, %r709, 0;
	selp.b32 	%r752, %r713, 0, %p160;
	selp.b32 	%r753, 0, %r708, %p159;
	add.s32 	%r719, %r709, %r753;
	selp.b32 	%r754, 0, %r752, %p159;
	add.s32 	%r724, %r714, %r754;
	mov.b32 	%r725, 8;
	// begin inline asm
	shfl.sync.down.b32 %r718, %r719, %r725, %r691, %r737;
	// end inline asm
	// begin inline asm
	shfl.sync.down.b32 %r723, %r724, %r725, %r691, %r737;
	// end inline asm
	setp.gt.s32 	%p161, %r266, %r691;
	setp.eq.s32 	%p162, %r719, 0;
	selp.b32 	%r755, %r723, 0, %p162;
	selp.b32 	%r756, 0, %r718, %p161;
	add.s32 	%r729, %r719, %r756;
	selp.b32 	%r757, 0, %r755, %p161;
	add.s32 	%r734, %r724, %r757;
	mov.b32 	%r735, 16;
	// begin inline asm
	shfl.sync.down.b32 %r728, %r729, %r735, %r691, %r737;
	// end inline asm
	// begin inline asm
	shfl.sync.down.b32 %r733, %r734, %r735, %r691, %r737;
	// end inline asm
	setp.gt.s32 	%p163, %r267, %r691;
	setp.eq.s32 	%p164, %r729, 0;
	selp.b32 	%r758, %r733, 0, %p164;
	selp.b32 	%r759, 0, %r728, %p163;
	selp.b32 	%r760, 0, %r758, %p163;
	add.s32 	%r761, %r734, %r760;
	add.s32 	%r762, %r759, %r1662;
	add.s32 	%r274, %r762, %r729;
	setp.eq.s32 	%p165, %r1662, 0;
	selp.b32 	%r763, %r761, 0, %p165;
	add.s32 	%r1663, %r763, %r1663;
	add.s32 	%r1664, %r1664, -32;
	mov.u32 	%r1662, %r274;
	bra.uni 	$L__BB4_228;
$L__BB4_232:
	@%p77 bra 	$L__BB4_234;
	add.s32 	%r598, %r1662, %r261;
	setp.eq.s32 	%p97, %r261, 0;
	selp.b32 	%r599, %r1663, 0, %p97;
	add.s32 	%r600, %r599, %r262;
	mov.b64 	%rd180, {%r598, %r600};
	add.s64 	%rd179, %rd129, 512;
	mov.b64 	%rd181, 101;
	// begin inline asm
	st.relaxed.gpu.v2.u64 [%rd179], {%rd180, %rd181};
	// end inline asm
	st.shared.u32 	[_ZN6thrust24THRUST_300001_SM_1000_NS8cuda_cub4core6detail5shmemE+100], %r1662;
	st.shared.v2.u32 	[_ZN6thrust24THRUST_300001_SM_1000_NS8cuda_cub4core6detail5shmemE+104], {%r1663, %r598};
	st.shared.u32 	[_ZN6thrust24THRUST_300001_SM_1000_NS8cuda_cub4core6detail5shmemE+112], %r600;
$L__BB4_234:
	setp.ne.s32 	%p98, %r339, 0;
	@%p98 bra 	$L__BB4_236;
	st.shared.v2.u32 	[_ZN6thrust24THRUST_300001_SM_1000_NS8cuda_cub4core6detail5shmemE+72], {%r1662, %r1663};
	mov.u32 	%r1665, %r1662;
	mov.u32 	%r1666, %r1663;
$L__BB4_236:
	setp.eq.s32 	%p99, %r237, 0;
	bar.sync 	0;
	@%p99 bra 	$L__BB4_238;
	ld.shared.v2.u32 	{%r601, %r602}, [_ZN6thrust24THRUST_300001_SM_1000_NS8cuda_cub4core6detail5shmemE+72];
	add.s32 	%r279, %r601, %r1665;
	setp.eq.s32 	%p100, %r1665, 0;
	selp.b32 	%r603, %r602, 0, %p100;
	add.s32 	%r1666, %r603, %r1666;
	mov.u32 	%r1665, %r279;
$L__BB4_238:
	mul.lo.s32 	%r604, %r237, 9;
	setp.eq.s32 	%p101, %r604, %r4;
	setp.ne.s64 	%p102, %rd511, %rd116;
	or.pred  	%p103, %p101, %p102;
	selp.u32 	%r605, 1, 0, %p103;
	add.s32 	%r283, %r1665, %r605;
	selp.b32 	%r606, 0, %r1666, %p103;
	add.s32 	%r284, %r606, %r245;
	add.s32 	%r607, %r604, 1;
	setp.eq.s32 	%p104, %r607, %r4;
	setp.ne.s64 	%p105, %rd116, %rd117;
	or.pred  	%p106, %p104, %p105;
	selp.u32 	%r608, 1, 0, %p106;
	add.s32 	%r609, %r608, %r605;
	add.s32 	%r285, %r609, %r1665;
	selp.b32 	%r610, 0, %r284, %p106;
	add.s32 	%r286, %r246, %r610;
	add.s32 	%r611, %r604, 2;
	setp.eq.s32 	%p107, %r611, %r4;
	setp.ne.s64 	%p108, %rd117, %rd118;
	or.pred  	%p9, %p107, %p108;
	selp.u32 	%r612, 1, 0, %p9;
	add.s32 	%r287, %r285, %r612;
	selp.b32 	%r613, 0, %r286, %p9;
	add.s32 	%r288, %r247, %r613;
	selp.u32 	%r614, 1, 0, %p6;
	add.s32 	%r289, %r287, %r614;
	selp.b32 	%r615, 0, %r288, %p6;
	add.s32 	%r290, %r248, %r615;
	selp.u32 	%r616, 1, 0, %p7;
	add.s32 	%r291, %r289, %r616;
	selp.b32 	%r617, 0, %r290, %p7;
	add.s32 	%r292, %r249, %r617;
	selp.u32 	%r618, 1, 0, %p8;
	add.s32 	%r293, %r291, %r618;
	selp.b32 	%r619, 0, %r292, %p8;
	add.s32 	%r294, %r250, %r619;
	add.s32 	%r620, %r604, 6;
	setp.eq.s32 	%p109, %r620, %r4;
	setp.ne.s64 	%p110, %rd121, %rd122;
	or.pred  	%p10, %p109, %p110;
	selp.u32 	%r621, 1, 0, %p10;
	add.s32 	%r295, %r293, %r621;
	selp.b32 	%r622, 0, %r294, %p10;
	add.s32 	%r296, %r251, %r622;
	add.s32 	%r623, %r604, 7;
	setp.eq.s32 	%p111, %r623, %r4;
	setp.ne.s64 	%p112, %rd122, %rd123;
	or.pred  	%p11, %p111, %p112;
	selp.u32 	%r624, 1, 0, %p11;
	add.s32 	%r297, %r295, %r624;
	selp.b32 	%r625, 0, %r296, %p11;
	add.s32 	%r298, %r252, %r625;
	ld.shared.v2.u32 	{%r299, %r300}, [_ZN6thrust24THRUST_300001_SM_1000_NS8cuda_cub4core6detail5shmemE+112];
	ld.shared.u32 	%r1676, [_ZN6thrust24THRUST_300001_SM_1000_NS8cuda_cub4core6detail5shmemE+108];
	ld.shared.u32 	%r302, [_ZN6thrust24THRUST_300001_SM_1000_NS8cuda_cub4core6detail5shmemE+100];
	setp.lt.s32 	%p113, %r300, 257;
	@%p113 bra 	$L__BB4_264;
	bar.sync 	0;
	mul.lo.s32 	%r629, %r237, 9;
	setp.ne.s32 	%p129, %r629, %r4;
	setp.eq.s64 	%p130, %rd511, %rd116;
	and.pred  	%p131, %p129, %p130;
	@%p131 bra 	$L__BB4_241;
	sub.s32 	%r630, %r1665, %r302;
	shl.b32 	%r631, %r630, 4;
	mov.u32 	%r632, _ZN6thrust24THRUST_300001_SM_1000_NS8cuda_cub4core6detail5shmemE;
	add.s32 	%r633, %r632, %r631;
	st.shared.u64 	[%r633], %rd511;
	st.shared.u32 	[%r633+8], %r1666;
$L__BB4_241:
	mad.lo.s32 	%r634, %r237, 9, 1;
	setp.ne.s32 	%p132, %r634, %r4;
	setp.eq.s64 	%p133, %rd116, %rd117;
	and.pred  	%p134, %p132, %p133;
	@%p134 bra 	$L__BB4_243;
	sub.s32 	%r635, %r283, %r302;
	shl.b32 	%r636, %r635, 4;
	mov.u32 	%r637, _ZN6thrust24THRUST_300001_SM_1000_NS8cuda_cub4core6detail5shmemE;
	add.s32 	%r638, %r637, %r636;
	st.shared.u64 	[%r638], %rd116;
	st.shared.u32 	[%r638+8], %r284;
$L__BB4_243:
	not.pred 	%p135, %p9;
	@%p135 bra 	$L__BB4_245;
	sub.s32 	%r639, %r285, %r302;
	shl.b32 	%r640, %r639, 4;
	mov.u32 	%r641, _ZN6thrust24THRUST_300001_SM_1000_NS8cuda_cub4core6detail5shmemE;
	add.s32 	%r642, %r641, %r640;
	st.shared.u64 	[%r642], %rd117;
	st.shared.u32 	[%r642+8], %r286;
$L__BB4_245:
	not.pred 	%p136, %p6;
	@%p136 bra 	$L__BB4_247;
	sub.s32 	%r643, %r287, %r302;
	shl.b32 	%r644, %r643, 4;
	mov.u32 	%r645, _ZN6thrust24THRUST_300001_SM_1000_NS8cuda_cub4core6detail5shmemE;
	add.s32 	%r646, %r645, %r644;
	st.shared.u64 	[%r646], %rd118;
	st.shared.u32 	[%r646+8], %r288;
$L__BB4_247:
	not.pred 	%p137, %p7;
	@%p137 bra 	$L__BB4_249;
	sub.s32 	%r647, %r289, %r302;
	shl.b32 	%r648, %r647, 4;
	mov.u32 	%r649, _ZN6thrust24THRUST_300001_SM_1000_NS8cuda_cub4core6detail5shmemE;
	add.s32 	%r650, %r649, %r648;
	st.shared.u64 	[%r650], %rd119;
	st.shared.u32 	[%r650+8], %r290;
$L__BB4_249:
	not.pred 	%p138, %p8;
	@%p138 bra 	$L__BB4_251;
	sub.s32 	%r651, %r291, %r302;
	shl.b32 	%r652, %r651, 4;
	mov.u32 	%r653, _ZN6thrust24THRUST_300001_SM_1000_NS8cuda_cub4core6detail5shmemE;
	add.s32 	%r654, %r653, %r652;
	st.shared.u64 	[%r654], %rd120;
	st.shared.u32 	[%r654+8], %r292;
$L__BB4_251:
	not.pred 	%p139, %p10;
	@%p139 bra 	$L__BB4_253;
	sub.s32 	%r655, %r293, %r302;
	shl.b32 	%r656, %r655, 4;
	mov.u32 	%r657, _ZN6thrust24THRUST_300001_SM_1000_NS8cuda_cub4core6detail5shmemE;
	add.s32 	%r658, %r657, %r656;
	st.shared.u64 	[%r658], %rd121;
	st.shared.u32 	[%r658+8], %r294;
$L__BB4_253:
	not.pred 	%p140, %p11;
	@%p140 bra 	$L__BB4_255;
	sub.s32 	%r659, %r295, %r302;
	shl.b32 	%r660, %r659, 4;
	mov.u32 	%r661, _ZN6thrust24THRUST_300001_SM_1000_NS8cuda_cub4core6detail5shmemE;
	add.s32 	%r662, %r661, %r660;
	st.shared.u64 	[%r662], %rd122;
	st.shared.u32 	[%r662+8], %r296;
$L__BB4_255:
	mad.lo.s32 	%r663, %r237, 9, 8;
	setp.ne.s32 	%p141, %r663, %r4;
	setp.eq.s64 	%p142, %rd123, %rd124;
	and.pred  	%p143, %p141, %p142;
	@%p143 bra 	$L__BB4_257;
	sub.s32 	%r664, %r297, %r302;
	shl.b32 	%r665, %r664, 4;
	mov.u32 	%r666, _ZN6thrust24THRUST_300001_SM_1000_NS8cuda_cub4core6detail5shmemE;
	add.s32 	%r667, %r666, %r665;
	st.shared.u64 	[%r667], %rd123;
	st.shared.u32 	[%r667+8], %r298;
$L__BB4_257:
	bar.sync 	0;
	setp.ge.s32 	%p144, %r237, %r300;
	@%p144 bra 	$L__BB4_282;
	not.b32 	%r668, %r237;
	add.s32 	%r303, %r300, %r668;
	and.b32  	%r669, %r303, 768;
	setp.eq.s32 	%p145, %r669, 768;
	mov.u32 	%r1675, %r237;
	@%p145 bra 	$L__BB4_261;
	shr.u32 	%r670, %r303, 8;
	add.s32 	%r671, %r670, 1;
	and.b32  	%r672, %r671, 3;
	shl.b32 	%r673, %r237, 4;
	mov.u32 	%r674, _ZN6thrust24THRUST_300001_SM_1000_NS8cuda_cub4core6detail5shmemE;
	add.s32 	%r675, %r673, %r674;
	add.s32 	%r1671, %r675, 8;
	add.s32 	%r1670, %r237, %r302;
	neg.s32 	%r1669, %r672;
	shl.b32 	%r676, %r671, 8;
	and.b32  	%r677, %r676, 768;
	add.s32 	%r1675, %r237, %r677;
$L__BB4_260:
	.pragma "nounroll";
	mul.wide.s32 	%rd218, %r1670, 4;
	add.s64 	%rd219, %rd1, %rd218;
	mul.wide.s32 	%rd220, %r1670, 8;
	add.s64 	%rd221, %rd2, %rd220;
	ld.shared.u64 	%rd222, [%r1671+-8];
	ld.shared.u32 	%r678, [%r1671];
	st.global.u64 	[%rd221], %rd222;
	st.global.u32 	[%rd219], %r678;
	add.s32 	%r1671, %r1671, 4096;
	add.s32 	%r1670, %r1670, 256;
	add.s32 	%r1669, %r1669, 1;
	setp.ne.s32 	%p146, %r1669, 0;
	@%p146 bra 	$L__BB4_260;
$L__BB4_261:
	setp.lt.u32 	%p147, %r303, 768;
	@%p147 bra 	$L__BB4_282;
	shl.b32 	%r679, %r1675, 4;
	mov.u32 	%r680, _ZN6thrust24THRUST_300001_SM_1000_NS8cuda_cub4core6detail5shmemE;
	add.s32 	%r681, %r679, %r680;
	add.s32 	%r1674, %r681, 8192;
	add.s64 	%rd137, %rd2, 4096;
	add.s32 	%r1673, %r1675, %r302;
	add.s64 	%rd138, %rd1, 2048;
$L__BB4_263:
	mul.wide.s32 	%rd223, %r1673, 8;
	add.s64 	%rd224, %rd137, %rd223;
	mul.wide.s32 	%rd225, %r1673, 4;
	add.s64 	%rd226, %rd138, %rd225;
	ld.shared.u64 	%rd227, [%r1674+-8192];
	ld.shared.u32 	%r682, [%r1674+-8184];
	st.global.u64 	[%rd224+-4096], %rd227;
	st.global.u32 	[%rd226+-2048], %r682;
	ld.shared.u64 	%rd228, [%r1674+-4096];
	ld.shared.u32 	%r683, [%r1674+-4088];
	st.global.u64 	[%rd224+-2048], %rd228;
	st.global.u32 	[%rd226+-1024], %r683;
	ld.shared.u64 	%rd229, [%r1674];
	ld.shared.u32 	%r684, [%r1674+8];
	st.global.u64 	[%rd224], %rd229;
	st.global.u32 	[%rd226], %r684;
	ld.shared.u64 	%rd230, [%r1674+4096];
	ld.shared.u32 	%r685, [%r1674+4104];
	st.global.u64 	[%rd224+2048], %rd230;
	st.global.u32 	[%rd226+1024], %r685;
	add.s32 	%r1675, %r1675, 1024;
	add.s32 	%r1674, %r1674, 16384;
	add.s32 	%r1673, %r1673, 1024;
	setp.lt.s32 	%p148, %r1675, %r300;
	@%p148 bra 	$L__BB4_263;
	bra.uni 	$L__BB4_282;
$L__BB4_264:
	mul.lo.s32 	%r626, %r237, 9;
	setp.ne.s32 	%p114, %r626, %r4;
	setp.eq.s64 	%p115, %rd511, %rd116;
	and.pred  	%p116, %p114, %p115;
	@%p116 bra 	$L__BB4_266;
	mul.wide.s32 	%rd182, %r1665, 8;
	add.s64 	%rd183, %rd2, %rd182;
	st.global.u64 	[%rd183], %rd511;
	mul.wide.s32 	%rd184, %r1665, 4;
	add.s64 	%rd185, %rd1, %rd184;
	st.global.u32 	[%rd185], %r1666;
$L__BB4_266:
	mad.lo.s32 	%r627, %r237, 9, 1;
	setp.ne.s32 	%p117, %r627, %r4;
	setp.eq.s64 	%p118, %rd116, %rd117;
	and.pred  	%p119, %p117, %p118;
	@%p119 bra 	$L__BB4_268;
	mul.wide.s32 	%rd186, %r283, 8;
	add.s64 	%rd187, %rd2, %rd186;
	st.global.u64 	[%rd187], %rd116;
	mul.wide.s32 	%rd188, %r283, 4;
	add.s64 	%rd189, %rd1, %rd188;
	st.global.u32 	[%rd189], %r284;
$L__BB4_268:
	not.pred 	%p120, %p9;
	@%p120 bra 	$L__BB4_270;
	mul.wide.s32 	%rd190, %r285, 8;
	add.s64 	%rd191, %rd2, %rd190;
	st.global.u64 	[%rd191], %rd117;
	mul.wide.s32 	%rd192, %r285, 4;
	add.s64 	%rd193, %rd1, %rd192;
	st.global.u32 	[%rd193], %r286;
$L__BB4_270:
	not.pred 	%p121, %p6;
	@%p121 bra 	$L__BB4_272;
	mul.wide.s32 	%rd194, %r287, 8;
	add.s64 	%rd195, %rd2, %rd194;
	st.global.u64 	[%rd195], %rd118;
	mul.wide.s32 	%rd196, %r287, 4;
	add.s64 	%rd197, %rd1, %rd196;
	st.global.u32 	[%rd197], %r288;
$L__BB4_272:
	not.pred 	%p122, %p7;
	@%p122 bra 	$L__BB4_274;
	mul.wide.s32 	%rd198, %r289, 8;
	add.s64 	%rd199, %rd2, %rd198;
	st.global.u64 	[%rd199], %rd119;
	mul.wide.s32 	%rd200, %r289, 4;
	add.s64 	%rd201, %rd1, %rd200;
	st.global.u32 	[%rd201], %r290;
$L__BB4_274:
	not.pred 	%p123, %p8;
	@%p123 bra 	$L__BB4_276;
	mul.wide.s32 	%rd202, %r291, 8;
	add.s64 	%rd203, %rd2, %rd202;
	st.global.u64 	[%rd203], %rd120;
	mul.wide.s32 	%rd204, %r291, 4;
	add.s64 	%rd205, %rd1, %rd204;
	st.global.u32 	[%rd205], %r292;
$L__BB4_276:
	not.pred 	%p124, %p10;
	@%p124 bra 	$L__BB4_278;
	mul.wide.s32 	%rd206, %r293, 8;
	add.s64 	%rd207, %rd2, %rd206;
	st.global.u64 	[%rd207], %rd121;
	mul.wide.s32 	%rd208, %r293, 4;
	add.s64 	%rd209, %rd1, %rd208;
	st.global.u32 	[%rd209], %r294;
$L__BB4_278:
	not.pred 	%p125, %p11;
	@%p125 bra 	$L__BB4_280;
	mul.wide.s32 	%rd210, %r295, 8;
	add.s64 	%rd211, %rd2, %rd210;
	st.global.u64 	[%rd211], %rd122;
	mul.wide.s32 	%rd212, %r295, 4;
	add.s64 	%rd213, %rd1, %rd212;
	st.global.u32 	[%rd213], %r296;
$L__BB4_280:
	mad.lo.s32 	%r628, %r237, 9, 8;
	setp.ne.s32 	%p126, %r628, %r4;
	setp.eq.s64 	%p127, %rd123, %rd124;
	and.pred  	%p128, %p126, %p127;
	@%p128 bra 	$L__BB4_282;
	mul.wide.s32 	%rd214, %r297, 8;
	add.s64 	%rd215, %rd2, %rd214;
	st.global.u64 	[%rd215], %rd123;
	mul.wide.s32 	%rd216, %r297, 4;
	add.s64 	%rd217, %rd1, %rd216;
	st.global.u32 	[%rd217], %r298;
$L__BB4_282:
	setp.ne.s32 	%p149, %r237, 255;
	@%p149 bra 	$L__BB4_286;
	setp.ne.s32 	%p150, %r4, 2304;
	@%p150 bra 	$L__BB4_285;
	mul.wide.s32 	%rd231, %r1676, 8;
	add.s64 	%rd232, %rd2, %rd231;
	st.global.u64 	[%rd232], %rd124;
	mul.wide.s32 	%rd233, %r1676, 4;
	add.s64 	%rd234, %rd1, %rd233;
	st.global.u32 	[%rd234], %r299;
	add.s32 	%r1676, %r1676, 1;
$L__BB4_285:
	ld.param.u64 	%rd477, [_ZN6thrust24THRUST_300001_SM_1000_NS8cuda_cub4core6detail13_kernel_agentINS1_15__reduce_by_key16ReduceByKeyAgentIPyNS0_17constant_iteratorIiNS0_11use_defaultES9_EES7_PiN4cuda3std3__48equal_toIyEENSE_4plusIiEESB_iEEJS7_SA_S7_SB_SB_N3cub18CUB_300001_SM_100024ReduceByKeyScanTileStateIiiLb1EEESG_SI_iiEEEvDpT0__param_4];
	cvta.to.global.u64 	%rd235, %rd477;
	st.global.u32 	[%rd235], %r1676;
$L__BB4_286:
	ret;

}
	// .globl	_ZN6thrust24THRUST_300001_SM_1000_NS8cuda_cub4core6detail13_kernel_agentINS1_15__reduce_by_key9InitAgentIN3cub18CUB_300001_SM_100024ReduceByKeyScanTileStateIilLb1EEElPlEEJSA_lSB_EEEvDpT0_
.visible .entry _ZN6thrust24THRUST_300001_SM_1000_NS8cuda_cub4core6detail13_kernel_agentINS1_15__reduce_by_key9InitAgentIN3cub18CUB_300001_SM_100024ReduceByKeyScanTileStateIilLb1EEElPlEEJSA_lSB_EEEvDpT0_(
	.param .align 8 .b8 _ZN6thrust24THRUST_300001_SM_1000_NS8cuda_cub4core6detail13_kernel_agentINS1_15__reduce_by_key9InitAgentIN3cub18CUB_300001_SM_100024ReduceByKeyScanTileStateIilLb1EEElPlEEJSA_lSB_EEEvDpT0__param_0[8],
	.param .u64 _ZN6thrust24THRUST_300001_SM_1000_NS8cuda_cub4core6detail13_kernel_agentINS1_15__reduce_by_key9InitAgentIN3cub18CUB_300001_SM_100024ReduceByKeyScanTileStateIilLb1EEElPlEEJSA_lSB_EEEvDpT0__param_1,
	.param .u64 .ptr .align 1 _ZN6thrust24THRUST_300001_SM_1000_NS8cuda_cub4core6detail13_kernel_agentINS1_15__reduce_by_key9InitAgentIN3cub18CUB_300001_SM_100024ReduceByKeyScanTileStateIilLb1EEElPlEEJSA_lSB_EEEvDpT0__param_2
)
.maxntid 128
{
	.reg .pred 	%p<6>;
	.reg .b32 	%r<16>;
	.reg .b64 	%rd<12>;

	ld.param.u64 	%rd3, [_ZN6thrust24THRUST_300001_SM_1000_NS8cuda_cub4core6detail13_kernel_agentINS1_15__reduce_by_key9InitAgentIN3cub18CUB_300001_SM_100024ReduceByKeyScanTileStateIilLb1EEElPlEEJSA_lSB_EEEvDpT0__param_0];
	ld.param.u32 	%r8, [_ZN6thrust24THRUST_300001_SM_1000_NS8cuda_cub4core6detail13_kernel_agentINS1_15__reduce_by_key9InitAgentIN3cub18CUB_300001_SM_100024ReduceByKeyScanTileStateIilLb1EEElPlEEJSA_lSB_EEEvDpT0__param_1];
	ld.param.u64 	%rd2, [_ZN6thrust24THRUST_300001_SM_1000_NS8cuda_cub4core6detail13_kernel_agentINS1_15__reduce_by_key9InitAgentIN3cub18CUB_300001_SM_100024ReduceByKeyScanTileStateIilLb1EEElPlEEJSA_lSB_EEEvDpT0__param_2];
	cvta.to.global.u64 	%rd1, %rd3;
	mov.u32 	%r1, %ctaid.x;
	mov.u32 	%r9, %ntid.x;
	mov.u32 	%r2, %tid.x;
	mad.lo.s32 	%r3, %r1, %r9, %r2;
	setp.ge.s32 	%p1, %r3, %r8;
	@%p1 bra 	$L__BB5_2;
	mul.wide.s32 	%rd4, %r3, 16;
	add.s64 	%rd5, %rd1, %rd4;
	mov.b64 	%rd6, 0;
	mov.b64 	%rd7, 425201762304;
	st.global.v2.u64 	[%rd5+512], {%rd7, %rd6};
$L__BB5_2:
	mov.b32 	%r15, 0;
	setp.ne.s32 	%p2, %r1, 0;
	setp.gt.u32 	%p3, %r2, 31;
	or.pred  	%p4, %p2, %p3;
	@%p4 bra 	$L__BB5_4;
	mul.wide.u32 	%rd8, %r2, 16;
	add.s64 	%rd9, %rd1, %rd8;
	st.global.v4.u32 	[%rd9], {%r15, %r15, %r15, %r15};
$L__BB5_4:
	or.b32  	%r14, %r1, %r2;
	setp.ne.s32 	%p5, %r14, 0;
	@%p5 bra 	$L__BB5_6;
	cvta.to.global.u64 	%rd10, %rd2;
	mov.b64 	%rd11, 0;
	st.global.u64 	[%rd10], %rd11;
$L__BB5_6:
	ret;

}
	// .globl	_ZN6thrust24THRUST_300001_SM_1000_NS8cuda_cub4core6detail13_kernel_agentINS1_15__reduce_by_key16ReduceByKeyAgentIPyNS0_17constant_iteratorIiNS0_11use_defaultES9_EES7_PiN4cuda3std3__48equal_toIyEENSE_4plusIiEEPllEEJS7_SA_S7_SB_SJ_N3cub18CUB_300001_SM_100024ReduceByKeyScanTileStateIilLb1EEESG_SI_llEEEvDpT0_
.visible .entry _ZN6thrust24THRUST_300001_SM_1000_NS8cuda_cub4core6detail13_kernel_agentINS1_15__reduce_by_key16ReduceByKeyAgentIPyNS0_17constant_iteratorIiNS0_11use_defaultES9_EES7_PiN4cuda3std3__48equal_toIyEENSE_4plusIiEEPllEEJS7_SA_S7_SB_SJ_N3cub18CUB_300001_SM_100024ReduceByKeyScanTileStateIilLb1EEESG_SI_llEEEvDpT0_(
	.param .u64 .ptr .align 1 _ZN6thrust24THRUST_300001_SM_1000_NS8cuda_cub4core6detail13_kernel_agentINS1_15__reduce_by_key16ReduceByKeyAgentIPyNS0_17constant_iteratorIiNS0_11use_defaultES9_EES7_PiN4cuda3std3__48equal_toIyEENSE_4plusIiEEPllEEJS7_SA_S7_SB_SJ_N3cub18CUB_300001_SM_100024ReduceByKeyScanTileStateIilLb1EEESG_SI_llEEEvDpT0__param_0,
	.param .align 8 .b8 _ZN6thrust24THRUST_300001_SM_1000_NS8cuda_cub4core6detail13_kernel_agentINS1_15__reduce_by_key16ReduceByKeyAgentIPyNS0_17constant_iteratorIiNS0_11use_defaultES9_EES7_PiN4cuda3std3__48equal_toIyEENSE_4plusIiEEPllEEJS7_SA_S7_SB_SJ_N3cub18CUB_300001_SM_100024ReduceByKeyScanTileStateIilLb1EEESG_SI_llEEEvDpT0__param_1[16],
	.param .u64 .ptr .align 1 _ZN6thrust24THRUST_300001_SM_1000_NS8cuda_cub4core6detail13_kernel_agentINS1_15__reduce_by_key16ReduceByKeyAgentIPyNS0_17constant_iteratorIiNS0_11use_defaultES9_EES7_PiN4cuda3std3__48equal_toIyEENSE_4plusIiEEPllEEJS7_SA_S7_SB_SJ_N3cub18CUB_300001_SM_100024ReduceByKeyScanTileStateIilLb1EEESG_SI_llEEEvDpT0__param_2,
	.param .u64 .ptr .align 1 _ZN6thrust24THRUST_300001_SM_1000_NS8cuda_cub4core6detail13_kernel_agentINS1_15__reduce_by_key16ReduceByKeyAgentIPyNS0_17constant_iteratorIiNS0_11use_defaultES9_EES7_PiN4cuda3std3__48equal_toIyEENSE_4plusIiEEPllEEJS7_SA_S7_SB_SJ_N3cub18CUB_300001_SM_100024ReduceByKeyScanTileStateIilLb1EEESG_SI_llEEEvDpT0__param_3,
	.param .u64 .ptr .align 1 _ZN6thrust24THRUST_300001_SM_1000_NS8cuda_cub4core6detail13_kernel_agentINS1_15__reduce_by_key16ReduceByKeyAgentIPyNS0_17constant_iteratorIiNS0_11use_defaultES9_EES7_PiN4cuda3std3__48equal_toIyEENSE_4plusIiEEPllEEJS7_SA_S7_SB_SJ_N3cub18CUB_300001_SM_100024ReduceByKeyScanTileStateIilLb1EEESG_SI_llEEEvDpT0__param_4,
	.param .align 8 .b8 _ZN6thrust24THRUST_300001_SM_1000_NS8cuda_cub4core6detail13_kernel_agentINS1_15__reduce_by_key16ReduceByKeyAgentIPyNS0_17constant_iteratorIiNS0_11use_defaultES9_EES7_PiN4cuda3std3__48equal_toIyEENSE_4plusIiEEPllEEJS7_SA_S7_SB_SJ_N3cub18CUB_300001_SM_100024ReduceByKeyScanTileStateIilLb1EEESG_SI_llEEEvDpT0__param_5[8],
	.param .align 1 .b8 _ZN6thrust24THRUST_300001_SM_1000_NS8cuda_cub4core6detail13_kernel_agentINS1_15__reduce_by_key16ReduceByKeyAgentIPyNS0_17constant_iteratorIiNS0_11use_defaultES9_EES7_PiN4cuda3std3__48equal_toIyEENSE_4plusIiEEPllEEJS7_SA_S7_SB_SJ_N3cub18CUB_300001_SM_100024ReduceByKeyScanTileStateIilLb1EEESG_SI_llEEEvDpT0__param_6[1],
	.param .align 1 .b8 _ZN6thrust24THRUST_300001_SM_1000_NS8cuda_cub4core6detail13_kernel_agentINS1_15__reduce_by_key16ReduceByKeyAgentIPyNS0_17constant_iteratorIiNS0_11use_defaultES9_EES7_PiN4cuda3std3__48equal_toIyEENSE_4plusIiEEPllEEJS7_SA_S7_SB_SJ_N3cub18CUB_300001_SM_100024ReduceByKeyScanTileStateIilLb1EEESG_SI_llEEEvDpT0__param_7[1],
	.param .u64 _ZN6thrust24THRUST_300001_SM_1000_NS8cuda_cub4core6detail13_kernel_agentINS1_15__reduce_by_key16ReduceByKeyAgentIPyNS0_17constant_iteratorIiNS0_11use_defaultES9_EES7_PiN4cuda3std3__48equal_toIyEENSE_4plusIiEEPllEEJS7_SA_S7_SB_SJ_N3cub18CUB_300001_SM_100024ReduceByKeyScanTileStateIilLb1EEESG_SI_llEEEvDpT0__param_8,
	.param .u64 _ZN6thrust24THRUST_300001_SM_1000_NS8cuda_cub4core6detail13_kernel_agentINS1_15__reduce_by_key16ReduceByKeyAgentIPyNS0_17constant_iteratorIiNS0_11use_defaultES9_EES7_PiN4cuda3std3__48equal_toIyEENSE_4plusIiEEPllEEJS7_SA_S7_SB_SJ_N3cub18CUB_300001_SM_100024ReduceByKeyScanTileStateIilLb1EEESG_SI_llEEEvDpT0__param_9
)
.maxntid 256
{
	.reg .pred 	%p<441>;
	.reg .b32 	%r<1880>;
	.reg .b64 	%rd<1008>;

	ld.param.u64 	%rd309, [_ZN6thrust24THRUST_300001_SM_1000_NS8cuda_cub4core6detail13_kernel_agentINS1_15__reduce_by_key16ReduceByKeyAgentIPyNS0_17constant_iteratorIiNS0_11use_defaultES9_EES7_PiN4cuda3std3__48equal_toIyEENSE_4plusIiEEPllEEJS7_SA_S7_SB_SJ_N3cub18CUB_300001_SM_100024ReduceByKeyScanTileStateIilLb1EEESG_SI_llEEEvDpT0__param_0];
	ld.param.u64 	%rd4, [_ZN6thrust24THRUST_300001_SM_1000_NS8cuda_cub4core6detail13_kernel_agentINS1_15__reduce_by_key16ReduceByKeyAgentIPyNS0_17constant_iteratorIiNS0_11use_defaultES9_EES7_PiN4cuda3std3__48equal_toIyEENSE_4plusIiEEPllEEJS7_SA_S7_SB_SJ_N3cub18CUB_300001_SM_100024ReduceByKeyScanTileStateIilLb1EEESG_SI_llEEEvDpT0__param_5];
	ld.param.u32 	%r1, [_ZN6thrust24THRUST_300001_SM_1000_NS8cuda_cub4core6detail13_kernel_agentINS1_15__reduce_by_key16ReduceByKeyAgentIPyNS0_17constant_iteratorIiNS0_11use_defaultES9_EES7_PiN4cuda3std3__48equal_toIyEENSE_4plusIiEEPllEEJS7_SA_S7_SB_SJ_N3cub18CUB_300001_SM_100024ReduceByKeyScanTileStateIilLb1EEESG_SI_llEEEvDpT0__param_1+8];
	ld.param.u64 	%rd312, [_ZN6thrust24THRUST_300001_SM_1000_NS8cuda_cub4core6detail13_kernel_agentINS1_15__reduce_by_key16ReduceByKeyAgentIPyNS0_17constant_iteratorIiNS0_11use_defaultES9_EES7_PiN4cuda3std3__48equal_toIyEENSE_4plusIiEEPllEEJS7_SA_S7_SB_SJ_N3cub18CUB_300001_SM_100024ReduceByKeyScanTileStateIilLb1EEESG_SI_llEEEvDpT0__param_2];
	ld.param.u64 	%rd313, [_ZN6thrust24THRUST_300001_SM_1000_NS8cuda_cub4core6detail13_kernel_agentINS1_15__reduce_by_key16ReduceByKeyAgentIPyNS0_17constant_iteratorIiNS0_11use_defaultES9_EES7_PiN4cuda3std3__48equal_toIyEENSE_4plusIiEEPllEEJS7_SA_S7_SB_SJ_N3cub18CUB_300001_SM_100024ReduceByKeyScanTileStateIilLb1EEESG_SI_llEEEvDpT0__param_3];
	ld.param.u64 	%rd310, [_ZN6thrust24THRUST_300001_SM_1000_NS8cuda_cub4core6detail13_kernel_agentINS1_15__reduce_by_key16ReduceByKeyAgentIPyNS0_17constant_iteratorIiNS0_11use_defaultES9_EES7_PiN4cuda3std3__48equal_toIyEENSE_4plusIiEEPllEEJS7_SA_S7_SB_SJ_N3cub18CUB_300001_SM_100024ReduceByKeyScanTileStateIilLb1EEESG_SI_llEEEvDpT0__param_4];
	ld.param.u64 	%rd311, [_ZN6thrust24THRUST_300001_SM_1000_NS8cuda_cub4core6detail13_kernel_agentINS1_15__reduce_by_key16ReduceByKeyAgentIPyNS0_17constant_iteratorIiNS0_11use_defaultES9_EES7_PiN4cuda3std3__48equal_toIyEENSE_4plusIiEEPllEEJS7_SA_S7_SB_SJ_N3cub18CUB_300001_SM_100024ReduceByKeyScanTileStateIilLb1EEESG_SI_llEEEvDpT0__param_8];
	cvta.to.global.u64 	%rd1, %rd310;
	cvta.to.global.u64 	%rd2, %rd313;
	cvta.to.global.u64 	%rd3, %rd312;
	mov.u32 	%r2, %ctaid.x;
	mul.wide.u32 	%rd5, %r2, 2304;
	sub.s64 	%rd6, %rd311, %rd5;
	setp.lt.s64 	%p12, %rd6, 2305;
	@%p12 bra 	$L__BB6_142;
	setp.ne.s32 	%p261, %r2, 0;
	@%p261 bra 	$L__BB6_52;
	mov.u32 	%r3, %tid.x;
	and.b32  	%r1593, %r3, 31;
	and.b32  	%r1594, %r3, 992;
	mul.lo.s32 	%r1595, %r1594, 9;
	or.b32  	%r1596, %r1595, %r1593;
	cvt.u64.u32 	%rd824, %r1596;
	add.s64 	%rd825, %rd5, %rd824;
	shl.b64 	%rd826, %rd825, 3;
	add.s64 	%rd805, %rd309, %rd826;
	// begin inline asm
	ld.global.nc.u64 %rd804, [%rd805];
	// end inline asm
	add.s64 	%rd807, %rd805, 256;
	// begin inline asm
	ld.global.nc.u64 %rd806, [%rd807];
	// end inline asm
	add.s64 	%rd809, %rd805, 512;
	// begin inline asm
	ld.global.nc.u64 %rd808, [%rd809];
	// end inline asm
	add.s64 	%rd811, %rd805, 768;
	// begin inline asm
	ld.global.nc.u64 %rd810, [%rd811];
	// end inline asm
	add.s64 	%rd813, %rd805, 1024;
	// begin inline asm
	ld.global.nc.u64 %rd812, [%rd813];
	// end inline asm
	add.s64 	%rd815, %rd805, 1280;
	// begin inline asm
	ld.global.nc.u64 %rd814, [%rd815];
	// end inline asm
	add.s64 	%rd817, %rd805, 1536;
	// begin inline asm
	ld.global.nc.u64 %rd816, [%rd817];
	// end inline asm
	add.s64 	%rd819, %rd805, 1792;
	// begin inline asm
	ld.global.nc.u64 %rd818, [%rd819];
	// end inline asm
	add.s64 	%rd821, %rd805, 2048;
	// begin inline asm
	ld.global.nc.u64 %rd820, [%rd821];
	// end inline asm
	// begin inline asm
	mov.u32 %r1592, %laneid;
	// end inline asm
	shr.u32 	%r5, %r3, 5;
	mad.lo.s32 	%r1597, %r5, 288, %r1592;
	shl.b32 	%r1598, %r1597, 3;
	mov.u32 	%r1599, _ZN6thrust24THRUST_300001_SM_1000_NS8cuda_cub4core6detail5shmemE;
	add.s32 	%r1600, %r1599, %r1598;
	st.shared.u64 	[%r1600], %rd804;
	st.shared.u64 	[%r1600+256], %rd806;
	st.shared.u64 	[%r1600+512], %rd808;
	st.shared.u64 	[%r1600+768], %rd810;
	st.shared.u64 	[%r1600+1024], %rd812;
	st.shared.u64 	[%r1600+1280], %rd814;
	st.shared.u64 	[%r1600+1536], %rd816;
	st.shared.u64 	[%r1600+1792], %rd818;
	st.shared.u64 	[%r1600+2048], %rd820;
	bar.warp.sync 	-1;
	shl.b32 	%r1601, %r1592, 3;
	add.s32 	%r1602, %r1597, %r1601;
	shl.b32 	%r1603, %r1592, 6;
	add.s32 	%r1604, %r1600, %r1603;
	ld.shared.u64 	%rd7, [%r1604];
	ld.shared.u64 	%rd8, [%r1604+8];
	ld.shared.u64 	%rd9, [%r1604+16];
	ld.shared.u64 	%rd10, [%r1604+24];
	ld.shared.u64 	%rd11, [%r1604+32];
	ld.shared.u64 	%rd12, [%r1604+40];
	ld.shared.u64 	%rd13, [%r1604+48];
	ld.shared.u64 	%rd14, [%r1604+56];
	ld.shared.u64 	%rd15, [%r1604+64];
	bar.sync 	0;
	shl.b32 	%r1605, %r1597, 2;
	sub.s32 	%r1606, %r1600, %r1605;
	st.shared.u32 	[%r1606], %r1;
	st.shared.u32 	[%r1606+128], %r1;
	st.shared.u32 	[%r1606+256], %r1;
	st.shared.u32 	[%r1606+384], %r1;
	st.shared.u32 	[%r1606+512], %r1;
	st.shared.u32 	[%r1606+640], %r1;
	st.shared.u32 	[%r1606+768], %r1;
	st.shared.u32 	[%r1606+896], %r1;
	st.shared.u32 	[%r1606+1024], %r1;
	bar.warp.sync 	-1;
	shl.b32 	%r1607, %r1602, 2;
	sub.s32 	%r1608, %r1604, %r1607;
	ld.shared.u32 	%r6, [%r1608];
	ld.shared.u32 	%r7, [%r1608+4];
	ld.shared.u32 	%r8, [%r1608+8];
	ld.shared.u32 	%r9, [%r1608+12];
	ld.shared.u32 	%r10, [%r1608+16];
	ld.shared.u32 	%r11, [%r1608+20];
	ld.shared.u32 	%r12, [%r1608+24];
	ld.shared.u32 	%r13, [%r1608+28];
	ld.shared.u32 	%r14, [%r1608+32];
	bar.sync 	0;
	shl.b32 	%r1609, %r3, 3;
	add.s32 	%r1610, %r1599, %r1609;
	add.s32 	%r15, %r1610, 2264;
	st.shared.u64 	[%r1610+2264], %rd15;
	bar.sync 	0;
	setp.eq.s32 	%p371, %r3, 0;
	mov.b64 	%rd934, 0;
	@%p371 bra 	$L__BB6_4;
	ld.shared.u64 	%rd935, [%r15+-8];
	setp.ne.s64 	%p372, %rd935, %rd7;
	selp.u64 	%rd934, 1, 0, %p372;
$L__BB6_4:
	setp.ne.s64 	%p373, %rd7, %rd8;
	selp.u64 	%rd827, 1, 0, %p373;
	setp.ne.s64 	%p374, %rd8, %rd9;
	selp.u64 	%rd828, 1, 0, %p374;
	setp.ne.s64 	%p375, %rd9, %rd10;
	selp.u64 	%rd829, 1, 0, %p375;
	setp.ne.s64 	%p376, %rd10, %rd11;
	selp.u64 	%rd830, 1, 0, %p376;
	setp.ne.s64 	%p377, %rd11, %rd12;
	selp.u64 	%rd831, 1, 0, %p377;
	setp.ne.s64 	%p378, %rd12, %rd13;
	selp.u64 	%rd832, 1, 0, %p378;
	setp.ne.s64 	%p379, %rd13, %rd14;
	selp.u64 	%rd833, 1, 0, %p379;
	setp.ne.s64 	%p380, %rd14, %rd15;
	selp.u64 	%rd834, 1, 0, %p380;
	add.s64 	%rd20, %rd934, %rd827;
	selp.b32 	%r1731, 0, %r6, %p373;
	add.s32 	%r1732, %r7, %r1731;
	add.s64 	%rd21, %rd20, %rd828;
	selp.b32 	%r1733, 0, %r1732, %p374;
	add.s32 	%r1734, %r8, %r1733;
	add.s64 	%rd22, %rd21, %rd829;
	selp.b32 	%r1735, 0, %r1734, %p375;
	add.s32 	%r1736, %r9, %r1735;
	add.s64 	%rd23, %rd22, %rd830;
	selp.b32 	%r1737, 0, %r1736, %p376;
	add.s32 	%r1738, %r10, %r1737;
	add.s64 	%rd24, %rd23, %rd831;
	selp.b32 	%r1739, 0, %r1738, %p377;
	add.s32 	%r1740, %r11, %r1739;
	add.s64 	%rd25, %rd24, %rd832;
	selp.b32 	%r1741, 0, %r1740, %p378;
	add.s32 	%r1742, %r12, %r1741;
	add.s64 	%rd26, %rd25, %rd833;
	selp.b32 	%r1743, 0, %r1742, %p379;
	add.s32 	%r1744, %r13, %r1743;
	add.s64 	%rd835, %rd26, %rd834;
	mov.b64 	{%r1612, %r1617}, %rd835;
	selp.b32 	%r1745, 0, %r1744, %p380;
	add.s32 	%r1622, %r14, %r1745;
	mov.b32 	%r1728, 1;
	mov.b32 	%r1729, 0;
	mov.b32 	%r1730, -1;
	// begin inline asm
	shfl.sync.up.b32 %r1611, %r1612, %r1728, %r1729, %r1730;
	// end inline asm
	// begin inline asm
	shfl.sync.up.b32 %r1616, %r1617, %r1728, %r1729, %r1730;
	// end inline asm
	mov.b64 	%rd836, {%r1611, %r1616};
	// begin inline asm
	shfl.sync.up.b32 %r1621, %r1622, %r1728, %r1729, %r1730;
	// end inline asm
	// begin inline asm
	shfl.sync.up.b32 %r1626, %r1627, %r1728, %r1729, %r1730;
	// end inline asm
	setp.eq.s64 	%p381, %rd835, 0;
	selp.b32 	%r1746, %r1621, 0, %p381;
	setp.lt.s32 	%p382, %r1592, 1;
	selp.b64 	%rd837, 0, %rd836, %p382;
	add.s64 	%rd838, %rd837, %rd835;
	mov.b64 	{%r1632, %r1637}, %rd838;
	selp.b32 	%r1747, 0, %r1746, %p382;
	add.s32 	%r1642, %r1747, %r1622;
	mov.b32 	%r1648, 2;
	// begin inline asm
	shfl.sync.up.b32 %r1631, %r1632, %r1648, %r1729, %r1730;
	// end inline asm
	// begin inline asm
	shfl.sync.up.b32 %r1636, %r1637, %r1648, %r1729, %r1730;
	// end inline asm
	mov.b64 	%rd839, {%r1631, %r1636};
	// begin inline asm
	shfl.sync.up.b32 %r1641, %r1642, %r1648, %r1729, %r1730;
	// end inline asm
	// begin inline asm
	shfl.sync.up.b32 %r1646, %r1647, %r1648, %r1729, %r1730;
	// end inline asm
	setp.eq.s64 	%p383, %rd838, 0;
	selp.b32 	%r1748, %r1641, 0, %p383;
	setp.lt.s32 	%p384, %r1592, 2;
	selp.b64 	%rd840, 0, %rd839, %p384;
	add.s64 	%rd841, %rd840, %rd838;
	mov.b64 	{%r1652, %r1657}, %rd841;
	selp.b32 	%r1749, 0, %r1748, %p384;
	add.s32 	%r1662, %r1749, %r1642;
	mov.b32 	%r1668, 4;
	// begin inline asm
	shfl.sync.up.b32 %r1651, %r1652, %r1668, %r1729, %r1730;
	// end inline asm
	// begin inline asm
	shfl.sync.up.b32 %r1656, %r1657, %r1668, %r1729, %r1730;
	// end inline asm
	mov.b64 	%rd842, {%r1651, %r1656};
	// begin inline asm
	shfl.sync.up.b32 %r1661, %r1662, %r1668, %r1729, %r1730;
	// end inline asm
	// begin inline asm
	shfl.sync.up.b32 %r1666, %r1667, %r1668, %r1729, %r1730;
	// end inline asm
	setp.eq.s64 	%p385, %rd841, 0;
	selp.b32 	%r1750, %r1661, 0, %p385;
	setp.lt.s32 	%p386, %r1592, 4;
	selp.b64 	%rd843, 0, %rd842, %p386;
	add.s64 	%rd844, %rd843, %rd841;
	mov.b64 	{%r1672, %r1677}, %rd844;
	selp.b32 	%r1751, 0, %r1750, %p386;
	add.s32 	%r1682, %r1751, %r1662;
	mov.b32 	%r1688, 8;
	// begin inline asm
	shfl.sync.up.b32 %r1671, %r1672, %r1688, %r1729, %r1730;
	// end inline asm
	// begin inline asm
	shfl.sync.up.b32 %r1676, %r1677, %r1688, %r1729, %r1730;
	// end inline asm
	mov.b64 	%rd845, {%r1671, %r1676};
	// begin inline asm
	shfl.sync.up.b32 %r1681, %r1682, %r1688, %r1729, %r1730;
	// end inline asm
	// begin inline asm
	shfl.sync.up.b32 %r1686, %r1687, %r1688, %r1729, %r1730;
	// end inline asm
	setp.eq.s64 	%p387, %rd844, 0;
	selp.b32 	%r1752, %r1681, 0, %p387;
	setp.lt.s32 	%p388, %r1592, 8;
	selp.b64 	%rd846, 0, %rd845, %p388;
	add.s64 	%rd847, %rd846, %rd844;
	mov.b64 	{%r1692, %r1697}, %rd847;
	selp.b32 	%r1753, 0, %r1752, %p388;
	add.s32 	%r1702, %r1753, %r1682;
	mov.b32 	%r1708, 16;
	// begin inline asm
	shfl.sync.up.b32 %r1691, %r1692, %r1708, %r1729, %r1730;
	// end inline asm
	// begin inline asm
	shfl.sync.up.b32 %r1696, %r1697, %r1708, %r1729, %r1730;
	// end inline asm
	mov.b64 	%rd848, {%r1691, %r1696};
	// begin inline asm
	shfl.sync.up.b32 %r1701, %r1702, %r1708, %r1729, %r1730;
	// end inline asm
	// begin inline asm
	shfl.sync.up.b32 %r1706, %r1707, %r1708, %r1729, %r1730;
	// end inline asm
	setp.eq.s64 	%p389, %rd847, 0;
	selp.b32 	%r1754, %r1701, 0, %p389;
	setp.lt.s32 	%p390, %r1592, 16;
	selp.b64 	%rd849, 0, %rd848, %p390;
	add.s64 	%rd27, %rd849, %rd847;
	mov.b64 	{%r1712, %r1717}, %rd27;
	selp.b32 	%r1755, 0, %r1754, %p390;
	add.s32 	%r1722, %r1755, %r1702;
	// begin inline asm
	shfl.sync.up.b32 %r1711, %r1712, %r1728, %r1729, %r1730;
	// end inline asm
	// begin inline asm
	shfl.sync.up.b32 %r1716, %r1717, %r1728, %r1729, %r1730;
	// end inline asm
	// begin inline asm
	shfl.sync.up.b32 %r1721, %r1722, %r1728, %r1729, %r1730;
	// end inline asm
	// begin inline asm
	shfl.sync.up.b32 %r1726, %r1727, %r1728, %r1729, %r1730;
	// end inline asm
	setp.ne.s32 	%p391, %r1592, 31;
	@%p391 bra 	$L__BB6_6;
	shl.b32 	%r1756, %r5, 4;
	mov.u32 	%r1757, _ZN6thrust24THRUST_300001_SM_1000_NS8cuda_cub4core6detail5shmemE;
	add.s32 	%r1758, %r1757, %r1756;
	st.shared.u64 	[%r1758], %rd27;
	st.shared.u32 	[%r1758+8], %r1722;
$L__BB6_6:
	mov.b64 	%rd850, {%r1711, %r1716};
	setp.ne.s64 	%p392, %rd13, %rd14;
	setp.ne.s64 	%p393, %rd12, %rd13;
	setp.ne.s64 	%p394, %rd11, %rd12;
	setp.ne.s64 	%p395, %rd10, %rd11;
	setp.ne.s64 	%p396, %rd9, %rd10;
	setp.ne.s64 	%p397, %rd8, %rd9;
	setp.ne.s64 	%p398, %rd7, %rd8;
	setp.ne.s32 	%p399, %r3, 0;
	bar.sync 	0;
	ld.shared.u64 	%rd851, [_ZN6thrust24THRUST_300001_SM_1000_NS8cuda_cub4core6detail5shmemE];
	ld.shared.u32 	%r1759, [_ZN6thrust24THRUST_300001_SM_1000_NS8cuda_cub4core6detail5shmemE+8];
	ld.shared.u64 	%rd852, [_ZN6thrust24THRUST_300001_SM_1000_NS8cuda_cub4core6detail5shmemE+16];
	ld.shared.u32 	%r1760, [_ZN6thrust24THRUST_300001_SM_1000_NS8cuda_cub4core6detail5shmemE+24];
	add.s64 	%rd853, %rd852, %rd851;
	setp.eq.s64 	%p400, %rd852, 0;
	selp.b32 	%r1761, %r1759, 0, %p400;
	add.s32 	%r1762, %r1761, %r1760;
	setp.eq.s32 	%p401, %r5, 2;
	selp.b64 	%rd854, %rd853, %rd851, %p401;
	selp.b32 	%r1763, %r1762, %r1759, %p401;
	ld.shared.u64 	%rd855, [_ZN6thrust24THRUST_300001_SM_1000_NS8cuda_cub4core6detail5shmemE+32];
	ld.shared.u32 	%r1764, [_ZN6thrust24THRUST_300001_SM_1000_NS8cuda_cub4core6detail5shmemE+40];
	add.s64 	%rd856, %rd855, %rd853;
	setp.eq.s64 	%p402, %rd855, 0;
	selp.b32 	%r1765, %r1762, 0, %p402;
	add.s32 	%r1766, %r1765, %r1764;
	setp.eq.s32 	%p403, %r5, 3;
	selp.b64 	%rd857, %rd856, %rd854, %p403;
	selp.b32 	%r1767, %r1766, %r1763, %p403;
	ld.shared.u64 	%rd858, [_ZN6thrust24THRUST_300001_SM_1000_NS8cuda_cub4core6detail5shmemE+48];
	ld.shared.u32 	%r1768, [_ZN6thrust24THRUST_300001_SM_1000_NS8cuda_cub4core6detail5shmemE+56];
	add.s64 	%rd859, %rd858, %rd856;
	setp.eq.s64 	%p404, %rd858, 0;
	selp.b32 	%r1769, %r1766, 0, %p404;
	add.s32 	%r1770, %r1769, %r1768;
	setp.eq.s32 	%p405, %r5, 4;
	selp.b64 	%rd860, %rd859, %rd857, %p405;
	selp.b32 	%r1771, %r1770, %r1767, %p405;
	ld.shared.u64 	%rd861, [_ZN6thrust24THRUST_300001_SM_1000_NS8cuda_cub4core6detail5shmemE+64];
	ld.shared.u32 	%r1772, [_ZN6thrust24THRUST_300001_SM_1000_NS8cuda_cub4core6detail5shmemE+72];
	add.s64 	%rd862, %rd861, %rd859;
	setp.eq.s64 	%p406, %rd861, 0;
	selp.b32 	%r1773, %r1770, 0, %p406;
	add.s32 	%r1774, %r1773, %r1772;
	setp.eq.s32 	%p407, %r5, 5;
	selp.b64 	%rd863, %rd862, %rd860, %p407;
	selp.b32 	%r1775, %r1774, %r1771, %p407;
	ld.shared.u64 	%rd864, [_ZN6thrust24THRUST_300001_SM_1000_NS8cuda_cub4core6detail5shmemE+80];
	ld.shared.u32 	%r1776, [_ZN6thrust24THRUST_300001_SM_1000_NS8cuda_cub4core6detail5shmemE+88];
	add.s64 	%rd865, %rd864, %rd862;
	setp.eq.s64 	%p408, %rd864, 0;
	selp.b32 	%r1777, %r1774, 0, %p408;
	add.s32 	%r1778, %r1777, %r1776;
	setp.eq.s32 	%p409, %r5, 6;
	selp.b64 	%rd866, %rd865, %rd863, %p409;
	selp.b32 	%r1779, %r1778, %r1775, %p409;
	ld.shared.u64 	%rd867, [_ZN6thrust24THRUST_300001_SM_1000_NS8cuda_cub4core6detail5shmemE+96];
	ld.shared.u32 	%r1780, [_ZN6thrust24THRUST_300001_SM_1000_NS8cuda_cub4core6detail5shmemE+104];
	add.s64 	%rd868, %rd867, %rd865;
	setp.eq.s64 	%p410, %rd867, 0;
	selp.b32 	%r1781, %r1778, 0, %p410;
	add.s32 	%r1782, %r1781, %r1780;
	setp.eq.s32 	%p411, %r5, 7;
	selp.b64 	%rd869, %rd868, %rd866, %p411;
	selp.b32 	%r1783, %r1782, %r1779, %p411;
	ld.shared.u64 	%rd870, [_ZN6thrust24THRUST_300001_SM_1000_NS8cuda_cub4core6detail5shmemE+112];
	ld.shared.u32 	%r1784, [_ZN6thrust24THRUST_300001_SM_1000_NS8cuda_cub4core6detail5shmemE+120];
	add.s64 	%rd28, %rd870, %rd868;
	setp.eq.s64 	%p412, %rd870, 0;
	selp.b32 	%r1785, %r1782, 0, %p412;
	add.s32 	%r20, %r1785, %r1784;
	setp.lt.u32 	%p413, %r3, 32;
	selp.b64 	%rd871, 0, %rd869, %p413;
	selp.b32 	%r1786, 0, %r1783, %p413;
	setp.eq.s64 	%p414, %rd850, 0;
	selp.b32 	%r1787, %r1786, 0, %p414;
	add.s32 	%r1788, %r1787, %r1721;
	setp.eq.s32 	%p415, %r1592, 0;
	selp.b32 	%r21, %r1786, %r1788, %p415;
	selp.b64 	%rd872, 0, %rd850, %p415;
	add.s64 	%rd29, %rd871, %rd872;
	add.s64 	%rd30, %rd29, %rd934;
	setp.eq.s64 	%p416, %rd934, 0;
	selp.b32 	%r1789, %r21, 0, %p416;
	add.s32 	%r22, %r1789, %r6;
	add.s64 	%rd31, %rd20, %rd29;
	selp.b32 	%r1790, 0, %r22, %p398;
	add.s32 	%r23, %r7, %r1790;
	add.s64 	%rd32, %rd21, %rd29;
	selp.b32 	%r1791, 0, %r23, %p397;
	add.s32 	%r24, %r8, %r1791;
	add.s64 	%rd33, %rd22, %rd29;
	selp.b32 	%r1792, 0, %r24, %p396;
	add.s32 	%r25, %r9, %r1792;
	add.s64 	%rd34, %rd23, %rd29;
	selp.b32 	%r1793, 0, %r25, %p395;
	add.s32 	%r26, %r10, %r1793;
	add.s64 	%rd35, %rd24, %rd29;
	selp.b32 	%r1794, 0, %r26, %p394;
	add.s32 	%r27, %r11, %r1794;
	add.s64 	%rd36, %rd25, %rd29;
	selp.b32 	%r1795, 0, %r27, %p393;
	add.s32 	%r28, %r12, %r1795;
	add.s64 	%rd37, %rd26, %rd29;
	selp.b32 	%r1796, 0, %r28, %p392;
	add.s32 	%r29, %r13, %r1796;
	@%p399 bra 	$L__BB6_8;
	mov.b32 	%r1797, 101;
	mov.b64 	%rd874, {%r20, %r1797};
	add.s64 	%rd873, %rd4, 512;
	// begin inline asm
	st.relaxed.gpu.v2.u64 [%rd873], {%rd874, %rd28};
	// end inline asm
$L__BB6_8:
	setp.lt.s64 	%p417, %rd28, 257;
	@%p417 bra 	$L__BB6_34;
	bar.sync 	0;
	@%p416 bra 	$L__BB6_11;
	cvt.u32.u64 	%r1798, %rd29;
	shl.b32 	%r1799, %r1798, 4;
	mov.u32 	%r1800, _ZN6thrust24THRUST_300001_SM_1000_NS8cuda_cub4core6detail5shmemE;
	add.s32 	%r1801, %r1800, %r1799;
	st.shared.u64 	[%r1801], %rd935;
	st.shared.u32 	[%r1801+8], %r21;
$L__BB6_11:
	setp.eq.s64 	%p428, %rd7, %rd8;
	@%p428 bra 	$L__BB6_13;
	cvt.u32.u64 	%r1802, %rd30;
	shl.b32 	%r1803, %r1802, 4;
	mov.u32 	%r1804, _ZN6thrust24THRUST_300001_SM_1000_NS8cuda_cub4core6detail5shmemE;
	add.s32 	%r1805, %r1804, %r1803;
	st.shared.u64 	[%r1805], %rd7;
	st.shared.u32 	[%r1805+8], %r22;
$L__BB6_13:
	setp.eq.s64 	%p429, %rd8, %rd9;
	@%p429 bra 	$L__BB6_15;
	cvt.u32.u64 	%r1806, %rd31;
	shl.b32 	%r1807, %r1806, 4;
	mov.u32 	%r1808, _ZN6thrust24THRUST_300001_SM_1000_NS8cuda_cub4core6detail5shmemE;
	add.s32 	%r1809, %r1808, %r1807;
	st.shared.u64 	[%r1809], %rd8;
	st.shared.u32 	[%r1809+8], %r23;
$L__BB6_15:
	setp.eq.s64 	%p430, %rd9, %rd10;
	@%p430 bra 	$L__BB6_17;
	cvt.u32.u64 	%r1810, %rd32;
	shl.b32 	%r1811, %r1810, 4;
	mov.u32 	%r1812, _ZN6thrust24THRUST_300001_SM_1000_NS8cuda_cub4core6detail5shmemE;
	add.s32 	%r1813, %r1812, %r1811;
	st.shared.u64 	[%r1813], %rd9;
	st.shared.u32 	[%r1813+8], %r24;
$L__BB6_17:
	setp.eq.s64 	%p431, %rd10, %rd11;
	@%p431 bra 	$L__BB6_19;
	cvt.u32.u64 	%r1814, %rd33;
	shl.b32 	%r1815, %r1814, 4;
	mov.u32 	%r1816, _ZN6thrust24THRUST_300001_SM_1000_NS8cuda_cub4core6detail5shmemE;
	add.s32 	%r1817, %r1816, %r1815;
	st.shared.u64 	[%r1817], %rd10;
	st.shared.u32 	[%r1817+8], %r25;
$L__BB6_19:
	setp.eq.s64 	%p432, %rd11, %rd12;
	@%p432 bra 	$L__BB6_21;
	cvt.u32.u64 	%r1818, %rd34;
	shl.b32 	%r1819, %r1818, 4;
	mov.u32 	%r1820, _ZN6thrust24THRUST_300001_SM_1000_NS8cuda_cub4core6detail5shmemE;
	add.s32 	%r1821, %r1820, %r1819;
	st.shared.u64 	[%r1821], %rd11;
	st.shared.u32 	[%r1821+8], %r26;
$L__BB6_21:
	setp.eq.s64 	%p433, %rd12, %rd13;
	@%p433 bra 	$L__BB6_23;
	cvt.u32.u64 	%r1822, %rd35;
	shl.b32 	%r1823, %r1822, 4;
	mov.u32 	%r1824, _ZN6thrust24THRUST_300001_SM_1000_NS8cuda_cub4core6detail5shmemE;
	add.s32 	%r1825, %r1824, %r1823;
	st.shared.u64 	[%r1825], %rd12;
	st.shared.u32 	[%r1825+8], %r27;
$L__BB6_23:
	setp.eq.s64 	%p434, %rd13, %rd14;
	@%p434 bra 	$L__BB6_25;
	cvt.u32.u64 	%r1826, %rd36;
	shl.b32 	%r1827, %r1826, 4;
	mov.u32 	%r1828, _ZN6thrust24THRUST_300001_SM_1000_NS8cuda_cub4core6detail5shmemE;
	add.s32 	%r1829, %r1828, %r1827;
	st.shared.u64 	[%r1829], %rd13;
	st.shared.u32 	[%r1829+8], %r28;
$L__BB6_25:
	setp.eq.s64 	%p435, %rd14, %rd15;
	@%p435 bra 	$L__BB6_27;
	cvt.u32.u64 	%r1830, %rd37;
	shl.b32 	%r1831, %r1830, 4;
	mov.u32 	%r1832, _ZN6thrust24THRUST_300001_SM_1000_NS8cuda_cub4core6detail5shmemE;
	add.s32 	%r1833, %r1832, %r1831;
	st.shared.u64 	[%r1833], %rd14;
	st.shared.u32 	[%r1833+8], %r29;
$L__BB6_27:
	bar.sync 	0;
	cvt.u64.u32 	%rd940, %r3;
	setp.le.u64 	%p436, %rd28, %rd940;
	@%p436 bra 	$L__BB6_326;
	not.b64 	%rd912, %rd940;
	add.s64 	%rd39, %rd28, %rd912;
	shr.u64 	%rd913, %rd39, 8;
	add.s64 	%rd914, %rd913, 1;
	and.b64  	%rd936, %rd914, 3;
	and.b64  	%rd915, %rd39, 768;
	setp.eq.s64 	%p437, %rd915, 768;
	@%p437 bra 	$L__BB6_31;
	shl.b64 	%rd916, %rd940, 2;
	add.s64 	%rd938, %rd2, %rd916;
	shl.b64 	%rd917, %rd940, 3;
	add.s64 	%rd937, %rd3, %rd917;
	shl.b32 	%r1834, %r3, 4;
	mov.u32 	%r1835, _ZN6thrust24THRUST_300001_SM_1000_NS8cuda_cub4core6detail5shmemE;
	add.s32 	%r1836, %r1834, %r1835;
	add.s32 	%r1846, %r1836, 8;
	shl.b64 	%rd918, %rd936, 8;
	add.s64 	%rd940, %rd918, %rd940;
$L__BB6_30:
	.pragma "nounroll";
	ld.shared.u64 	%rd919, [%r1846+-8];
	ld.shared.u32 	%r1837, [%r1846];
	st.global.u64 	[%rd937], %rd919;
	st.global.u32 	[%rd938], %r1837;
	add.s64 	%rd938, %rd938, 1024;
	add.s64 	%rd937, %rd937, 2048;
	add.s32 	%r1846, %r1846, 4096;
	add.s64 	%rd936, %rd936, -1;
	setp.ne.s64 	%p438, %rd936, 0;
	@%p438 bra 	$L__BB6_30;
$L__BB6_31:
	setp.lt.u64 	%p439, %rd39, 768;
	@%p439 bra 	$L__BB6_326;
	mov.u32 	%r1840, _ZN6thrust24THRUST_300001_SM_1000_NS8cuda_cub4core6detail5shmemE;
$L__BB6_33:
	cvt.u32.u64 	%r1838, %rd940;
	shl.b32 	%r1839, %r1838, 4;
	add.s32 	%r1841, %r1840, %r1839;
	ld.shared.u64 	%rd920, [%r1841];
	ld.shared.u32 	%r1842, [%r1841+8];
	shl.b64 	%rd921, %rd940, 3;
	add.s64 	%rd922, %rd3, %rd921;
	st.global.u64 	[%rd922], %rd920;
	shl.b64 	%rd923, %rd940, 2;
	add.s64 	%rd924, %rd2, %rd923;
	st.global.u32 	[%rd924], %r1842;
	ld.shared.u64 	%rd925, [%r1841+4096];
	ld.shared.u32 	%r1843, [%r1841+4104];
	and.b64  	%rd926, %rd921, 34359738360;
	add.s64 	%rd927, %rd3, %rd926;
	st.global.u64 	[%rd927+2048], %rd925;
	and.b64  	%rd928, %rd923, 17179869180;
	add.s64 	%rd929, %rd2, %rd928;
	st.global.u32 	[%rd929+1024], %r1843;
	ld.shared.u64 	%rd930, [%r1841+8192];
	ld.shared.u32 	%r1844, [%r1841+8200];
	st.global.u64 	[%rd927+4096], %rd930;
	st.global.u32 	[%rd929+2048], %r1844;
	ld.shared.u64 	%rd931, [%r1841+12288];
	ld.shared.u32 	%r1845, [%r1841+12296];
	st.global.u64 	[%rd927+6144], %rd931;
	st.global.u32 	[%rd929+3072], %r1845;
	add.s64 	%rd932, %rd940, 1024;
	and.b64  	%rd940, %rd932, 4294967295;
	setp.gt.u64 	%p440, %rd28, %rd940;
	@%p440 bra 	$L__BB6_33;
	bra.uni 	$L__BB6_326;
$L__BB6_34:
	@%p416 bra 	$L__BB6_36;
	shl.b64 	%rd876, %rd29, 3;
	add.s64 	%rd877, %rd3, %rd876;
	st.global.u64 	[%rd877], %rd935;
	shl.b64 	%rd878, %rd29, 2;
	add.s64 	%rd879, %rd2, %rd878;
	st.global.u32 	[%rd879], %r21;
$L__BB6_36:
	setp.eq.s64 	%p419, %rd7, %rd8;
	@%p419 bra 	$L__BB6_38;
	shl.b64 	%rd880, %rd30, 3;
	add.s64 	%rd881, %rd3, %rd880;
	st.global.u64 	[%rd881], %rd7;
	shl.b64 	%rd882, %rd30, 2;
	add.s64 	%rd883, %rd2, %rd882;
	st.global.u32 	[%rd883], %r22;
$L__BB6_38:
	setp.eq.s64 	%p420, %rd8, %rd9;
	@%p420 bra 	$L__BB6_40;
	shl.b64 	%rd884, %rd31, 3;
	add.s64 	%rd885, %rd3, %rd884;
	st.global.u64 	[%rd885], %rd8;
	shl.b64 	%rd886, %rd31, 2;
	add.s64 	%rd887, %rd2, %rd886;
	st.global.u32 	[%rd887], %r23;
$L__BB6_40:
	setp.eq.s64 	%p421, %rd9, %rd10;
	@%p421 bra 	$L__BB6_42;
	shl.b64 	%rd888, %rd32, 3;
	add.s64 	%rd889, %rd3, %rd888;
	st.global.u64 	[%rd889], %rd9;
	shl.b64 	%rd890, %rd32, 2;
	add.s64 	%rd891, %rd2, %rd890;
	st.global.u32 	[%rd891], %r24;
$L__BB6_42:
	setp.eq.s64 	%p422, %rd10, %rd11;
	@%p422 bra 	$L__BB6_44;
	shl.b64 	%rd892, %rd33, 3;
	add.s64 	%rd893, %rd3, %rd892;
	st.global.u64 	[%rd893], %rd10;
	shl.b64 	%rd894, %rd33, 2;
	add.s64 	%rd895, %rd2, %rd894;
	st.global.u32 	[%rd895], %r25;
$L__BB6_44:
	setp.eq.s64 	%p423, %rd11, %rd12;
	@%p423 bra 	$L__BB6_46;
	shl.b64 	%rd896, %rd34, 3;
	add.s64 	%rd897, %rd3, %rd896;
	st.global.u64 	[%rd897], %rd11;
	shl.b64 	%rd898, %rd34, 2;
	add.s64 	%rd899, %rd2, %rd898;
	st.global.u32 	[%rd899], %r26;
$L__BB6_46:
	setp.eq.s64 	%p424, %rd12, %rd13;
	@%p424 bra 	$L__BB6_48;
	shl.b64 	%rd900, %rd35, 3;
	add.s64 	%rd901, %rd3, %rd900;
	st.global.u64 	[%rd901], %rd12;
	shl.b64 	%rd902, %rd35, 2;
	add.s64 	%rd903, %rd2, %rd902;
	st.global.u32 	[%rd903], %r27;
$L__BB6_48:
	setp.eq.s64 	%p425, %rd13, %rd14;
	@%p425 bra 	$L__BB6_50;
	shl.b64 	%rd904, %rd36, 3;
	add.s64 	%rd905, %rd3, %rd904;
	st.global.u64 	[%rd905], %rd13;
	shl.b64 	%rd906, %rd36, 2;
	add.s64 	%rd907, %rd2, %rd906;
	st.global.u32 	[%rd907], %r28;
$L__BB6_50:
	setp.eq.s64 	%p426, %rd14, %rd15;
	@%p426 bra 	$L__BB6_326;
	shl.b64 	%rd908, %rd37, 3;
	add.s64 	%rd909, %rd3, %rd908;
	st.global.u64 	[%rd909], %rd14;
	shl.b64 	%rd910, %rd37, 2;
	add.s64 	%rd911, %rd2, %rd910;
	st.global.u32 	[%rd911], %r29;
	bra.uni 	$L__BB6_326;
$L__BB6_52:
	mov.u32 	%r33, %tid.x;
	and.b32  	%r1089, %r33, 31;
	and.b32  	%r1090, %r33, 992;
	mul.lo.s32 	%r1091, %r1090, 9;
	or.b32  	%r1092, %r1091, %r1089;
	cvt.u64.u32 	%rd665, %r1092;
	add.s64 	%rd666, %rd5, %rd665;
	shl.b64 	%rd667, %rd666, 3;
	add.s64 	%rd647, %rd309, %rd667;
	// begin inline asm
	ld.global.nc.u64 %rd646, [%rd647];
	// end inline asm
	add.s64 	%rd649, %rd647, 256;
	// begin inline asm
	ld.global.nc.u64 %rd648, [%rd649];
	// end inline asm
	add.s64 	%rd651, %rd647, 512;
	// begin inline asm
	ld.global.nc.u64 %rd650, [%rd651];
	// end inline asm
	add.s64 	%rd653, %rd647, 768;
	// begin inline asm
	ld.global.nc.u64 %rd652, [%rd653];
	// end inline asm
	add.s64 	%rd655, %rd647, 1024;
	// begin inline asm
	ld.global.nc.u64 %rd654, [%rd655];
	// end inline asm
	add.s64 	%rd657, %rd647, 1280;
	// begin inline asm
	ld.global.nc.u64 %rd656, [%rd657];
	// end inline asm
	add.s64 	%rd659, %rd647, 1536;
	// begin inline asm
	ld.global.nc.u64 %rd658, [%rd659];
	// end inline asm
	add.s64 	%rd661, %rd647, 1792;
	// begin inline asm
	ld.global.nc.u64 %rd660, [%rd661];
	// end inline asm
	add.s64 	%rd663, %rd647, 2048;
	// begin inline asm
	ld.global.nc.u64 %rd662, [%rd663];
	// end inline asm
	// begin inline asm
	mov.u32 %r1088, %laneid;
	// end inline asm
	shr.u32 	%r35, %r33, 5;
	mad.lo.s32 	%r36, %r35, 288, %r1088;
	shl.b32 	%r1093, %r36, 3;
	mov.u32 	%r1094, _ZN6thrust24THRUST_300001_SM_1000_NS8cuda_cub4core6detail5shmemE;
	add.s32 	%r37, %r1094, %r1093;
	st.shared.u64 	[%r37], %rd646;
	st.shared.u64 	[%r37+256], %rd648;
	st.shared.u64 	[%r37+512], %rd650;
	st.shared.u64 	[%r37+768], %rd652;
	st.shared.u64 	[%r37+1024], %rd654;
	st.shared.u64 	[%r37+1280], %rd656;
	st.shared.u64 	[%r37+1536], %rd658;
	st.shared.u64 	[%r37+1792], %rd660;
	st.shared.u64 	[%r37+2048], %rd662;
	bar.warp.sync 	-1;
	shl.b32 	%r38, %r1088, 3;
	shl.b32 	%r1095, %r1088, 6;
	add.s32 	%r39, %r37, %r1095;
	ld.shared.u64 	%rd53, [%r39];
	ld.shared.u64 	%rd54, [%r39+8];
	ld.shared.u64 	%rd55, [%r39+16];
	ld.shared.u64 	%rd56, [%r39+24];
	ld.shared.u64 	%rd57, [%r39+32];
	ld.shared.u64 	%rd58, [%r39+40];
	ld.shared.u64 	%rd59, [%r39+48];
	ld.shared.u64 	%rd60, [%r39+56];
	ld.shared.u64 	%rd61, [%r39+64];
	setp.ne.s32 	%p262, %r33, 0;
	mov.b64 	%rd942, 0;
	@%p262 bra 	$L__BB6_54;
	shl.b64 	%rd670, %rd5, 3;
	add.s64 	%rd671, %rd309, %rd670;
	add.s64 	%rd669, %rd671, -8;
	// begin inline asm
	ld.global.nc.u64 %rd942, [%rd669];
	// end inline asm
$L__BB6_54:
	setp.eq.s32 	%p263, %r33, 0;
	bar.sync 	0;
	shl.b32 	%r1096, %r36, 2;
	sub.s32 	%r1097, %r37, %r1096;
	st.shared.u32 	[%r1097], %r1;
	st.shared.u32 	[%r1097+128], %r1;
	st.shared.u32 	[%r1097+256], %r1;
	st.shared.u32 	[%r1097+384], %r1;
	st.shared.u32 	[%r1097+512], %r1;
	st.shared.u32 	[%r1097+640], %r1;
	st.shared.u32 	[%r1097+768], %r1;
	st.shared.u32 	[%r1097+896], %r1;
	st.shared.u32 	[%r1097+1024], %r1;
	bar.warp.sync 	-1;
	add.s32 	%r1098, %r36, %r38;
	shl.b32 	%r1099, %r1098, 2;
	sub.s32 	%r1100, %r39, %r1099;
	ld.shared.u32 	%r40, [%r1100];
	ld.shared.u32 	%r41, [%r1100+4];
	ld.shared.u32 	%r42, [%r1100+8];
	ld.shared.u32 	%r43, [%r1100+12];
	ld.shared.u32 	%r44, [%r1100+16];
	ld.shared.u32 	%r45, [%r1100+20];
	ld.shared.u32 	%r46, [%r1100+24];
	ld.shared.u32 	%r47, [%r1100+28];
	ld.shared.u32 	%r48, [%r1100+32];
	bar.sync 	0;
	shl.b32 	%r1101, %r33, 3;
	add.s32 	%r1103, %r1094, %r1101;
	add.s32 	%r49, %r1103, 2264;
	st.shared.u64 	[%r1103+2264], %rd61;
	bar.sync 	0;
	@%p263 bra 	$L__BB6_56;
	ld.shared.u64 	%rd942, [%r49+-8];
$L__BB6_56:
	setp.ne.s64 	%p264, %rd942, %rd53;
	selp.u64 	%rd66, 1, 0, %p264;
	setp.ne.s64 	%p265, %rd53, %rd54;
	selp.u64 	%rd672, 1, 0, %p265;
	setp.ne.s64 	%p266, %rd54, %rd55;
	selp.u64 	%rd673, 1, 0, %p266;
	setp.ne.s64 	%p267, %rd55, %rd56;
	selp.u64 	%rd674, 1, 0, %p267;
	setp.ne.s64 	%p268, %rd56, %rd57;
	selp.u64 	%rd675, 1, 0, %p268;
	setp.ne.s64 	%p269, %rd57, %rd58;
	selp.u64 	%rd676, 1, 0, %p269;
	setp.ne.s64 	%p270, %rd58, %rd59;
	selp.u64 	%rd677, 1, 0, %p270;
	setp.ne.s64 	%p271, %rd59, %rd60;
	selp.u64 	%rd678, 1, 0, %p271;
	setp.ne.s64 	%p272, %rd60, %rd61;
	selp.u64 	%rd679, 1, 0, %p272;
	add.s64 	%rd67, %rd672, %rd66;
	selp.b32 	%r1224, 0, %r40, %p265;
	add.s32 	%r1225, %r41, %r1224;
	add.s64 	%rd68, %rd67, %rd673;
	selp.b32 	%r1226, 0, %r1225, %p266;
	add.s32 	%r1227, %r42, %r1226;
	add.s64 	%rd69, %rd68, %rd674;
	selp.b32 	%r1228, 0, %r1227, %p267;
	add.s32 	%r1229, %r43, %r1228;
	add.s64 	%rd70, %rd69, %rd675;
	selp.b32 	%r1230, 0, %r1229, %p268;
	add.s32 	%r1231, %r44, %r1230;
	add.s64 	%rd71, %rd70, %rd676;
	selp.b32 	%r1232, 0, %r1231, %p269;
	add.s32 	%r1233, %r45, %r1232;
	add.s64 	%rd72, %rd71, %rd677;
	selp.b32 	%r1234, 0, %r1233, %p270;
	add.s32 	%r1235, %r46, %r1234;
	add.s64 	%rd73, %rd72, %rd678;
	selp.b32 	%r1236, 0, %r1235, %p271;
	add.s32 	%r1237, %r47, %r1236;
	add.s64 	%rd680, %rd73, %rd679;
	mov.b64 	{%r1105, %r1110}, %rd680;
	selp.b32 	%r1238, 0, %r1237, %p272;
	add.s32 	%r1115, %r48, %r1238;
	mov.b32 	%r1221, 1;
	mov.b32 	%r1222, 0;
	mov.b32 	%r1223, -1;
	// begin inline asm
	shfl.sync.up.b32 %r1104, %r1105, %r1221, %r1222, %r1223;
	// end inline asm
	// begin inline asm
	shfl.sync.up.b32 %r1109, %r1110, %r1221, %r1222, %r1223;
	// end inline asm
	mov.b64 	%rd681, {%r1104, %r1109};
	// begin inline asm
	shfl.sync.up.b32 %r1114, %r1115, %r1221, %r1222, %r1223;
	// end inline asm
	// begin inline asm
	shfl.sync.up.b32 %r1119, %r1120, %r1221, %r1222, %r1223;
	// end inline asm
	setp.eq.s64 	%p273, %rd680, 0;
	selp.b32 	%r1239, %r1114, 0, %p273;
	setp.lt.s32 	%p274, %r1088, 1;
	selp.b64 	%rd682, 0, %rd681, %p274;
	add.s64 	%rd683, %rd682, %rd680;
	mov.b64 	{%r1125, %r1130}, %rd683;
	selp.b32 	%r1240, 0, %r1239, %p274;
	add.s32 	%r1135, %r1240, %r1115;
	mov.b32 	%r1141, 2;
	// begin inline asm
	shfl.sync.up.b32 %r1124, %r1125, %r1141, %r1222, %r1223;
	// end inline asm
	// begin inline asm
	shfl.sync.up.b32 %r1129, %r1130, %r1141, %r1222, %r1223;
	// end inline asm
	mov.b64 	%rd684, {%r1124, %r1129};
	// begin inline asm
	shfl.sync.up.b32 %r1134, %r1135, %r1141, %r1222, %r1223;
	// end inline asm
	// begin inline asm
	shfl.sync.up.b32 %r1139, %r1140, %r1141, %r1222, %r1223;
	// end inline asm
	setp.eq.s64 	%p275, %rd683, 0;
	selp.b32 	%r1241, %r1134, 0, %p275;
	setp.lt.s32 	%p276, %r1088, 2;
	selp.b64 	%rd685, 0, %rd684, %p276;
	add.s64 	%rd686, %rd685, %rd683;
	mov.b64 	{%r1145, %r1150}, %rd686;
	selp.b32 	%r1242, 0, %r1241, %p276;
	add.s32 	%r1155, %r1242, %r1135;
	mov.b32 	%r1161, 4;
	// begin inline asm
	shfl.sync.up.b32 %r1144, %r1145, %r1161, %r1222, %r1223;
	// end inline asm
	// begin inline asm
	shfl.sync.up.b32 %r1149, %r1150, %r1161, %r1222, %r1223;
	// end inline asm
	mov.b64 	%rd687, {%r1144, %r1149};
	// begin inline asm
	shfl.sync.up.b32 %r1154, %r1155, %r1161, %r1222, %r1223;
	// end inline asm
	// begin inline asm
	shfl.sync.up.b32 %r1159, %r1160, %r1161, %r1222, %r1223;
	// end inline asm
	setp.eq.s64 	%p277, %rd686, 0;
	selp.b32 	%r1243, %r1154, 0, %p277;
	setp.lt.s32 	%p278, %r1088, 4;
	selp.b64 	%rd688, 0, %rd687, %p278;
	add.s64 	%rd689, %rd688, %rd686;
	mov.b64 	{%r1165, %r1170}, %rd689;
	selp.b32 	%r1244, 0, %r1243, %p278;
	add.s32 	%r1175, %r1244, %r1155;
	mov.b32 	%r1181, 8;
	// begin inline asm
	shfl.sync.up.b32 %r1164, %r1165, %r1181, %r1222, %r1223;
	// end inline asm
	// begin inline asm
	shfl.sync.up.b32 %r1169, %r1170, %r1181, %r1222, %r1223;
	// end inline asm
	mov.b64 	%rd690, {%r1164, %r1169};
	// begin inline asm
	shfl.sync.up.b32 %r1174, %r1175, %r1181, %r1222, %r1223;
	// end inline asm
	// begin inline asm
	shfl.sync.up.b32 %r1179, %r1180, %r1181, %r1222, %r1223;
	// end inline asm
	setp.eq.s64 	%p279, %rd689, 0;
	selp.b32 	%r1245, %r1174, 0, %p279;
	setp.lt.s32 	%p280, %r1088, 8;
	selp.b64 	%rd691, 0, %rd690, %p280;
	add.s64 	%rd692, %rd691, %rd689;
	mov.b64 	{%r1185, %r1190}, %rd692;
	selp.b32 	%r1246, 0, %r1245, %p280;
	add.s32 	%r1195, %r1246, %r1175;
	mov.b32 	%r1201, 16;
	// begin inline asm
	shfl.sync.up.b32 %r1184, %r1185, %r1201, %r1222, %r1223;
	// end inline asm
	// begin inline asm
	shfl.sync.up.b32 %r1189, %r1190, %r1201, %r1222, %r1223;
	// end inline asm
	mov.b64 	%rd693, {%r1184, %r1189};
	// begin inline asm
	shfl.sync.up.b32 %r1194, %r1195, %r1201, %r1222, %r1223;
	// end inline asm
	// begin inline asm
	shfl.sync.up.b32 %r1199, %r1200, %r1201, %r1222, %r1223;
	// end inline asm
	setp.eq.s64 	%p281, %rd692, 0;
	selp.b32 	%r1247, %r1194, 0, %p281;
	setp.lt.s32 	%p282, %r1088, 16;
	selp.b64 	%rd694, 0, %rd693, %p282;
	add.s64 	%rd74, %rd694, %rd692;
	mov.b64 	{%r1205, %r1210}, %rd74;
	selp.b32 	%r1248, 0, %r1247, %p282;
	add.s32 	%r1215, %r1248, %r1195;
	// begin inline asm
	shfl.sync.up.b32 %r1204, %r1205, %r1221, %r1222, %r1223;
	// end inline asm
	// begin inline asm
	shfl.sync.up.b32 %r1209, %r1210, %r1221, %r1222, %r1223;
	// end inline asm
	mov.b64 	%rd954, {%r1204, %r1209};
	// begin inline asm
	shfl.sync.up.b32 %r1860, %r1215, %r1221, %r1222, %r1223;
	// end inline asm
	// begin inline asm
	shfl.sync.up.b32 %r1219, %r1220, %r1221, %r1222, %r1223;
	// end inline asm
	setp.ne.s32 	%p283, %r1088, 31;
	@%p283 bra 	$L__BB6_58;
	shl.b32 	%r1249, %r35, 4;
	mov.u32 	%r1250, _ZN6thrust24THRUST_300001_SM_1000_NS8cuda_cub4core6detail5shmemE;
	add.s32 	%r1251, %r1250, %r1249;
	st.shared.u64 	[%r1251], %rd74;
	st.shared.u32 	[%r1251+8], %r1215;
$L__BB6_58:
	bar.sync 	0;
	ld.shared.u64 	%rd695, [_ZN6thrust24THRUST_300001_SM_1000_NS8cuda_cub4core6detail5shmemE];
	ld.shared.u32 	%r1252, [_ZN6thrust24THRUST_300001_SM_1000_NS8cuda_cub4core6detail5shmemE+8];
	ld.shared.u64 	%rd696, [_ZN6thrust24THRUST_300001_SM_1000_NS8cuda_cub4core6detail5shmemE+16];
	ld.shared.u32 	%r1253, [_ZN6thrust24THRUST_300001_SM_1000_NS8cuda_cub4core6detail5shmemE+24];
	add.s64 	%rd697, %rd696, %rd695;
	setp.eq.s64 	%p284, %rd696, 0;
	selp.b32 	%r1254, %r1252, 0, %p284;
	add.s32 	%r1255, %r1254, %r1253;
	setp.eq.s32 	%p285, %r35, 2;
	selp.b64 	%rd698, %rd697, %rd695, %p285;
	selp.b32 	%r1256, %r1255, %r1252, %p285;
	ld.shared.u64 	%rd699, [_ZN6thrust24THRUST_300001_SM_1000_NS8cuda_cub4core6detail5shmemE+32];
	ld.shared.u32 	%r1257, [_ZN6thrust24THRUST_300001_SM_1000_NS8cuda_cub4core6detail5shmemE+40];
	add.s64 	%rd700, %rd699, %rd697;
	setp.eq.s64 	%p286, %rd699, 0;
	selp.b32 	%r1258, %r1255, 0, %p286;
	add.s32 	%r1259, %r1258, %r1257;
	setp.eq.s32 	%p287, %r35, 3;
	selp.b64 	%rd701, %rd700, %rd698, %p287;
	selp.b32 	%r1260, %r1259, %r1256, %p287;
	ld.shared.u64 	%rd702, [_ZN6thrust24THRUST_300001_SM_1000_NS8cuda_cub4core6detail5shmemE+48];
	ld.shared.u32 	%r1261, [_ZN6thrust24THRUST_300001_SM_1000_NS8cuda_cub4core6detail5shmemE+56];
	add.s64 	%rd703, %rd702, %rd700;
	setp.eq.s64 	%p288, %rd702, 0;
	selp.b32 	%r1262, %r1259, 0, %p288;
	add.s32 	%r1263, %r1262, %r1261;
	setp.eq.s32 	%p289, %r35, 4;
	selp.b64 	%rd704, %rd703, %rd701, %p289;
	selp.b32 	%r1264, %r1263, %r1260, %p289;
	ld.shared.u64 	%rd705, [_ZN6thrust24THRUST_300001_SM_1000_NS8cuda_cub4core6detail5shmemE+64];
	ld.shared.u32 	%r1265, [_ZN6thrust24THRUST_300001_SM_1000_NS8cuda_cub4core6detail5shmemE+72];
	add.s64 	%rd706, %rd705, %rd703;
	setp.eq.s64 	%p290, %rd705, 0;
	selp.b32 	%r1266, %r1263, 0, %p290;
	add.s32 	%r1267, %r1266, %r1265;
	setp.eq.s32 	%p291, %r35, 5;
	selp.b64 	%rd707, %rd706, %rd704, %p291;
	selp.b32 	%r1268, %r1267, %r1264, %p291;
	ld.shared.u64 	%rd708, [_ZN6thrust24THRUST_300001_SM_1000_NS8cuda_cub4core6detail5shmemE+80];
	ld.shared.u32 	%r1269, [_ZN6thrust24THRUST_300001_SM_1000_NS8cuda_cub4core6detail5shmemE+88];
	add.s64 	%rd709, %rd708, %rd706;
	setp.eq.s64 	%p292, %rd708, 0;
	selp.b32 	%r1270, %r1267, 0, %p292;
	add.s32 	%r1271, %r1270, %r1269;
	setp.eq.s32 	%p293, %r35, 6;
	selp.b64 	%rd710, %rd709, %rd707, %p293;
	selp.b32 	%r1272, %r1271, %r1268, %p293;
	ld.shared.u64 	%rd711, [_ZN6thrust24THRUST_300001_SM_1000_NS8cuda_cub4core6detail5shmemE+96];
	ld.shared.u32 	%r1273, [_ZN6thrust24THRUST_300001_SM_1000_NS8cuda_cub4core6detail5shmemE+104];
	add.s64 	%rd712, %rd711, %rd709;
	setp.eq.s64 	%p294, %rd711, 0;
	selp.b32 	%r1274, %r1271, 0, %p294;
	add.s32 	%r1275, %r1274, %r1273;
	setp.eq.s32 	%p295, %r35, 7;
	selp.b64 	%rd76, %rd712, %rd710, %p295;
	selp.b32 	%r52, %r1275, %r1272, %p295;
	ld.shared.u64 	%rd713, [_ZN6thrust24THRUST_300001_SM_1000_NS8cuda_cub4core6detail5shmemE+112];
	ld.shared.u32 	%r1276, [_ZN6thrust24THRUST_300001_SM_1000_NS8cuda_cub4core6detail5shmemE+120];
	add.s64 	%rd77, %rd713, %rd712;
	setp.eq.s64 	%p296, %rd713, 0;
	selp.b32 	%r1277, %r1275, 0, %p296;
	add.s32 	%r53, %r1277, %r1276;
	setp.lt.u32 	%p297, %r33, 32;
	@%p297 bra 	$L__BB6_60;
	setp.eq.s64 	%p298, %rd954, 0;
	selp.b32 	%r1278, %r52, 0, %p298;
	add.s32 	%r1279, %r1278, %r1860;
	setp.eq.s32 	%p299, %r1088, 0;
	selp.b64 	%rd714, 0, %rd954, %p299;
	add.s64 	%rd954, %rd76, %rd714;
	selp.b32 	%r1860, %r52, %r1279, %p299;
	bra.uni 	$L__BB6_96;
$L__BB6_60:
	setp.ne.s32 	%p300, %r33, 0;
	mul.wide.u32 	%rd715, %r2, 16;
	add.s64 	%rd79, %rd4, %rd715;
	@%p300 bra 	$L__BB6_62;
	st.shared.u64 	[_ZN6thrust24THRUST_300001_SM_1000_NS8cuda_cub4core6detail5shmemE+200], %rd77;
	st.shared.u32 	[_ZN6thrust24THRUST_300001_SM_1000_NS8cuda_cub4core6detail5shmemE+208], %r53;
	mov.b32 	%r1280, 100;
	mov.b64 	%rd717, {%r53, %r1280};
	add.s64 	%rd716, %rd79, 512;
	// begin inline asm
	st.relaxed.gpu.v2.u64 [%rd716], {%rd717, %rd77};
	// end inline asm
$L__BB6_62:
	not.b32 	%r55, %r33;
	mov.u32 	%r1281, %nctaid.x;
	setp.gt.u32 	%p301, %r1281, 499;
	@%p301 bra 	$L__BB6_64;
	membar.cta;
	bra.uni 	$L__BB6_65;
$L__BB6_64:
	mov.b32 	%r1282, 450;
	// begin inline asm
	nanosleep.u32 %r1282;
	// end inline asm
$L__BB6_65:
	mul.wide.s32 	%rd719, %r55, 16;
	add.s64 	%rd720, %rd79, %rd719;
	add.s64 	%rd80, %rd720, 512;
$L__BB6_66:
	// begin inline asm
	ld.relaxed.gpu.v2.u64 {%rd721, %rd944}, [%rd80];
	// end inline asm
	mov.b64 	{%r1848, %r1853}, %rd721;
	setp.eq.s32 	%p302, %r1853, 99;
	mov.b32 	%r1283, -1;
	vote.sync.any.pred 	%p303, %p302, %r1283;
	@%p303 bra 	$L__BB6_66;
	setp.eq.s32 	%p304, %r1853, 101;
	mov.b32 	%r1305, -1;
	vote.sync.ballot.b32 	%r1306, %p304, %r1305;
	// begin inline asm
	mov.u32 %r1285, %lanemask_ge;
	// end inline asm
	and.b32  	%r1307, %r1306, %r1285;
	or.b32  	%r1308, %r1307, -2147483648;
	add.s32 	%r1309, %r1308, -1;
	not.b32 	%r1310, %r1308;
	and.b32  	%r1311, %r1310, %r1309;
	popc.b32 	%r59, %r1311;
	mov.b64 	{%r1287, %r1292}, %rd944;
	mov.b32 	%r1303, 1;
	// begin inline asm
	shfl.sync.down.b32 %r1286, %r1287, %r1303, %r59, %r1305;
	// end inline asm
	// begin inline asm
	shfl.sync.down.b32 %r1291, %r1292, %r1303, %r59, %r1305;
	// end inline asm
	// begin inline asm
	shfl.sync.down.b32 %r1296, %r1848, %r1303, %r59, %r1305;
	// end inline asm
	// begin inline asm
	shfl.sync.down.b32 %r1301, %r1302, %r1303, %r59, %r1305;
	// end inline asm
	setp.ge.s32 	%p306, %r1088, %r59;
	@%p306 bra 	$L__BB6_69;
	mov.b64 	%rd724, {%r1286, %r1291};
	add.s64 	%rd82, %rd944, %rd724;
	setp.eq.s64 	%p307, %rd944, 0;
	selp.b32 	%r1312, %r1296, 0, %p307;
	add.s32 	%r1848, %r1312, %r1848;
	mov.u64 	%rd944, %rd82;
$L__BB6_69:
	mov.b64 	{%r1314, %r1319}, %rd944;
	mov.b32 	%r1330, 2;
	mov.b32 	%r1332, -1;
	// begin inline asm
	shfl.sync.down.b32 %r1313, %r1314, %r1330, %r59, %r1332;
	// end inline asm
	// begin inline asm
	shfl.sync.down.b32 %r1318, %r1319, %r1330, %r59, %r1332;
	// end inline asm
	// begin inline asm
	shfl.sync.down.b32 %r1323, %r1848, %r1330, %r59, %r1332;
	// end inline asm
	// begin inline asm
	shfl.sync.down.b32 %r1328, %r1329, %r1330, %r59, %r1332;
	// end inline asm
	add.s32 	%r68, %r1088, 2;
	setp.gt.s32 	%p308, %r68, %r59;
	@%p308 bra 	$L__BB6_71;
	mov.b64 	%rd725, {%r1313, %r1318};
	add.s64 	%rd84, %rd944, %rd725;
	setp.eq.s64 	%p309, %rd944, 0;
	selp.b32 	%r1333, %r1323, 0, %p309;
	add.s32 	%r1848, %r1333, %r1848;
	mov.u64 	%rd944, %rd84;
$L__BB6_71:
	mov.b64 	{%r1335, %r1340}, %rd944;
	mov.b32 	%r1351, 4;
	mov.b32 	%r1353, -1;
	// begin inline asm
	shfl.sync.down.b32 %r1334, %r1335, %r1351, %r59, %r1353;
	// end inline asm
	// begin inline asm
	shfl.sync.down.b32 %r1339, %r1340, %r1351, %r59, %r1353;
	// end inline asm
	// begin inline asm
	shfl.sync.down.b32 %r1344, %r1848, %r1351, %r59, %r1353;
	// end inline asm
	// begin inline asm
	shfl.sync.down.b32 %r1349, %r1350, %r1351, %r59, %r1353;
	// end inline asm
	add.s32 	%r74, %r1088, 4;
	setp.gt.s32 	%p310, %r74, %r59;
	@%p310 bra 	$L__BB6_73;
	mov.b64 	%rd726, {%r1334, %r1339};
	add.s64 	%rd86, %rd944, %rd726;
	setp.eq.s64 	%p311, %rd944, 0;
	selp.b32 	%r1354, %r1344, 0, %p311;
	add.s32 	%r1848, %r1354, %r1848;
	mov.u64 	%rd944, %rd86;
$L__BB6_73:
	mov.b64 	{%r1356, %r1361}, %rd944;
	mov.b32 	%r1372, 8;
	mov.b32 	%r1374, -1;
	// begin inline asm
	shfl.sync.down.b32 %r1355, %r1356, %r1372, %r59, %r1374;
	// end inline asm
	// begin inline asm
	shfl.sync.down.b32 %r1360, %r1361, %r1372, %r59, %r1374;
	// end inline asm
	// begin inline asm
	shfl.sync.down.b32 %r1365, %r1848, %r1372, %r59, %r1374;
	// end inline asm
	// begin inline asm
	shfl.sync.down.b32 %r1370, %r1371, %r1372, %r59, %r1374;
	// end inline asm
	add.s32 	%r80, %r1088, 8;
	setp.gt.s32 	%p312, %r80, %r59;
	@%p312 bra 	$L__BB6_75;
	mov.b64 	%rd727, {%r1355, %r1360};
	add.s64 	%rd88, %rd944, %rd727;
	setp.eq.s64 	%p313, %rd944, 0;
	selp.b32 	%r1375, %r1365, 0, %p313;
	add.s32 	%r1848, %r1375, %r1848;
	mov.u64 	%rd944, %rd88;
$L__BB6_75:
	mov.b64 	{%r1377, %r1382}, %rd944;
	mov.b32 	%r1393, 16;
	mov.b32 	%r1395, -1;
	// begin inline asm
	shfl.sync.down.b32 %r1376, %r1377, %r1393, %r59, %r1395;
	// end inline asm
	// begin inline asm
	shfl.sync.down.b32 %r1381, %r1382, %r1393, %r59, %r1395;
	// end inline asm
	// begin inline asm
	shfl.sync.down.b32 %r1386, %r1848, %r1393, %r59, %r1395;
	// end inline asm
	// begin inline asm
	shfl.sync.down.b32 %r1391, %r1392, %r1393, %r59, %r1395;
	// end inline asm
	add.s32 	%r86, %r1088, 16;
	setp.gt.s32 	%p314, %r86, %r59;
	@%p314 bra 	$L__BB6_77;
	mov.b64 	%rd728, {%r1376, %r1381};
	add.s64 	%rd90, %rd944, %rd728;
	setp.eq.s64 	%p315, %rd944, 0;
	selp.b32 	%r1396, %r1386, 0, %p315;
	add.s32 	%r1848, %r1396, %r1848;
	mov.u64 	%rd944, %rd90;
$L__BB6_77:
	add.s32 	%r1854, %r2, %r55;
	add.s64 	%rd92, %rd4, 512;
$L__BB6_78:
	setp.ne.s32 	%p316, %r1853, 101;
	mov.b32 	%r1397, -1;
	vote.sync.all.pred 	%p317, %p316, %r1397;
	not.pred 	%p318, %p317;
	@%p318 bra 	$L__BB6_92;
	mul.wide.s32 	%rd794, %r1854, 16;
	add.s64 	%rd795, %rd92, %rd794;
	add.s64 	%rd94, %rd795, -512;
$L__BB6_80:
	// begin inline asm
	ld.relaxed.gpu.v2.u64 {%rd796, %rd950}, [%rd94];
	// end inline asm
	mov.b64 	{%r1856, %r1853}, %rd796;
	setp.eq.s32 	%p356, %r1853, 99;
	mov.b32 	%r1478, -1;
	vote.sync.any.pred 	%p357, %p356, %r1478;
	@%p357 bra 	$L__BB6_80;
	setp.eq.s32 	%p358, %r1853, 101;
	mov.b32 	%r1499, -1;
	vote.sync.ballot.b32 	%r1500, %p358, %r1499;
	and.b32  	%r1501, %r1500, %r1285;
	or.b32  	%r1502, %r1501, -2147483648;
	add.s32 	%r1503, %r1502, -1;
	not.b32 	%r1504, %r1502;
	and.b32  	%r1505, %r1504, %r1503;
	popc.b32 	%r95, %r1505;
	mov.b64 	{%r1481, %r1486}, %rd950;
	mov.b32 	%r1497, 1;
	// begin inline asm
	shfl.sync.down.b32 %r1480, %r1481, %r1497, %r95, %r1499;
	// end inline asm
	// begin inline asm
	shfl.sync.down.b32 %r1485, %r1486, %r1497, %r95, %r1499;
	// end inline asm
	// begin inline asm
	shfl.sync.down.b32 %r1490, %r1856, %r1497, %r95, %r1499;
	// end inline asm
	// begin inline asm
	shfl.sync.down.b32 %r1495, %r1496, %r1497, %r95, %r1499;
	// end inline asm
	setp.ge.s32 	%p360, %r1088, %r95;
	@%p360 bra 	$L__BB6_83;
	mov.b64 	%rd799, {%r1480, %r1485};
	add.s64 	%rd96, %rd950, %rd799;
	setp.eq.s64 	%p361, %rd950, 0;
	selp.b32 	%r1506, %r1490, 0, %p361;
	add.s32 	%r1856, %r1506, %r1856;
	mov.u64 	%rd950, %rd96;
$L__BB6_83:
	mov.b64 	{%r1508, %r1513}, %rd950;
	mov.b32 	%r1524, 2;
	mov.b32 	%r1526, -1;
	// begin inline asm
	shfl.sync.down.b32 %r1507, %r1508, %r1524, %r95, %r1526;
	// end inline asm
	// begin inline asm
	shfl.sync.down.b32 %r1512, %r1513, %r1524, %r95, %r1526;
	// end inline asm
	// begin inline asm
	shfl.sync.down.b32 %r1517, %r1856, %r1524, %r95, %r1526;
	// end inline asm
	// begin inline asm
	shfl.sync.down.b32 %r1522, %r1523, %r1524, %r95, %r1526;
	// end inline asm
	setp.gt.s32 	%p362, %r68, %r95;
	@%p362 bra 	$L__BB6_85;
	mov.b64 	%rd800, {%r1507, %r1512};
	add.s64 	%rd98, %rd950, %rd800;
	setp.eq.s64 	%p363, %rd950, 0;
	selp.b32 	%r1527, %r1517, 0, %p363;
	add.s32 	%r1856, %r1527, %r1856;
	mov.u64 	%rd950, %rd98;
$L__BB6_85:
	mov.b64 	{%r1529, %r1534}, %rd950;
	mov.b32 	%r1545, 4;
	mov.b32 	%r1547, -1;
	// begin inline asm
	shfl.sync.down.b32 %r1528, %r1529, %r1545, %r95, %r1547;
	// end inline asm
	// begin inline asm
	shfl.sync.down.b32 %r1533, %r1534, %r1545, %r95, %r1547;
	// end inline asm
	// begin inline asm
	shfl.sync.down.b32 %r1538, %r1856, %r1545, %r95, %r1547;
	// end inline asm
	// begin inline asm
	shfl.sync.down.b32 %r1543, %r1544, %r1545, %r95, %r1547;
	// end inline asm
	setp.gt.s32 	%p364, %r74, %r95;
	@%p364 bra 	$L__BB6_87;
	mov.b64 	%rd801, {%r1528, %r1533};
	add.s64 	%rd100, %rd950, %rd801;
	setp.eq.s64 	%p365, %rd950, 0;
	selp.b32 	%r1548, %r1538, 0, %p365;
	add.s32 	%r1856, %r1548, %r1856;
	mov.u64 	%rd950, %rd100;
$L__BB6_87:
	mov.b64 	{%r1550, %r1555}, %rd950;
	mov.b32 	%r1566, 8;
	mov.b32 	%r1568, -1;
	// begin inline asm
	shfl.sync.down.b32 %r1549, %r1550, %r1566, %r95, %r1568;
	// end inline asm
	// begin inline asm
	shfl.sync.down.b32 %r1554, %r1555, %r1566, %r95, %r1568;
	// end inline asm
	// begin inline asm
	shfl.sync.down.b32 %r1559, %r1856, %r1566, %r95, %r1568;
	// end inline asm
	// begin inline asm
	shfl.sync.down.b32 %r1564, %r1565, %r1566, %r95, %r1568;
	// end inline asm
	setp.gt.s32 	%p366, %r80, %r95;
	@%p366 bra 	$L__BB6_89;
	mov.b64 	%rd802, {%r1549, %r1554};
	add.s64 	%rd102, %rd950, %rd802;
	setp.eq.s64 	%p367, %rd950, 0;
	selp.b32 	%r1569, %r1559, 0, %p367;
	add.s32 	%r1856, %r1569, %r1856;
	mov.u64 	%rd950, %rd102;
$L__BB6_89:
	mov.b64 	{%r1571, %r1576}, %rd950;
	mov.b32 	%r1587, 16;
	mov.b32 	%r1589, -1;
	// begin inline asm
	shfl.sync.down.b32 %r1570, %r1571, %r1587, %r95, %r1589;
	// end inline asm
	// begin inline asm
	shfl.sync.down.b32 %r1575, %r1576, %r1587, %r95, %r1589;
	// end inline asm
	// begin inline asm
	shfl.sync.down.b32 %r1580, %r1856, %r1587, %r95, %r1589;
	// end inline asm
	// begin inline asm
	shfl.sync.down.b32 %r1585, %r1586, %r1587, %r95, %r1589;
	// end inline asm
	setp.gt.s32 	%p368, %r86, %r95;
	@%p368 bra 	$L__BB6_91;
	mov.b64 	%rd803, {%r1570, %r1575};
	add.s64 	%rd104, %rd950, %rd803;
	setp.eq.s64 	%p369, %rd950, 0;
	selp.b32 	%r1590, %r1580, 0, %p369;
	add.s32 	%r1856, %r1590, %r1856;
	mov.u64 	%rd950, %rd104;
$L__BB6_91:
	add.s64 	%rd106, %rd950, %rd944;
	setp.eq.s64 	%p370, %rd944, 0;
	selp.b32 	%r1591, %r1856, 0, %p370;
	add.s32 	%r1848, %r1591, %r1848;
	add.s32 	%r1854, %r1854, -32;
	mov.u64 	%rd944, %rd106;
	bra.uni 	$L__BB6_78;
$L__BB6_92:
	@%p300 bra 	$L__BB6_94;
	add.s64 	%rd731, %rd944, %rd77;
	setp.eq.s64 	%p320, %rd77, 0;
	selp.b32 	%r1399, %r1848, 0, %p320;
	add.s32 	%r1400, %r1399, %r53;
	mov.b32 	%r1401, 101;
	mov.b64 	%rd730, {%r1400, %r1401};
	add.s64 	%rd729, %rd79, 512;
	// begin inline asm
	st.relaxed.gpu.v2.u64 [%rd729], {%rd730, %rd731};
	// end inline asm
	st.shared.u64 	[_ZN6thrust24THRUST_300001_SM_1000_NS8cuda_cub4core6detail5shmemE+168], %rd944;
	st.shared.u32 	[_ZN6thrust24THRUST_300001_SM_1000_NS8cuda_cub4core6detail5shmemE+176], %r1848;
	st.shared.u64 	[_ZN6thrust24THRUST_300001_SM_1000_NS8cuda_cub4core6detail5shmemE+184], %rd731;
	st.shared.u32 	[_ZN6thrust24THRUST_300001_SM_1000_NS8cuda_cub4core6detail5shmemE+192], %r1400;
$L__BB6_94:
	setp.ne.s32 	%p321, %r1088, 0;
	@%p321 bra 	$L__BB6_96;
	st.shared.u64 	[_ZN6thrust24THRUST_300001_SM_1000_NS8cuda_cub4core6detail5shmemE+136], %rd944;
	st.shared.u32 	[_ZN6thrust24THRUST_300001_SM_1000_NS8cuda_cub4core6detail5shmemE+144], %r1848;
	mov.u64 	%rd954, %rd944;
	mov.u32 	%r1860, %r1848;
$L__BB6_96:
	setp.eq.s32 	%p322, %r33, 0;
	bar.sync 	0;
	@%p322 bra 	$L__BB6_98;
	ld.shared.u32 	%r1402, [_ZN6thrust24THRUST_300001_SM_1000_NS8cuda_cub4core6detail5shmemE+144];
	ld.shared.u64 	%rd732, [_ZN6thrust24THRUST_300001_SM_1000_NS8cuda_cub4core6detail5shmemE+136];
	add.s64 	%rd108, %rd732, %rd954;
	setp.eq.s64 	%p323, %rd954, 0;
	selp.b32 	%r1403, %r1402, 0, %p323;
	add.s32 	%r1860, %r1403, %r1860;
	mov.u64 	%rd954, %rd108;
$L__BB6_98:
	setp.ne.s64 	%p324, %rd59, %rd60;
	setp.ne.s64 	%p325, %rd58, %rd59;
	setp.ne.s64 	%p326, %rd57, %rd58;
	setp.ne.s64 	%p327, %rd56, %rd57;
	setp.ne.s64 	%p328, %rd55, %rd56;
	setp.ne.s64 	%p329, %rd54, %rd55;
	setp.ne.s64 	%p330, %rd53, %rd54;
	setp.ne.s64 	%p331, %rd942, %rd53;
	add.s64 	%rd110, %rd954, %rd66;
	selp.b32 	%r1404, 0, %r1860, %p331;
	add.s32 	%r126, %r1404, %r40;
	add.s64 	%rd111, %rd67, %rd954;
	selp.b32 	%r1405, 0, %r126, %p330;
	add.s32 	%r127, %r41, %r1405;
	add.s64 	%rd112, %rd68, %rd954;
	selp.b32 	%r1406, 0, %r127, %p329;
	add.s32 	%r128, %r42, %r1406;
	add.s64 	%rd113, %rd69, %rd954;
	selp.b32 	%r1407, 0, %r128, %p328;
	add.s32 	%r129, %r43, %r1407;
	add.s64 	%rd114, %rd70, %rd954;
	selp.b32 	%r1408, 0, %r129, %p327;
	add.s32 	%r130, %r44, %r1408;
	add.s64 	%rd115, %rd71, %rd954;
	selp.b32 	%r1409, 0, %r130, %p326;
	add.s32 	%r131, %r45, %r1409;
	add.s64 	%rd116, %rd72, %rd954;
	selp.b32 	%r1410, 0, %r131, %p325;
	add.s32 	%r132, %r46, %r1410;
	add.s64 	%rd117, %rd73, %rd954;
	selp.b32 	%r1411, 0, %r132, %p324;
	add.s32 	%r133, %r47, %r1411;
	ld.shared.u64 	%rd118, [_ZN6thrust24THRUST_300001_SM_1000_NS8cuda_cub4core6detail5shmemE+200];
	ld.shared.u64 	%rd119, [_ZN6thrust24THRUST_300001_SM_1000_NS8cuda_cub4core6detail5shmemE+168];
	setp.lt.s64 	%p332, %rd118, 257;
	@%p332 bra 	$L__BB6_124;
	setp.eq.s64 	%p342, %rd942, %rd53;
	bar.sync 	0;
	@%p342 bra 	$L__BB6_101;
	cvt.u32.u64 	%r1412, %rd119;
	cvt.u32.u64 	%r1413, %rd954;
	sub.s32 	%r1414, %r1413, %r1412;
	shl.b32 	%r1415, %r1414, 4;
	mov.u32 	%r1416, _ZN6thrust24THRUST_300001_SM_1000_NS8cuda_cub4core6detail5shmemE;
	add.s32 	%r1417, %r1416, %r1415;
	st.shared.u64 	[%r1417], %rd942;
	st.shared.u32 	[%r1417+8], %r1860;
$L__BB6_101:
	setp.eq.s64 	%p343, %rd53, %rd54;
	@%p343 bra 	$L__BB6_103;
	cvt.u32.u64 	%r1418, %rd119;
	cvt.u32.u64 	%r1419, %rd110;
	sub.s32 	%r1420, %r1419, %r1418;
	shl.b32 	%r1421, %r1420, 4;
	mov.u32 	%r1422, _ZN6thrust24THRUST_300001_SM_1000_NS8cuda_cub4core6detail5shmemE;
	add.s32 	%r1423, %r1422, %r1421;
	st.shared.u64 	[%r1423], %rd53;
	st.shared.u32 	[%r1423+8], %r126;
$L__BB6_103:
	setp.eq.s64 	%p344, %rd54, %rd55;
	@%p344 bra 	$L__BB6_105;
	cvt.u32.u64 	%r1424, %rd119;
	cvt.u32.u64 	%r1425, %rd111;
	sub.s32 	%r1426, %r1425, %r1424;
	shl.b32 	%r1427, %r1426, 4;
	mov.u32 	%r1428, _ZN6thrust24THRUST_300001_SM_1000_NS8cuda_cub4core6detail5shmemE;
	add.s32 	%r1429, %r1428, %r1427;
	st.shared.u64 	[%r1429], %rd54;
	st.shared.u32 	[%r1429+8], %r127;
$L__BB6_105:
	setp.eq.s64 	%p345, %rd55, %rd56;
	@%p345 bra 	$L__BB6_107;
	cvt.u32.u64 	%r1430, %rd119;
	cvt.u32.u64 	%r1431, %rd112;
	sub.s32 	%r1432, %r1431, %r1430;
	shl.b32 	%r1433, %r1432, 4;
	mov.u32 	%r1434, _ZN6thrust24THRUST_300001_SM_1000_NS8cuda_cub4core6detail5shmemE;
	add.s32 	%r1435, %r1434, %r1433;
	st.shared.u64 	[%r1435], %rd55;
	st.shared.u32 	[%r1435+8], %r128;
$L__BB6_107:
	setp.eq.s64 	%p346, %rd56, %rd57;
	@%p346 bra 	$L__BB6_109;
	cvt.u32.u64 	%r1436, %rd119;
	cvt.u32.u64 	%r1437, %rd113;
	sub.s32 	%r1438, %r1437, %r1436;
	shl.b32 	%r1439, %r1438, 4;
	mov.u32 	%r1440, _ZN6thrust24THRUST_300001_SM_1000_NS8cuda_cub4core6detail5shmemE;
	add.s32 	%r1441, %r1440, %r1439;
	st.shared.u64 	[%r1441], %rd56;
	st.shared.u32 	[%r1441+8], %r129;
$L__BB6_109:
	setp.eq.s64 	%p347, %rd57, %rd58;
	@%p347 bra 	$L__BB6_111;
	cvt.u32.u64 	%r1442, %rd119;
	cvt.u32.u64 	%r1443, %rd114;
	sub.s32 	%r1444, %r1443, %r1442;
	shl.b32 	%r1445, %r1444, 4;
	mov.u32 	%r1446, _ZN6thrust24THRUST_300001_SM_1000_NS8cuda_cub4core6detail5shmemE;
	add.s32 	%r1447, %r1446, %r1445;
	st.shared.u64 	[%r1447], %rd57;
	st.shared.u32 	[%r1447+8], %r130;
$L__BB6_111:
	setp.eq.s64 	%p348, %rd58, %rd59;
	@%p348 bra 	$L__BB6_113;
	cvt.u32.u64 	%r1448, %rd119;
	cvt.u32.u64 	%r1449, %rd115;
	sub.s32 	%r1450, %r1449, %r1448;
	shl.b32 	%r1451, %r1450, 4;
	mov.u32 	%r1452, _ZN6thrust24THRUST_300001_SM_1000_NS8cuda_cub4core6detail5shmemE;
	add.s32 	%r1453, %r1452, %r1451;
	st.shared.u64 	[%r1453], %rd58;
	st.shared.u32 	[%r1453+8], %r131;
$L__BB6_113:
	setp.eq.s64 	%p349, %rd59, %rd60;
	@%p349 bra 	$L__BB6_115;
	cvt.u32.u64 	%r1454, %rd119;
	cvt.u32.u64 	%r1455, %rd116;
	sub.s32 	%r1456, %r1455, %r1454;
	shl.b32 	%r1457, %r1456, 4;
	mov.u32 	%r1458, _ZN6thrust24THRUST_300001_SM_1000_NS8cuda_cub4core6detail5shmemE;
	add.s32 	%r1459, %r1458, %r1457;
	st.shared.u64 	[%r1459], %rd59;
	st.shared.u32 	[%r1459+8], %r132;
$L__BB6_115:
	setp.eq.s64 	%p350, %rd60, %rd61;
	@%p350 bra 	$L__BB6_117;
	cvt.u32.u64 	%r1460, %rd119;
	cvt.u32.u64 	%r1461, %rd117;
	sub.s32 	%r1462, %r1461, %r1460;
	shl.b32 	%r1463, %r1462, 4;
	mov.u32 	%r1464, _ZN6thrust24THRUST_300001_SM_1000_NS8cuda_cub4core6detail5shmemE;
	add.s32 	%r1465, %r1464, %r1463;
	st.shared.u64 	[%r1465], %rd60;
	st.shared.u32 	[%r1465+8], %r133;
$L__BB6_117:
	bar.sync 	0;
	cvt.u64.u32 	%rd960, %r33;
	setp.le.u64 	%p351, %rd118, %rd960;
	@%p351 bra 	$L__BB6_326;
	not.b64 	%rd769, %rd960;
	add.s64 	%rd121, %rd118, %rd769;
	shr.u64 	%rd770, %rd121, 8;
	add.s64 	%rd771, %rd770, 1;
	and.b64  	%rd956, %rd771, 3;
	and.b64  	%rd772, %rd121, 768;
	setp.eq.s64 	%p352, %rd772, 768;
	@%p352 bra 	$L__BB6_121;
	add.s64 	%rd773, %rd119, %rd960;
	shl.b64 	%rd774, %rd773, 2;
	add.s64 	%rd958, %rd2, %rd774;
	shl.b64 	%rd775, %rd773, 3;
	add.s64 	%rd957, %rd3, %rd775;
	shl.b32 	%r1466, %r33, 4;
	mov.u32 	%r1467, _ZN6thrust24THRUST_300001_SM_1000_NS8cuda_cub4core6detail5shmemE;
	add.s32 	%r1468, %r1466, %r1467;
	add.s32 	%r1862, %r1468, 8;
	shl.b64 	%rd776, %rd956, 8;
	add.s64 	%rd960, %rd776, %rd960;
$L__BB6_120:
	.pragma "nounroll";
	ld.shared.u64 	%rd777, [%r1862+-8];
	ld.shared.u32 	%r1469, [%r1862];
	st.global.u64 	[%rd957], %rd777;
	st.global.u32 	[%rd958], %r1469;
	add.s64 	%rd958, %rd958, 1024;
	add.s64 	%rd957, %rd957, 2048;
	add.s32 	%r1862, %r1862, 4096;
	add.s64 	%rd956, %rd956, -1;
	setp.ne.s64 	%p353, %rd956, 0;
	@%p353 bra 	$L__BB6_120;
$L__BB6_121:
	setp.lt.u64 	%p354, %rd121, 768;
	@%p354 bra 	$L__BB6_326;
	mov.u32 	%r1472, _ZN6thrust24THRUST_300001_SM_1000_NS8cuda_cub4core6detail5shmemE;
$L__BB6_123:
	cvt.u32.u64 	%r1470, %rd960;
	add.s64 	%rd778, %rd960, %rd119;
	shl.b32 	%r1471, %r1470, 4;
	add.s32 	%r1473, %r1472, %r1471;
	ld.shared.u64 	%rd779, [%r1473];
	ld.shared.u32 	%r1474, [%r1473+8];
	shl.b64 	%rd780, %rd778, 3;
	add.s64 	%rd781, %rd3, %rd780;
	st.global.u64 	[%rd781], %rd779;
	shl.b64 	%rd782, %rd778, 2;
	add.s64 	%rd783, %rd2, %rd782;
	st.global.u32 	[%rd783], %r1474;
	and.b64  	%rd784, %rd960, 4294967295;
	add.s64 	%rd785, %rd119, %rd784;
	ld.shared.u64 	%rd786, [%r1473+4096];
	ld.shared.u32 	%r1475, [%r1473+4104];
	shl.b64 	%rd787, %rd785, 3;
	add.s64 	%rd788, %rd3, %rd787;
	st.global.u64 	[%rd788+2048], %rd786;
	shl.b64 	%rd789, %rd785, 2;
	add.s64 	%rd790, %rd2, %rd789;
	st.global.u32 	[%rd790+1024], %r1475;
	ld.shared.u64 	%rd791, [%r1473+8192];
	ld.shared.u32 	%r1476, [%r1473+8200];
	st.global.u64 	[%rd788+4096], %rd791;
	st.global.u32 	[%rd790+2048], %r1476;
	ld.shared.u64 	%rd792, [%r1473+12288];
	ld.shared.u32 	%r1477, [%r1473+12296];
	st.global.u64 	[%rd788+6144], %rd792;
	st.global.u32 	[%rd790+3072], %r1477;
	add.s64 	%rd793, %rd960, 1024;
	and.b64  	%rd960, %rd793, 4294967295;
	setp.gt.u64 	%p355, %rd118, %rd960;
	@%p355 bra 	$L__BB6_123;
	bra.uni 	$L__BB6_326;
$L__BB6_124:
	setp.eq.s64 	%p333, %rd942, %rd53;
	@%p333 bra 	$L__BB6_126;
	shl.b64 	%rd733, %rd954, 3;
	add.s64 	%rd734, %rd3, %rd733;
	st.global.u64 	[%rd734], %rd942;
	shl.b64 	%rd735, %rd954, 2;
	add.s64 	%rd736, %rd2, %rd735;
	st.global.u32 	[%rd736], %r1860;
$L__BB6_126:
	setp.eq.s64 	%p334, %rd53, %rd54;
	@%p334 bra 	$L__BB6_128;
	shl.b64 	%rd737, %rd110, 3;
	add.s64 	%rd738, %rd3, %rd737;
	st.global.u64 	[%rd738], %rd53;
	shl.b64 	%rd739, %rd110, 2;
	add.s64 	%rd740, %rd2, %rd739;
	st.global.u32 	[%rd740], %r126;
$L__BB6_128:
	setp.eq.s64 	%p335, %rd54, %rd55;
	@%p335 bra 	$L__BB6_130;
	shl.b64 	%rd741, %rd111, 3;
	add.s64 	%rd742, %rd3, %rd741;
	st.global.u64 	[%rd742], %rd54;
	shl.b64 	%rd743, %rd111, 2;
	add.s64 	%rd744, %rd2, %rd743;
	st.global.u32 	[%rd744], %r127;
$L__BB6_130:
	setp.eq.s64 	%p336, %rd55, %rd56;
	@%p336 bra 	$L__BB6_132;
	shl.b64 	%rd745, %rd112, 3;
	add.s64 	%rd746, %rd3, %rd745;
	st.global.u64 	[%rd746], %rd55;
	shl.b64 	%rd747, %rd112, 2;
	add.s64 	%rd748, %rd2, %rd747;
	st.global.u32 	[%rd748], %r128;
$L__BB6_132:
	setp.eq.s64 	%p337, %rd56, %rd57;
	@%p337 bra 	$L__BB6_134;
	shl.b64 	%rd749, %rd113, 3;
	add.s64 	%rd750, %rd3, %rd749;
	st.global.u64 	[%rd750], %rd56;
	shl.b64 	%rd751, %rd113, 2;
	add.s64 	%rd752, %rd2, %rd751;
	st.global.u32 	[%rd752], %r129;
$L__BB6_134:
	setp.eq.s64 	%p338, %rd57, %rd58;
	@%p338 bra 	$L__BB6_136;
	shl.b64 	%rd753, %rd114, 3;
	add.s64 	%rd754, %rd3, %rd753;
	st.global.u64 	[%rd754], %rd57;
	shl.b64 	%rd755, %rd114, 2;
	add.s64 	%rd756, %rd2, %rd755;
	st.global.u32 	[%rd756], %r130;
$L__BB6_136:
	setp.eq.s64 	%p339, %rd58, %rd59;
	@%p339 bra 	$L__BB6_138;
	shl.b64 	%rd757, %rd115, 3;
	add.s64 	%rd758, %rd3, %rd757;
	st.global.u64 	[%rd758], %rd58;
	shl.b64 	%rd759, %rd115, 2;
	add.s64 	%rd760, %rd2, %rd759;
	st.global.u32 	[%rd760], %r131;
$L__BB6_138:
	setp.eq.s64 	%p340, %rd59, %rd60;
	@%p340 bra 	$L__BB6_140;
	shl.b64 	%rd761, %rd116, 3;
	add.s64 	%rd762, %rd3, %rd761;
	st.global.u64 	[%rd762], %rd59;
	shl.b64 	%rd763, %rd116, 2;
	add.s64 	%rd764, %rd2, %rd763;
	st.global.u32 	[%rd764], %r132;
$L__BB6_140:
	setp.eq.s64 	%p341, %rd60, %rd61;
	@%p341 bra 	$L__BB6_326;
	shl.b64 	%rd765, %rd117, 3;
	add.s64 	%rd766, %rd3, %rd765;
	st.global.u64 	[%rd766], %rd60;
	shl.b64 	%rd767, %rd117, 2;
	add.s64 	%rd768, %rd2, %rd767;
	st.global.u32 	[%rd768], %r133;
	bra.uni 	$L__BB6_326;
$L__BB6_142:
	setp.lt.s64 	%p13, %rd6, 1;
	@%p13 bra 	$L__BB6_326;
	setp.ne.s32 	%p14, %r2, 0;
	@%p14 bra 	$L__BB6_214;
	cvt.u32.u64 	%r137, %rd311;
	shl.b64 	%rd498, %rd5, 3;
	add.s64 	%rd497, %rd309, %rd498;
	// begin inline asm
	ld.global.nc.u64 %rd969, [%rd497];
	// end inline asm
	mov.u32 	%r138, %tid.x;
	and.b32  	%r807, %r138, 31;
	and.b32  	%r808, %r138, 992;
	mul.lo.s32 	%r809, %r808, 9;
	or.b32  	%r139, %r809, %r807;
	setp.ge.s32 	%p159, %r139, %r137;
	shl.b32 	%r810, %r139, 3;
	cvt.u64.u32 	%rd499, %r810;
	add.s64 	%rd136, %rd497, %rd499;
	mov.u64 	%rd961, %rd969;
	@%p159 bra 	$L__BB6_146;
	// begin inline asm
	ld.global.nc.u64 %rd961, [%rd136];
	// end inline asm
$L__BB6_146:
	add.s32 	%r811, %r139, 32;
	setp.ge.s32 	%p160, %r811, %r137;
	mov.u64 	%rd962, %rd969;
	@%p160 bra 	$L__BB6_148;
	add.s64 	%rd503, %rd136, 256;
	// begin inline asm
	ld.global.nc.u64 %rd962, [%rd503];
	// end inline asm
$L__BB6_148:
	add.s32 	%r812, %r139, 64;
	setp.ge.s32 	%p161, %r812, %r137;
	mov.u64 	%rd963, %rd969;
	@%p161 bra 	$L__BB6_150;
	add.s64 	%rd505, %rd136, 512;
	// begin inline asm
	ld.global.nc.u64 %rd963, [%rd505];
	// end inline asm
$L__BB6_150:
	add.s32 	%r813, %r139, 96;
	setp.ge.s32 	%p162, %r813, %r137;
	mov.u64 	%rd964, %rd969;
	@%p162 bra 	$L__BB6_152;
	add.s64 	%rd507, %rd136, 768;
	// begin inline asm
	ld.global.nc.u64 %rd964, [%rd507];
	// end inline asm
$L__BB6_152:
	add.s32 	%r814, %r139, 128;
	setp.ge.s32 	%p163, %r814, %r137;
	mov.u64 	%rd965, %rd969;
	@%p163 bra 	$L__BB6_154;
	add.s64 	%rd509, %rd136, 1024;
	// begin inline asm
	ld.global.nc.u64 %rd965, [%rd509];
	// end inline asm
$L__BB6_154:
	add.s32 	%r815, %r139, 160;
	setp.ge.s32 	%p164, %r815, %r137;
	mov.u64 	%rd966, %rd969;
	@%p164 bra 	$L__BB6_156;
	add.s64 	%rd511, %rd136, 1280;
	// begin inline asm
	ld.global.nc.u64 %rd966, [%rd511];
	// end inline asm
$L__BB6_156:
	add.s32 	%r816, %r139, 192;
	setp.ge.s32 	%p165, %r816, %r137;
	mov.u64 	%rd967, %rd969;
	@%p165 bra 	$L__BB6_158;
	add.s64 	%rd513, %rd136, 1536;
	// begin inline asm
	ld.global.nc.u64 %rd967, [%rd513];
	// end inline asm
$L__BB6_158:
	add.s32 	%r817, %r139, 224;
	setp.ge.s32 	%p166, %r817, %r137;
	mov.u64 	%rd968, %rd969;
	@%p166 bra 	$L__BB6_160;
	add.s64 	%rd515, %rd136, 1792;
	// begin inline asm
	ld.global.nc.u64 %rd968, [%rd515];
	// end inline asm
$L__BB6_160:
	add.s32 	%r818, %r139, 256;
	setp.ge.s32 	%p167, %r818, %r137;
	@%p167 bra 	$L__BB6_162;
	add.s64 	%rd517, %rd136, 2048;
	// begin inline asm
	ld.global.nc.u64 %rd969, [%rd517];
	// end inline asm
$L__BB6_162:
	// begin inline asm
	mov.u32 %r819, %laneid;
	// end inline asm
	shr.u32 	%r141, %r138, 5;
	mad.lo.s32 	%r820, %r141, 288, %r819;
	shl.b32 	%r821, %r820, 3;
	mov.u32 	%r822, _ZN6thrust24THRUST_300001_SM_1000_NS8cuda_cub4core6detail5shmemE;
	add.s32 	%r823, %r822, %r821;
	st.shared.u64 	[%r823], %rd961;
	st.shared.u64 	[%r823+256], %rd962;
	st.shared.u64 	[%r823+512], %rd963;
	st.shared.u64 	[%r823+768], %rd964;
	st.shared.u64 	[%r823+1024], %rd965;
	st.shared.u64 	[%r823+1280], %rd966;
	st.shared.u64 	[%r823+1536], %rd967;
	st.shared.u64 	[%r823+1792], %rd968;
	st.shared.u64 	[%r823+2048], %rd969;
	bar.warp.sync 	-1;
	shl.b32 	%r824, %r819, 3;
	add.s32 	%r825, %r820, %r824;
	shl.b32 	%r826, %r819, 6;
	add.s32 	%r827, %r823, %r826;
	ld.shared.u64 	%rd155, [%r827];
	ld.shared.u64 	%rd156, [%r827+8];
	ld.shared.u64 	%rd157, [%r827+16];
	ld.shared.u64 	%rd158, [%r827+24];
	ld.shared.u64 	%rd159, [%r827+32];
	ld.shared.u64 	%rd160, [%r827+40];
	ld.shared.u64 	%rd161, [%r827+48];
	ld.shared.u64 	%rd162, [%r827+56];
	ld.shared.u64 	%rd163, [%r827+64];
	bar.sync 	0;
	shl.b32 	%r828, %r820, 2;
	sub.s32 	%r829, %r823, %r828;
	st.shared.u32 	[%r829], %r1;
	st.shared.u32 	[%r829+128], %r1;
	st.shared.u32 	[%r829+256], %r1;
	st.shared.u32 	[%r829+384], %r1;
	st.shared.u32 	[%r829+512], %r1;
	st.shared.u32 	[%r829+640], %r1;
	st.shared.u32 	[%r829+768], %r1;
	st.shared.u32 	[%r829+896], %r1;
	st.shared.u32 	[%r829+1024], %r1;
	bar.warp.sync 	-1;
	shl.b32 	%r830, %r825, 2;
	sub.s32 	%r831, %r827, %r830;
	ld.shared.u32 	%r142, [%r831];
	ld.shared.u32 	%r143, [%r831+4];
	ld.shared.u32 	%r144, [%r831+8];
	ld.shared.u32 	%r145, [%r831+12];
	ld.shared.u32 	%r146, [%r831+16];
	ld.shared.u32 	%r147, [%r831+20];
	ld.shared.u32 	%r148, [%r831+24];
	ld.shared.u32 	%r149, [%r831+28];
	ld.shared.u32 	%r150, [%r831+32];
	bar.sync 	0;
	shl.b32 	%r832, %r138, 3;
	add.s32 	%r833, %r822, %r832;
	add.s32 	%r151, %r833, 2264;
	st.shared.u64 	[%r833+2264], %rd163;
	bar.sync 	0;
	setp.eq.s32 	%p168, %r138, 0;
	mov.b64 	%rd971, 1;
	@%p168 bra 	$L__BB6_164;
	ld.shared.u64 	%rd970, [%r151+-8];
	setp.ne.s64 	%p169, %rd970, %rd155;
	selp.u64 	%rd971, 1, 0, %p169;
$L__BB6_164:
	setp.eq.s32 	%p170, %r138, 0;
	setp.ne.s64 	%p171, %rd155, %rd156;
	setp.ne.s64 	%p172, %rd156, %rd157;
	setp.ne.s64 	%p173, %rd157, %rd158;
	setp.ne.s64 	%p174, %rd158, %rd159;
	setp.ne.s64 	%p175, %rd159, %rd160;
	setp.ne.s64 	%p176, %rd160, %rd161;
	setp.ne.s64 	%p177, %rd161, %rd162;
	setp.ne.s64 	%p178, %rd162, %rd163;
	mul.lo.s32 	%r954, %r138, 9;
	cvt.u64.u32 	%rd520, %r954;
	setp.eq.s64 	%p179, %rd6, %rd520;
	selp.u64 	%rd521, 1, 0, %p179;
	selp.b64 	%rd522, %rd521, %rd971, %p179;
	selp.b64 	%rd168, %rd521, %rd522, %p170;
	add.s32 	%r955, %r954, 1;
	cvt.u64.u32 	%rd523, %r955;
	setp.eq.s64 	%p180, %rd6, %rd523;
	or.pred  	%p1, %p180, %p171;
	selp.u64 	%rd524, 1, 0, %p1;
	add.s32 	%r956, %r954, 2;
	cvt.u64.u32 	%rd525, %r956;
	setp.eq.s64 	%p181, %rd6, %rd525;
	or.pred  	%p2, %p181, %p172;
	selp.u64 	%rd526, 1, 0, %p2;
	add.s32 	%r957, %r954, 3;
	cvt.u64.u32 	%rd527, %r957;
	setp.eq.s64 	%p182, %rd6, %rd527;
	or.pred  	%p3, %p182, %p173;
	selp.u64 	%rd528, 1, 0, %p3;
	add.s32 	%r958, %r954, 4;
	cvt.u64.u32 	%rd529, %r958;
	setp.eq.s64 	%p183, %rd6, %rd529;
	or.pred  	%p4, %p183, %p174;
	selp.u64 	%rd530, 1, 0, %p4;
	add.s32 	%r959, %r954, 5;
	cvt.u64.u32 	%rd531, %r959;
	setp.eq.s64 	%p184, %rd6, %rd531;
	or.pred  	%p185, %p184, %p175;
	selp.u64 	%rd532, 1, 0, %p185;
	add.s32 	%r960, %r954, 6;
	cvt.u64.u32 	%rd533, %r960;
	setp.eq.s64 	%p186, %rd6, %rd533;
	or.pred  	%p5, %p186, %p176;
	selp.u64 	%rd534, 1, 0, %p5;
	add.s32 	%r961, %r954, 7;
	cvt.u64.u32 	%rd535, %r961;
	setp.eq.s64 	%p187, %rd6, %rd535;
	or.pred  	%p188, %p187, %p177;
	selp.u64 	%rd536, 1, 0, %p188;
	add.s32 	%r962, %r954, 8;
	cvt.u64.u32 	%rd537, %r962;
	setp.eq.s64 	%p189, %rd6, %rd537;
	or.pred  	%p190, %p189, %p178;
	selp.u64 	%rd538, 1, 0, %p190;
	add.s64 	%rd169, %rd168, %rd524;
	selp.b32 	%r963, 0, %r142, %p1;
	add.s32 	%r964, %r143, %r963;
	add.s64 	%rd170, %rd169, %rd526;
	selp.b32 	%r965, 0, %r964, %p2;
	add.s32 	%r966, %r144, %r965;
	add.s64 	%rd171, %rd170, %rd528;
	selp.b32 	%r967, 0, %r966, %p3;
	add.s32 	%r968, %r145, %r967;
	add.s64 	%rd172, %rd171, %rd530;
	selp.b32 	%r969, 0, %r968, %p4;
	add.s32 	%r970, %r146, %r969;
	add.s64 	%rd173, %rd172, %rd532;
	selp.b32 	%r971, 0, %r970, %p185;
	add.s32 	%r972, %r147, %r971;
	add.s64 	%rd174, %rd173, %rd534;
	selp.b32 	%r973, 0, %r972, %p5;
	add.s32 	%r974, %r148, %r973;
	add.s64 	%rd175, %rd174, %rd536;
	selp.b32 	%r975, 0, %r974, %p188;
	add.s32 	%r976, %r149, %r975;
	add.s64 	%rd539, %rd175, %rd538;
	mov.b64 	{%r835, %r840}, %rd539;
	selp.b32 	%r977, 0, %r976, %p190;
	add.s32 	%r845, %r150, %r977;
	mov.b32 	%r951, 1;
	mov.b32 	%r952, 0;
	mov.b32 	%r953, -1;
	// begin inline asm
	shfl.sync.up.b32 %r834, %r835, %r951, %r952, %r953;
	// end inline asm
	// begin inline asm
	shfl.sync.up.b32 %r839, %r840, %r951, %r952, %r953;
	// end inline asm
	mov.b64 	%rd540, {%r834, %r839};
	// begin inline asm
	shfl.sync.up.b32 %r844, %r845, %r951, %r952, %r953;
	// end inline asm
	// begin inline asm
	shfl.sync.up.b32 %r849, %r850, %r951, %r952, %r953;
	// end inline asm
	setp.eq.s64 	%p191, %rd539, 0;
	selp.b32 	%r978, %r844, 0, %p191;
	setp.lt.s32 	%p192, %r819, 1;
	selp.b64 	%rd541, 0, %rd540, %p192;
	add.s64 	%rd542, %rd541, %rd539;
	mov.b64 	{%r855, %r860}, %rd542;
	selp.b32 	%r979, 0, %r978, %p192;
	add.s32 	%r865, %r979, %r845;
	mov.b32 	%r871, 2;
	// begin inline asm
	shfl.sync.up.b32 %r854, %r855, %r871, %r952, %r953;
	// end inline asm
	// begin inline asm
	shfl.sync.up.b32 %r859, %r860, %r871, %r952, %r953;
	// end inline asm
	mov.b64 	%rd543, {%r854, %r859};
	// begin inline asm
	shfl.sync.up.b32 %r864, %r865, %r871, %r952, %r953;
	// end inline asm
	// begin inline asm
	shfl.sync.up.b32 %r869, %r870, %r871, %r952, %r953;
	// end inline asm
	setp.eq.s64 	%p193, %rd542, 0;
	selp.b32 	%r980, %r864, 0, %p193;
	setp.lt.s32 	%p194, %r819, 2;
	selp.b64 	%rd544, 0, %rd543, %p194;
	add.s64 	%rd545, %rd544, %rd542;
	mov.b64 	{%r875, %r880}, %rd545;
	selp.b32 	%r981, 0, %r980, %p194;
	add.s32 	%r885, %r981, %r865;
	mov.b32 	%r891, 4;
	// begin inline asm
	shfl.sync.up.b32 %r874, %r875, %r891, %r952, %r953;
	// end inline asm
	// begin inline asm
	shfl.sync.up.b32 %r879, %r880, %r891, %r952, %r953;
	// end inline asm
	mov.b64 	%rd546, {%r874, %r879};
	// begin inline asm
	shfl.sync.up.b32 %r884, %r885, %r891, %r952, %r953;
	// end inline asm
	// begin inline asm
	shfl.sync.up.b32 %r889, %r890, %r891, %r952, %r953;
	// end inline asm
	setp.eq.s64 	%p195, %rd545, 0;
	selp.b32 	%r982, %r884, 0, %p195;
	setp.lt.s32 	%p196, %r819, 4;
	selp.b64 	%rd547, 0, %rd546, %p196;
	add.s64 	%rd548, %rd547, %rd545;
	mov.b64 	{%r895, %r900}, %rd548;
	selp.b32 	%r983, 0, %r982, %p196;
	add.s32 	%r905, %r983, %r885;
	mov.b32 	%r911, 8;
	// begin inline asm
	shfl.sync.up.b32 %r894, %r895, %r911, %r952, %r953;
	// end inline asm
	// begin inline asm
	shfl.sync.up.b32 %r899, %r900, %r911, %r952, %r953;
	// end inline asm
	mov.b64 	%rd549, {%r894, %r899};
	// begin inline asm
	shfl.sync.up.b32 %r904, %r905, %r911, %r952, %r953;
	// end inline asm
	// begin inline asm
	shfl.sync.up.b32 %r909, %r910, %r911, %r952, %r953;
	// end inline asm
	setp.eq.s64 	%p197, %rd548, 0;
	selp.b32 	%r984, %r904, 0, %p197;
	setp.lt.s32 	%p198, %r819, 8;
	selp.b64 	%rd550, 0, %rd549, %p198;
	add.s64 	%rd551, %rd550, %rd548;
	mov.b64 	{%r915, %r920}, %rd551;
	selp.b32 	%r985, 0, %r984, %p198;
	add.s32 	%r925, %r985, %r905;
	mov.b32 	%r931, 16;
	// begin inline asm
	shfl.sync.up.b32 %r914, %r915, %r931, %r952, %r953;
	// end inline asm
	// begin inline asm
	shfl.sync.up.b32 %r919, %r920, %r931, %r952, %r953;
	// end inline asm
	mov.b64 	%rd552, {%r914, %r919};
	// begin inline asm
	shfl.sync.up.b32 %r924, %r925, %r931, %r952, %r953;
	// end inline asm
	// begin inline asm
	shfl.sync.up.b32 %r929, %r930, %r931, %r952, %r953;
	// end inline asm
	setp.eq.s64 	%p199, %rd551, 0;
	selp.b32 	%r986, %r924, 0, %p199;
	setp.lt.s32 	%p200, %r819, 16;
	selp.b64 	%rd553, 0, %rd552, %p200;
	add.s64 	%rd176, %rd553, %rd551;
	mov.b64 	{%r935, %r940}, %rd176;
	selp.b32 	%r987, 0, %r986, %p200;
	add.s32 	%r945, %r987, %r925;
	// begin inline asm
	shfl.sync.up.b32 %r934, %r935, %r951, %r952, %r953;
	// end inline asm
	// begin inline asm
	shfl.sync.up.b32 %r939, %r940, %r951, %r952, %r953;
	// end inline asm
	// begin inline asm
	shfl.sync.up.b32 %r944, %r945, %r951, %r952, %r953;
	// end inline asm
	// begin inline asm
	shfl.sync.up.b32 %r949, %r950, %r951, %r952, %r953;
	// end inline asm
	setp.ne.s32 	%p201, %r819, 31;
	@%p201 bra 	$L__BB6_166;
	shl.b32 	%r988, %r141, 4;
	mov.u32 	%r989, _ZN6thrust24THRUST_300001_SM_1000_NS8cuda_cub4core6detail5shmemE;
	add.s32 	%r990, %r989, %r988;
	st.shared.u64 	[%r990], %rd176;
	st.shared.u32 	[%r990+8], %r945;
$L__BB6_166:
	mov.b64 	%rd554, {%r934, %r939};
	bar.sync 	0;
	ld.shared.u64 	%rd555, [_ZN6thrust24THRUST_300001_SM_1000_NS8cuda_cub4core6detail5shmemE];
	ld.shared.u32 	%r991, [_ZN6thrust24THRUST_300001_SM_1000_NS8cuda_cub4core6detail5shmemE+8];
	ld.shared.u64 	%rd556, [_ZN6thrust24THRUST_300001_SM_1000_NS8cuda_cub4core6detail5shmemE+16];
	ld.shared.u32 	%r992, [_ZN6thrust24THRUST_300001_SM_1000_NS8cuda_cub4core6detail5shmemE+24];
	add.s64 	%rd557, %rd556, %rd555;
	setp.eq.s64 	%p202, %rd556, 0;
	selp.b32 	%r993, %r991, 0, %p202;
	add.s32 	%r994, %r993, %r992;
	setp.eq.s32 	%p203, %r141, 2;
	selp.b64 	%rd558, %rd557, %rd555, %p203;
	selp.b32 	%r995, %r994, %r991, %p203;
	ld.shared.u64 	%rd559, [_ZN6thrust24THRUST_300001_SM_1000_NS8cuda_cub4core6detail5shmemE+32];
	ld.shared.u32 	%r996, [_ZN6thrust24THRUST_300001_SM_1000_NS8cuda_cub4core6detail5shmemE+40];
	add.s64 	%rd560, %rd559, %rd557;
	setp.eq.s64 	%p204, %rd559, 0;
	selp.b32 	%r997, %r994, 0, %p204;
	add.s32 	%r998, %r997, %r996;
	setp.eq.s32 	%p205, %r141, 3;
	selp.b64 	%rd561, %rd560, %rd558, %p205;
	selp.b32 	%r999, %r998, %r995, %p205;
	ld.shared.u64 	%rd562, [_ZN6thrust24THRUST_300001_SM_1000_NS8cuda_cub4core6detail5shmemE+48];
	ld.shared.u32 	%r1000, [_ZN6thrust24THRUST_300001_SM_1000_NS8cuda_cub4core6detail5shmemE+56];
	add.s64 	%rd563, %rd562, %rd560;
	setp.eq.s64 	%p206, %rd562, 0;
	selp.b32 	%r1001, %r998, 0, %p206;
	add.s32 	%r1002, %r1001, %r1000;
	setp.eq.s32 	%p207, %r141, 4;
	selp.b64 	%rd564, %rd563, %rd561, %p207;
	selp.b32 	%r1003, %r1002, %r999, %p207;
	ld.shared.u64 	%rd565, [_ZN6thrust24THRUST_300001_SM_1000_NS8cuda_cub4core6detail5shmemE+64];
	ld.shared.u32 	%r1004, [_ZN6thrust24THRUST_300001_SM_1000_NS8cuda_cub4core6detail5shmemE+72];
	add.s64 	%rd566, %rd565, %rd563;
	setp.eq.s64 	%p208, %rd565, 0;
	selp.b32 	%r1005, %r1002, 0, %p208;
	add.s32 	%r1006, %r1005, %r1004;
	setp.eq.s32 	%p209, %r141, 5;
	selp.b64 	%rd567, %rd566, %rd564, %p209;
	selp.b32 	%r1007, %r1006, %r1003, %p209;
	ld.shared.u64 	%rd568, [_ZN6thrust24THRUST_300001_SM_1000_NS8cuda_cub4core6detail5shmemE+80];
	ld.shared.u32 	%r1008, [_ZN6thrust24THRUST_300001_SM_1000_NS8cuda_cub4core6detail5shmemE+88];
	add.s64 	%rd569, %rd568, %rd566;
	setp.eq.s64 	%p210, %rd568, 0;
	selp.b32 	%r1009, %r1006, 0, %p210;
	add.s32 	%r1010, %r1009, %r1008;
	setp.eq.s32 	%p211, %r141, 6;
	selp.b64 	%rd570, %rd569, %rd567, %p211;
	selp.b32 	%r1011, %r1010, %r1007, %p211;
	ld.shared.u64 	%rd571, [_ZN6thrust24THRUST_300001_SM_1000_NS8cuda_cub4core6detail5shmemE+96];
	ld.shared.u32 	%r1012, [_ZN6thrust24THRUST_300001_SM_1000_NS8cuda_cub4core6detail5shmemE+104];
	add.s64 	%rd572, %rd571, %rd569;
	setp.eq.s64 	%p212, %rd571, 0;
	selp.b32 	%r1013, %r1010, 0, %p212;
	add.s32 	%r1014, %r1013, %r1012;
	setp.eq.s32 	%p213, %r141, 7;
	selp.b64 	%rd573, %rd572, %rd570, %p213;
	selp.b32 	%r1015, %r1014, %r1011, %p213;
	ld.shared.u64 	%rd574, [_ZN6thrust24THRUST_300001_SM_1000_NS8cuda_cub4core6detail5shmemE+112];
	ld.shared.u32 	%r1016, [_ZN6thrust24THRUST_300001_SM_1000_NS8cuda_cub4core6detail5shmemE+120];
	add.s64 	%rd977, %rd574, %rd572;
	setp.eq.s64 	%p214, %rd574, 0;
	selp.b32 	%r1017, %r1014, 0, %p214;
	add.s32 	%r156, %r1017, %r1016;
	setp.lt.u32 	%p215, %r138, 32;
	selp.b64 	%rd575, 0, %rd573, %p215;
	selp.b32 	%r1018, 0, %r1015, %p215;
	setp.eq.s64 	%p216, %rd554, 0;
	selp.b32 	%r1019, %r1018, 0, %p216;
	add.s32 	%r1020, %r1019, %r944;
	setp.eq.s32 	%p217, %r819, 0;
	selp.b64 	%rd576, 0, %rd554, %p217;
	add.s64 	%rd178, %rd575, %rd576;
	selp.b32 	%r157, %r1018, %r1020, %p217;
	add.s64 	%rd179, %rd178, %rd168;
	setp.eq.s64 	%p218, %rd168, 0;
	selp.b32 	%r1021, %r157, 0, %p218;
	add.s32 	%r158, %r1021, %r142;
	add.s64 	%rd180, %rd169, %rd178;
	selp.b32 	%r1022, 0, %r158, %p1;
	add.s32 	%r159, %r143, %r1022;
	add.s64 	%rd181, %rd170, %rd178;
	selp.b32 	%r1023, 0, %r159, %p2;
	add.s32 	%r160, %r144, %r1023;
	add.s64 	%rd182, %rd171, %rd178;
	selp.b32 	%r1024, 0, %r160, %p3;
	add.s32 	%r161, %r145, %r1024;
	add.s64 	%rd183, %rd172, %rd178;
	selp.b32 	%r1025, 0, %r161, %p4;
	add.s32 	%r162, %r146, %r1025;
	add.s64 	%rd184, %rd173, %rd178;
	mul.lo.s32 	%r1026, %r138, 9;
	add.s32 	%r1027, %r1026, 5;
	cvt.u64.u32 	%rd577, %r1027;
	setp.eq.s64 	%p219, %rd6, %rd577;
	setp.ne.s64 	%p220, %rd159, %rd160;
	selp.b32 	%r1028, 0, %r162, %p220;
	selp.b32 	%r1029, 0, %r1028, %p219;
	add.s32 	%r163, %r147, %r1029;
	add.s64 	%rd185, %rd174, %rd178;
	selp.b32 	%r1030, 0, %r163, %p5;
	add.s32 	%r164, %r148, %r1030;
	add.s64 	%rd186, %rd175, %rd178;
	add.s32 	%r1031, %r1026, 7;
	cvt.u64.u32 	%rd578, %r1031;
	setp.eq.s64 	%p221, %rd6, %rd578;
	setp.ne.s64 	%p222, %rd161, %rd162;
	selp.b32 	%r1032, 0, %r164, %p222;
	selp.b32 	%r1033, 0, %r1032, %p221;
	add.s32 	%r165, %r149, %r1033;
	setp.lt.s64 	%p223, %rd977, 257;
	@%p223 bra 	$L__BB6_192;
	bar.sync 	0;
	@%p218 bra 	$L__BB6_169;
	cvt.u32.u64 	%r1037, %rd178;
	shl.b32 	%r1038, %r1037, 4;
	mov.u32 	%r1039, _ZN6thrust24THRUST_300001_SM_1000_NS8cuda_cub4core6detail5shmemE;
	add.s32 	%r1040, %r1039, %r1038;
	st.shared.u64 	[%r1040], %rd970;
	st.shared.u32 	[%r1040+8], %r157;
$L__BB6_169:
	not.pred 	%p240, %p1;
	@%p240 bra 	$L__BB6_171;
	cvt.u32.u64 	%r1041, %rd179;
	shl.b32 	%r1042, %r1041, 4;
	mov.u32 	%r1043, _ZN6thrust24THRUST_300001_SM_1000_NS8cuda_cub4core6detail5shmemE;
	add.s32 	%r1044, %r1043, %r1042;
	st.shared.u64 	[%r1044], %rd155;
	st.shared.u32 	[%r1044+8], %r158;
$L__BB6_171:
	not.pred 	%p241, %p2;
	@%p241 bra 	$L__BB6_173;
	cvt.u32.u64 	%r1045, %rd180;
	shl.b32 	%r1046, %r1045, 4;
	mov.u32 	%r1047, _ZN6thrust24THRUST_300001_SM_1000_NS8cuda_cub4core6detail5shmemE;
	add.s32 	%r1048, %r1047, %r1046;
	st.shared.u64 	[%r1048], %rd156;
	st.shared.u32 	[%r1048+8], %r159;
$L__BB6_173:
	not.pred 	%p242, %p3;
	@%p242 bra 	$L__BB6_175;
	cvt.u32.u64 	%r1049, %rd181;
	shl.b32 	%r1050, %r1049, 4;
	mov.u32 	%r1051, _ZN6thrust24THRUST_300001_SM_1000_NS8cuda_cub4core6detail5shmemE;
	add.s32 	%r1052, %r1051, %r1050;
	st.shared.u64 	[%r1052], %rd157;
	st.shared.u32 	[%r1052+8], %r160;
$L__BB6_175:
	not.pred 	%p243, %p4;
	@%p243 bra 	$L__BB6_177;
	cvt.u32.u64 	%r1053, %rd182;
	shl.b32 	%r1054, %r1053, 4;
	mov.u32 	%r1055, _ZN6thrust24THRUST_300001_SM_1000_NS8cuda_cub4core6detail5shmemE;
	add.s32 	%r1056, %r1055, %r1054;
	st.shared.u64 	[%r1056], %rd158;
	st.shared.u32 	[%r1056+8], %r161;
$L__BB6_177:
	mad.lo.s32 	%r1057, %r138, 9, 5;
	cvt.u64.u32 	%rd618, %r1057;
	setp.ne.s64 	%p244, %rd6, %rd618;
	setp.eq.s64 	%p245, %rd159, %rd160;
	and.pred  	%p246, %p244, %p245;
	@%p246 bra 	$L__BB6_179;
	cvt.u32.u64 	%r1058, %rd183;
	shl.b32 	%r1059, %r1058, 4;
	mov.u32 	%r1060, _ZN6thrust24THRUST_300001_SM_1000_NS8cuda_cub4core6detail5shmemE;
	add.s32 	%r1061, %r1060, %r1059;
	st.shared.u64 	[%r1061], %rd159;
	st.shared.u32 	[%r1061+8], %r162;
$L__BB6_179:
	not.pred 	%p247, %p5;
	@%p247 bra 	$L__BB6_181;
	cvt.u32.u64 	%r1062, %rd184;
	shl.b32 	%r1063, %r1062, 4;
	mov.u32 	%r1064, _ZN6thrust24THRUST_300001_SM_1000_NS8cuda_cub4core6detail5shmemE;
	add.s32 	%r1065, %r1064, %r1063;
	st.shared.u64 	[%r1065], %rd160;
	st.shared.u32 	[%r1065+8], %r163;
$L__BB6_181:
	mad.lo.s32 	%r1066, %r138, 9, 7;
	cvt.u64.u32 	%rd619, %r1066;
	setp.ne.s64 	%p248, %rd6, %rd619;
	setp.eq.s64 	%p249, %rd161, %rd162;
	and.pred  	%p250, %p248, %p249;
	@%p250 bra 	$L__BB6_183;
	cvt.u32.u64 	%r1067, %rd185;
	shl.b32 	%r1068, %r1067, 4;
	mov.u32 	%r1069, _ZN6thrust24THRUST_300001_SM_1000_NS8cuda_cub4core6detail5shmemE;
	add.s32 	%r1070, %r1069, %r1068;
	st.shared.u64 	[%r1070], %rd161;
	st.shared.u32 	[%r1070+8], %r164;
$L__BB6_183:
	mad.lo.s32 	%r1071, %r138, 9, 8;
	cvt.u64.u32 	%rd620, %r1071;
	setp.ne.s64 	%p251, %rd6, %rd620;
	setp.eq.s64 	%p252, %rd162, %rd163;
	and.pred  	%p253, %p251, %p252;
	@%p253 bra 	$L__BB6_185;
	cvt.u32.u64 	%r1072, %rd186;
	shl.b32 	%r1073, %r1072, 4;
	mov.u32 	%r1074, _ZN6thrust24THRUST_300001_SM_1000_NS8cuda_cub4core6detail5shmemE;
	add.s32 	%r1075, %r1074, %r1073;
	st.shared.u64 	[%r1075], %rd162;
	st.shared.u32 	[%r1075+8], %r165;
$L__BB6_185:
	bar.sync 	0;
	cvt.u64.u32 	%rd976, %r138;
	setp.le.u64 	%p254, %rd977, %rd976;
	@%p254 bra 	$L__BB6_210;
	not.b64 	%rd621, %rd976;
	add.s64 	%rd188, %rd977, %rd621;
	shr.u64 	%rd622, %rd188, 8;
	add.s64 	%rd623, %rd622, 1;
	and.b64  	%rd972, %rd623, 3;
	and.b64  	%rd624, %rd188, 768;
	setp.eq.s64 	%p255, %rd624, 768;
	@%p255 bra 	$L__BB6_189;
	shl.b64 	%rd625, %rd976, 2;
	add.s64 	%rd974, %rd2, %rd625;
	shl.b64 	%rd626, %rd976, 3;
	add.s64 	%rd973, %rd3, %rd626;
	shl.b32 	%r1076, %r138, 4;
	mov.u32 	%r1077, _ZN6thrust24THRUST_300001_SM_1000_NS8cuda_cub4core6detail5shmemE;
	add.s32 	%r1078, %r1076, %r1077;
	add.s32 	%r1863, %r1078, 8;
	shl.b64 	%rd627, %rd972, 8;
	add.s64 	%rd976, %rd627, %rd976;
$L__BB6_188:
	.pragma "nounroll";
	ld.shared.u64 	%rd628, [%r1863+-8];
	ld.shared.u32 	%r1079, [%r1863];
	st.global.u64 	[%rd973], %rd628;
	st.global.u32 	[%rd974], %r1079;
	add.s64 	%rd974, %rd974, 1024;
	add.s64 	%rd973, %rd973, 2048;
	add.s32 	%r1863, %r1863, 4096;
	add.s64 	%rd972, %rd972, -1;
	setp.ne.s64 	%p256, %rd972, 0;
	@%p256 bra 	$L__BB6_188;
$L__BB6_189:
	setp.lt.u64 	%p257, %rd188, 768;
	@%p257 bra 	$L__BB6_210;
	mov.u32 	%r1082, _ZN6thrust24THRUST_300001_SM_1000_NS8cuda_cub4core6detail5shmemE;
$L__BB6_191:
	cvt.u32.u64 	%r1080, %rd976;
	shl.b32 	%r1081, %r1080, 4;
	add.s32 	%r1083, %r1082, %r1081;
	ld.shared.u64 	%rd629, [%r1083];
	ld.shared.u32 	%r1084, [%r1083+8];
	shl.b64 	%rd630, %rd976, 3;
	add.s64 	%rd631, %rd3, %rd630;
	st.global.u64 	[%rd631], %rd629;
	shl.b64 	%rd632, %rd976, 2;
	add.s64 	%rd633, %rd2, %rd632;
	st.global.u32 	[%rd633], %r1084;
	ld.shared.u64 	%rd634, [%r1083+4096];
	ld.shared.u32 	%r1085, [%r1083+4104];
	and.b64  	%rd635, %rd630, 34359738360;
	add.s64 	%rd636, %rd3, %rd635;
	st.global.u64 	[%rd636+2048], %rd634;
	and.b64  	%rd637, %rd632, 17179869180;
	add.s64 	%rd638, %rd2, %rd637;
	st.global.u32 	[%rd638+1024], %r1085;
	ld.shared.u64 	%rd639, [%r1083+8192];
	ld.shared.u32 	%r1086, [%r1083+8200];
	st.global.u64 	[%rd636+4096], %rd639;
	st.global.u32 	[%rd638+2048], %r1086;
	ld.shared.u64 	%rd640, [%r1083+12288];
	ld.shared.u32 	%r1087, [%r1083+12296];
	st.global.u64 	[%rd636+6144], %rd640;
	st.global.u32 	[%rd638+3072], %r1087;
	add.s64 	%rd641, %rd976, 1024;
	and.b64  	%rd976, %rd641, 4294967295;
	setp.gt.u64 	%p258, %rd977, %rd976;
	@%p258 bra 	$L__BB6_191;
	bra.uni 	$L__BB6_210;
$L__BB6_192:
	@%p218 bra 	$L__BB6_194;
	shl.b64 	%rd579, %rd178, 3;
	add.s64 	%rd580, %rd3, %rd579;
	st.global.u64 	[%rd580], %rd970;
	shl.b64 	%rd581, %rd178, 2;
	add.s64 	%rd582, %rd2, %rd581;
	st.global.u32 	[%rd582], %r157;
$L__BB6_194:
	not.pred 	%p225, %p1;
	@%p225 bra 	$L__BB6_196;
	shl.b64 	%rd583, %rd179, 3;
	add.s64 	%rd584, %rd3, %rd583;
	st.global.u64 	[%rd584], %rd155;
	shl.b64 	%rd585, %rd179, 2;
	add.s64 	%rd586, %rd2, %rd585;
	st.global.u32 	[%rd586], %r158;
$L__BB6_196:
	not.pred 	%p226, %p2;
	@%p226 bra 	$L__BB6_198;
	shl.b64 	%rd587, %rd180, 3;
	add.s64 	%rd588, %rd3, %rd587;
	st.global.u64 	[%rd588], %rd156;
	shl.b64 	%rd589, %rd180, 2;
	add.s64 	%rd590, %rd2, %rd589;
	st.global.u32 	[%rd590], %r159;
$L__BB6_198:
	not.pred 	%p227, %p3;
	@%p227 bra 	$L__BB6_200;
	shl.b64 	%rd591, %rd181, 3;
	add.s64 	%rd592, %rd3, %rd591;
	st.global.u64 	[%rd592], %rd157;
	shl.b64 	%rd593, %rd181, 2;
	add.s64 	%rd594, %rd2, %rd593;
	st.global.u32 	[%rd594], %r160;
$L__BB6_200:
	not.pred 	%p228, %p4;
	@%p228 bra 	$L__BB6_202;
	shl.b64 	%rd595, %rd182, 3;
	add.s64 	%rd596, %rd3, %rd595;
	st.global.u64 	[%rd596], %rd158;
	shl.b64 	%rd597, %rd182, 2;
	add.s64 	%rd598, %rd2, %rd597;
	st.global.u32 	[%rd598], %r161;
$L__BB6_202:
	mad.lo.s32 	%r1034, %r138, 9, 5;
	cvt.u64.u32 	%rd599, %r1034;
	setp.ne.s64 	%p229, %rd6, %rd599;
	setp.eq.s64 	%p230, %rd159, %rd160;
	and.pred  	%p231, %p229, %p230;
	@%p231 bra 	$L__BB6_204;
	shl.b64 	%rd600, %rd183, 3;
	add.s64 	%rd601, %rd3, %rd600;
	st.global.u64 	[%rd601], %rd159;
	shl.b64 	%rd602, %rd183, 2;
	add.s64 	%rd603, %rd2, %rd602;
	st.global.u32 	[%rd603], %r162;
$L__BB6_204:
	not.pred 	%p232, %p5;
	@%p232 bra 	$L__BB6_206;
	shl.b64 	%rd604, %rd184, 3;
	add.s64 	%rd605, %rd3, %rd604;
	st.global.u64 	[%rd605], %rd160;
	shl.b64 	%rd606, %rd184, 2;
	add.s64 	%rd607, %rd2, %rd606;
	st.global.u32 	[%rd607], %r163;
$L__BB6_206:
	mad.lo.s32 	%r1035, %r138, 9, 7;
	cvt.u64.u32 	%rd608, %r1035;
	setp.ne.s64 	%p233, %rd6, %rd608;
	setp.eq.s64 	%p234, %rd161, %rd162;
	and.pred  	%p235, %p233, %p234;
	@%p235 bra 	$L__BB6_208;
	shl.b64 	%rd609, %rd185, 3;
	add.s64 	%rd610, %rd3, %rd609;
	st.global.u64 	[%rd610], %rd161;
	shl.b64 	%rd611, %rd185, 2;
	add.s64 	%rd612, %rd2, %rd611;
	st.global.u32 	[%rd612], %r164;
$L__BB6_208:
	mad.lo.s32 	%r1036, %r138, 9, 8;
	cvt.u64.u32 	%rd613, %r1036;
	setp.ne.s64 	%p236, %rd6, %rd613;
	setp.eq.s64 	%p237, %rd162, %rd163;
	and.pred  	%p238, %p236, %p237;
	@%p238 bra 	$L__BB6_210;
	shl.b64 	%rd614, %rd186, 3;
	add.s64 	%rd615, %rd3, %rd614;
	st.global.u64 	[%rd615], %rd162;
	shl.b64 	%rd616, %rd186, 2;
	add.s64 	%rd617, %rd2, %rd616;
	st.global.u32 	[%rd617], %r165;
$L__BB6_210:
	setp.ne.s32 	%p259, %r138, 255;
	@%p259 bra 	$L__BB6_326;
	setp.ne.s64 	%p260, %rd6, 2304;
	@%p260 bra 	$L__BB6_213;
	shl.b64 	%rd642, %rd977, 3;
	add.s64 	%rd643, %rd3, %rd642;
	st.global.u64 	[%rd643], %rd163;
	shl.b64 	%rd644, %rd977, 2;
	add.s64 	%rd645, %rd2, %rd644;
	st.global.u32 	[%rd645], %r156;
	add.s64 	%rd977, %rd977, 1;
$L__BB6_213:
	st.global.u64 	[%rd1], %rd977;
	bra.uni 	$L__BB6_326;
$L__BB6_214:
	cvt.u32.u64 	%r169, %rd6;
	shl.b64 	%rd316, %rd5, 3;
	add.s64 	%rd315, %rd309, %rd316;
	// begin inline asm
	ld.global.nc.u64 %rd986, [%rd315];
	// end inline asm
	mov.u32 	%r170, %tid.x;
	and.b32  	%r276, %r170, 31;
	and.b32  	%r277, %r170, 992;
	mul.lo.s32 	%r278, %r277, 9;
	or.b32  	%r171, %r278, %r276;
	setp.ge.u32 	%p15, %r171, %r169;
	shl.b32 	%r279, %r171, 3;
	cvt.u64.u32 	%rd317, %r279;
	add.s64 	%rd206, %rd315, %rd317;
	mov.u64 	%rd978, %rd986;
	@%p15 bra 	$L__BB6_216;
	// begin inline asm
	ld.global.nc.u64 %rd978, [%rd206];
	// end inline asm
$L__BB6_216:
	add.s32 	%r280, %r171, 32;
	setp.ge.u32 	%p16, %r280, %r169;
	mov.u64 	%rd979, %rd986;
	@%p16 bra 	$L__BB6_218;
	add.s64 	%rd321, %rd206, 256;
	// begin inline asm
	ld.global.nc.u64 %rd979, [%rd321];
	// end inline asm
$L__BB6_218:
	add.s32 	%r281, %r171, 64;
	setp.ge.u32 	%p17, %r281, %r169;
	mov.u64 	%rd980, %rd986;
	@%p17 bra 	$L__BB6_220;
	add.s64 	%rd323, %rd206, 512;
	// begin inline asm
	ld.global.nc.u64 %rd980, [%rd323];
	// end inline asm
$L__BB6_220:
	add.s32 	%r282, %r171, 96;
	setp.ge.u32 	%p18, %r282, %r169;
	mov.u64 	%rd981, %rd986;
	@%p18 bra 	$L__BB6_222;
	add.s64 	%rd325, %rd206, 768;
	// begin inline asm
	ld.global.nc.u64 %rd981, [%rd325];
	// end inline asm
$L__BB6_222:
	add.s32 	%r283, %r171, 128;
	setp.ge.u32 	%p19, %r283, %r169;
	mov.u64 	%rd982, %rd986;
	@%p19 bra 	$L__BB6_224;
	add.s64 	%rd327, %rd206, 1024;
	// begin inline asm
	ld.global.nc.u64 %rd982, [%rd327];
	// end inline asm
$L__BB6_224:
	add.s32 	%r284, %r171, 160;
	setp.ge.u32 	%p20, %r284, %r169;
	mov.u64 	%rd983, %rd986;
	@%p20 bra 	$L__BB6_226;
	add.s64 	%rd329, %rd206, 1280;
	// begin inline asm
	ld.global.nc.u64 %rd983, [%rd329];
	// end inline asm
$L__BB6_226:
	add.s32 	%r285, %r171, 192;
	setp.ge.u32 	%p21, %r285, %r169;
	mov.u64 	%rd984, %rd986;
	@%p21 bra 	$L__BB6_228;
	add.s64 	%rd331, %rd206, 1536;
	// begin inline asm
	ld.global.nc.u64 %rd984, [%rd331];
	// end inline asm
$L__BB6_228:
	add.s32 	%r286, %r171, 224;
	setp.ge.u32 	%p22, %r286, %r169;
	mov.u64 	%rd985, %rd986;
	@%p22 bra 	$L__BB6_230;
	add.s64 	%rd333, %rd206, 1792;
	// begin inline asm
	ld.global.nc.u64 %rd985, [%rd333];
	// end inline asm
$L__BB6_230:
	add.s32 	%r287, %r171, 256;
	setp.ge.u32 	%p23, %r287, %r169;
	@%p23 bra 	$L__BB6_232;
	add.s64 	%rd335, %rd206, 2048;
	// begin inline asm
	ld.global.nc.u64 %rd986, [%rd335];
	// end inline asm
$L__BB6_232:
	// begin inline asm
	mov.u32 %r288, %laneid;
	// end inline asm
	shr.u32 	%r173, %r170, 5;
	mad.lo.s32 	%r174, %r173, 288, %r288;
	shl.b32 	%r289, %r174, 3;
	mov.u32 	%r290, _ZN6thrust24THRUST_300001_SM_1000_NS8cuda_cub4core6detail5shmemE;
	add.s32 	%r175, %r290, %r289;
	st.shared.u64 	[%r175], %rd978;
	st.shared.u64 	[%r175+256], %rd979;
	st.shared.u64 	[%r175+512], %rd980;
	st.shared.u64 	[%r175+768], %rd981;
	st.shared.u64 	[%r175+1024], %rd982;
	st.shared.u64 	[%r175+1280], %rd983;
	st.shared.u64 	[%r175+1536], %rd984;
	st.shared.u64 	[%r175+1792], %rd985;
	st.shared.u64 	[%r175+2048], %rd986;
	bar.warp.sync 	-1;
	shl.b32 	%r176, %r288, 3;
	shl.b32 	%r291, %r288, 6;
	add.s32 	%r177, %r175, %r291;
	ld.shared.u64 	%rd225, [%r177];
	ld.shared.u64 	%rd226, [%r177+8];
	ld.shared.u64 	%rd227, [%r177+16];
	ld.shared.u64 	%rd228, [%r177+24];
	ld.shared.u64 	%rd229, [%r177+32];
	ld.shared.u64 	%rd230, [%r177+40];
	ld.shared.u64 	%rd231, [%r177+48];
	ld.shared.u64 	%rd232, [%r177+56];
	ld.shared.u64 	%rd233, [%r177+64];
	setp.ne.s32 	%p24, %r170, 0;
	mov.b64 	%rd988, 0;
	@%p24 bra 	$L__BB6_234;
	add.s64 	%rd338, %rd315, -8;
	// begin inline asm
	ld.global.nc.u64 %rd988, [%rd338];
	// end inline asm
$L__BB6_234:
	setp.eq.s32 	%p25, %r170, 0;
	bar.sync 	0;
	shl.b32 	%r292, %r174, 2;
	sub.s32 	%r293, %r175, %r292;
	st.shared.u32 	[%r293], %r1;
	st.shared.u32 	[%r293+128], %r1;
	st.shared.u32 	[%r293+256], %r1;
	st.shared.u32 	[%r293+384], %r1;
	st.shared.u32 	[%r293+512], %r1;
	st.shared.u32 	[%r293+640], %r1;
	st.shared.u32 	[%r293+768], %r1;
	st.shared.u32 	[%r293+896], %r1;
	st.shared.u32 	[%r293+1024], %r1;
	bar.warp.sync 	-1;
	add.s32 	%r294, %r174, %r176;
	shl.b32 	%r295, %r294, 2;
	sub.s32 	%r296, %r177, %r295;
	ld.shared.u32 	%r178, [%r296];
	ld.shared.u32 	%r179, [%r296+4];
	ld.shared.u32 	%r180, [%r296+8];
	ld.shared.u32 	%r181, [%r296+12];
	ld.shared.u32 	%r182, [%r296+16];
	ld.shared.u32 	%r183, [%r296+20];
	ld.shared.u32 	%r184, [%r296+24];
	ld.shared.u32 	%r185, [%r296+28];
	ld.shared.u32 	%r186, [%r296+32];
	bar.sync 	0;
	shl.b32 	%r297, %r170, 3;
	add.s32 	%r299, %r290, %r297;
	add.s32 	%r187, %r299, 2264;
	st.shared.u64 	[%r299+2264], %rd233;
	bar.sync 	0;
	@%p25 bra 	$L__BB6_236;
	ld.shared.u64 	%rd988, [%r187+-8];
$L__BB6_236:
	setp.ne.s64 	%p26, %rd988, %rd225;
	setp.ne.s64 	%p27, %rd225, %rd226;
	setp.ne.s64 	%p28, %rd226, %rd227;
	setp.ne.s64 	%p29, %rd227, %rd228;
	setp.ne.s64 	%p30, %rd228, %rd229;
	setp.ne.s64 	%p31, %rd229, %rd230;
	setp.ne.s64 	%p32, %rd230, %rd231;
	setp.ne.s64 	%p33, %rd231, %rd232;
	setp.ne.s64 	%p34, %rd232, %rd233;
	mul.lo.s32 	%r420, %r170, 9;
	cvt.u64.u32 	%rd339, %r420;
	setp.eq.s64 	%p35, %rd6, %rd339;
	or.pred  	%p36, %p35, %p26;
	selp.u64 	%rd340, 1, 0, %p36;
	add.s32 	%r421, %r420, 1;
	cvt.u64.u32 	%rd341, %r421;
	setp.eq.s64 	%p37, %rd6, %rd341;
	or.pred  	%p6, %p37, %p27;
	selp.u64 	%rd342, 1, 0, %p6;
	add.s32 	%r422, %r420, 2;
	cvt.u64.u32 	%rd343, %r422;
	setp.eq.s64 	%p38, %rd6, %rd343;
	or.pred  	%p7, %p38, %p28;
	selp.u64 	%rd344, 1, 0, %p7;
	add.s32 	%r423, %r420, 3;
	cvt.u64.u32 	%rd345, %r423;
	setp.eq.s64 	%p39, %rd6, %rd345;
	or.pred  	%p8, %p39, %p29;
	selp.u64 	%rd346, 1, 0, %p8;
	add.s32 	%r424, %r420, 4;
	cvt.u64.u32 	%rd347, %r424;
	setp.eq.s64 	%p40, %rd6, %rd347;
	or.pred  	%p9, %p40, %p30;
	selp.u64 	%rd348, 1, 0, %p9;
	add.s32 	%r425, %r420, 5;
	cvt.u64.u32 	%rd349, %r425;
	setp.eq.s64 	%p41, %rd6, %rd349;
	or.pred  	%p42, %p41, %p31;
	selp.u64 	%rd350, 1, 0, %p42;
	add.s32 	%r426, %r420, 6;
	cvt.u64.u32 	%rd351, %r426;
	setp.eq.s64 	%p43, %rd6, %rd351;
	or.pred  	%p44, %p43, %p32;
	selp.u64 	%rd352, 1, 0, %p44;
	add.s32 	%r427, %r420, 7;
	cvt.u64.u32 	%rd353, %r427;
	setp.eq.s64 	%p45, %rd6, %rd353;
	or.pred  	%p10, %p45, %p33;
	selp.u64 	%rd354, 1, 0, %p10;
	add.s32 	%r428, %r420, 8;
	cvt.u64.u32 	%rd355, %r428;
	setp.eq.s64 	%p46, %rd6, %rd355;
	or.pred  	%p47, %p46, %p34;
	selp.u64 	%rd356, 1, 0, %p47;
	add.s64 	%rd238, %rd342, %rd340;
	selp.b32 	%r429, 0, %r178, %p6;
	add.s32 	%r430, %r179, %r429;
	add.s64 	%rd239, %rd238, %rd344;
	selp.b32 	%r431, 0, %r430, %p7;
	add.s32 	%r432, %r180, %r431;
	add.s64 	%rd240, %rd239, %rd346;
	selp.b32 	%r433, 0, %r432, %p8;
	add.s32 	%r434, %r181, %r433;
	add.s64 	%rd241, %rd240, %rd348;
	selp.b32 	%r435, 0, %r434, %p9;
	add.s32 	%r436, %r182, %r435;
	add.s64 	%rd242, %rd241, %rd350;
	selp.b32 	%r437, 0, %r436, %p42;
	add.s32 	%r438, %r183, %r437;
	add.s64 	%rd243, %rd242, %rd352;
	selp.b32 	%r439, 0, %r438, %p44;
	add.s32 	%r440, %r184, %r439;
	add.s64 	%rd244, %rd243, %rd354;
	selp.b32 	%r441, 0, %r440, %p10;
	add.s32 	%r442, %r185, %r441;
	add.s64 	%rd357, %rd244, %rd356;
	mov.b64 	{%r301, %r306}, %rd357;
	selp.b32 	%r443, 0, %r442, %p47;
	add.s32 	%r311, %r186, %r443;
	mov.b32 	%r417, 1;
	mov.b32 	%r418, 0;
	mov.b32 	%r419, -1;
	// begin inline asm
	shfl.sync.up.b32 %r300, %r301, %r417, %r418, %r419;
	// end inline asm
	// begin inline asm
	shfl.sync.up.b32 %r305, %r306, %r417, %r418, %r419;
	// end inline asm
	mov.b64 	%rd358, {%r300, %r305};
	// begin inline asm
	shfl.sync.up.b32 %r310, %r311, %r417, %r418, %r419;
	// end inline asm
	// begin inline asm
	shfl.sync.up.b32 %r315, %r316, %r417, %r418, %r419;
	// end inline asm
	setp.eq.s64 	%p48, %rd357, 0;
	selp.b32 	%r444, %r310, 0, %p48;
	setp.lt.s32 	%p49, %r288, 1;
	selp.b64 	%rd359, 0, %rd358, %p49;
	add.s64 	%rd360, %rd359, %rd357;
	mov.b64 	{%r321, %r326}, %rd360;
	selp.b32 	%r445, 0, %r444, %p49;
	add.s32 	%r331, %r445, %r311;
	mov.b32 	%r337, 2;
	// begin inline asm
	shfl.sync.up.b32 %r320, %r321, %r337, %r418, %r419;
	// end inline asm
	// begin inline asm
	shfl.sync.up.b32 %r325, %r326, %r337, %r418, %r419;
	// end inline asm
	mov.b64 	%rd361, {%r320, %r325};
	// begin inline asm
	shfl.sync.up.b32 %r330, %r331, %r337, %r418, %r419;
	// end inline asm
	// begin inline asm
	shfl.sync.up.b32 %r335, %r336, %r337, %r418, %r419;
	// end inline asm
	setp.eq.s64 	%p50, %rd360, 0;
	selp.b32 	%r446, %r330, 0, %p50;
	setp.lt.s32 	%p51, %r288, 2;
	selp.b64 	%rd362, 0, %rd361, %p51;
	add.s64 	%rd363, %rd362, %rd360;
	mov.b64 	{%r341, %r346}, %rd363;
	selp.b32 	%r447, 0, %r446, %p51;
	add.s32 	%r351, %r447, %r331;
	mov.b32 	%r357, 4;
	// begin inline asm
	shfl.sync.up.b32 %r340, %r341, %r357, %r418, %r419;
	// end inline asm
	// begin inline asm
	shfl.sync.up.b32 %r345, %r346, %r357, %r418, %r419;
	// end inline asm
	mov.b64 	%rd364, {%r340, %r345};
	// begin inline asm
	shfl.sync.up.b32 %r350, %r351, %r357, %r418, %r419;
	// end inline asm
	// begin inline asm
	shfl.sync.up.b32 %r355, %r356, %r357, %r418, %r419;
	// end inline asm
	setp.eq.s64 	%p52, %rd363, 0;
	selp.b32 	%r448, %r350, 0, %p52;
	setp.lt.s32 	%p53, %r288, 4;
	selp.b64 	%rd365, 0, %rd364, %p53;
	add.s64 	%rd366, %rd365, %rd363;
	mov.b64 	{%r361, %r366}, %rd366;
	selp.b32 	%r449, 0, %r448, %p53;
	add.s32 	%r371, %r449, %r351;
	mov.b32 	%r377, 8;
	// begin inline asm
	shfl.sync.up.b32 %r360, %r361, %r377, %r418, %r419;
	// end inline asm
	// begin inline asm
	shfl.sync.up.b32 %r365, %r366, %r377, %r418, %r419;
	// end inline asm
	mov.b64 	%rd367, {%r360, %r365};
	// begin inline asm
	shfl.sync.up.b32 %r370, %r371, %r377, %r418, %r419;
	// end inline asm
	// begin inline asm
	shfl.sync.up.b32 %r375, %r376, %r377, %r418, %r419;
	// end inline asm
	setp.eq.s64 	%p54, %rd366, 0;
	selp.b32 	%r450, %r370, 0, %p54;
	setp.lt.s32 	%p55, %r288, 8;
	selp.b64 	%rd368, 0, %rd367, %p55;
	add.s64 	%rd369, %rd368, %rd366;
	mov.b64 	{%r381, %r386}, %rd369;
	selp.b32 	%r451, 0, %r450, %p55;
	add.s32 	%r391, %r451, %r371;
	mov.b32 	%r397, 16;
	// begin inline asm
	shfl.sync.up.b32 %r380, %r381, %r397, %r418, %r419;
	// end inline asm
	// begin inline asm
	shfl.sync.up.b32 %r385, %r386, %r397, %r418, %r419;
	// end inline asm
	mov.b64 	%rd370, {%r380, %r385};
	// begin inline asm
	shfl.sync.up.b32 %r390, %r391, %r397, %r418, %r419;
	// end inline asm
	// begin inline asm
	shfl.sync.up.b32 %r395, %r396, %r397, %r418, %r419;
	// end inline asm
	setp.eq.s64 	%p56, %rd369, 0;
	selp.b32 	%r452, %r390, 0, %p56;
	setp.lt.s32 	%p57, %r288, 16;
	selp.b64 	%rd371, 0, %rd370, %p57;
	add.s64 	%rd245, %rd371, %rd369;
	mov.b64 	{%r401, %r406}, %rd245;
	selp.b32 	%r453, 0, %r452, %p57;
	add.s32 	%r411, %r453, %r391;
	// begin inline asm
	shfl.sync.up.b32 %r400, %r401, %r417, %r418, %r419;
	// end inline asm
	// begin inline asm
	shfl.sync.up.b32 %r405, %r406, %r417, %r418, %r419;
	// end inline asm
	mov.b64 	%rd1000, {%r400, %r405};
	// begin inline asm
	shfl.sync.up.b32 %r1877, %r411, %r417, %r418, %r419;
	// end inline asm
	// begin inline asm
	shfl.sync.up.b32 %r415, %r416, %r417, %r418, %r419;
	// end inline asm
	setp.ne.s32 	%p58, %r288, 31;
	@%p58 bra 	$L__BB6_238;
	shl.b32 	%r454, %r173, 4;
	mov.u32 	%r455, _ZN6thrust24THRUST_300001_SM_1000_NS8cuda_cub4core6detail5shmemE;
	add.s32 	%r456, %r455, %r454;
	st.shared.u64 	[%r456], %rd245;
	st.shared.u32 	[%r456+8], %r411;
$L__BB6_238:
	bar.sync 	0;
	ld.shared.u64 	%rd372, [_ZN6thrust24THRUST_300001_SM_1000_NS8cuda_cub4core6detail5shmemE];
	ld.shared.u32 	%r457, [_ZN6thrust24THRUST_300001_SM_1000_NS8cuda_cub4core6detail5shmemE+8];
	ld.shared.u64 	%rd373, [_ZN6thrust24THRUST_300001_SM_1000_NS8cuda_cub4core6detail5shmemE+16];
	ld.shared.u32 	%r458, [_ZN6thrust24THRUST_300001_SM_1000_NS8cuda_cub4core6detail5shmemE+24];
	add.s64 	%rd374, %rd373, %rd372;
	setp.eq.s64 	%p59, %rd373, 0;
	selp.b32 	%r459, %r457, 0, %p59;
	add.s32 	%r460, %r459, %r458;
	setp.eq.s32 	%p60, %r173, 2;
	selp.b64 	%rd375, %rd374, %rd372, %p60;
	selp.b32 	%r461, %r460, %r457, %p60;
	ld.shared.u64 	%rd376, [_ZN6thrust24THRUST_300001_SM_1000_NS8cuda_cub4core6detail5shmemE+32];
	ld.shared.u32 	%r462, [_ZN6thrust24THRUST_300001_SM_1000_NS8cuda_cub4core6detail5shmemE+40];
	add.s64 	%rd377, %rd376, %rd374;
	setp.eq.s64 	%p61, %rd376, 0;
	selp.b32 	%r463, %r460, 0, %p61;
	add.s32 	%r464, %r463, %r462;
	setp.eq.s32 	%p62, %r173, 3;
	selp.b64 	%rd378, %rd377, %rd375, %p62;
	selp.b32 	%r465, %r464, %r461, %p62;
	ld.shared.u64 	%rd379, [_ZN6thrust24THRUST_300001_SM_1000_NS8cuda_cub4core6detail5shmemE+48];
	ld.shared.u32 	%r466, [_ZN6thrust24THRUST_300001_SM_1000_NS8cuda_cub4core6detail5shmemE+56];
	add.s64 	%rd380, %rd379, %rd377;
	setp.eq.s64 	%p63, %rd379, 0;
	selp.b32 	%r467, %r464, 0, %p63;
	add.s32 	%r468, %r467, %r466;
	setp.eq.s32 	%p64, %r173, 4;
	selp.b64 	%rd381, %rd380, %rd378, %p64;
	selp.b32 	%r469, %r468, %r465, %p64;
	ld.shared.u64 	%rd382, [_ZN6thrust24THRUST_300001_SM_1000_NS8cuda_cub4core6detail5shmemE+64];
	ld.shared.u32 	%r470, [_ZN6thrust24THRUST_300001_SM_1000_NS8cuda_cub4core6detail5shmemE+72];
	add.s64 	%rd383, %rd382, %rd380;
	setp.eq.s64 	%p65, %rd382, 0;
	selp.b32 	%r471, %r468, 0, %p65;
	add.s32 	%r472, %r471, %r470;
	setp.eq.s32 	%p66, %r173, 5;
	selp.b64 	%rd384, %rd383, %rd381, %p66;
	selp.b32 	%r473, %r472, %r469, %p66;
	ld.shared.u64 	%rd385, [_ZN6thrust24THRUST_300001_SM_1000_NS8cuda_cub4core6detail5shmemE+80];
	ld.shared.u32 	%r474, [_ZN6thrust24THRUST_300001_SM_1000_NS8cuda_cub4core6detail5shmemE+88];
	add.s64 	%rd386, %rd385, %rd383;
	setp.eq.s64 	%p67, %rd385, 0;
	selp.b32 	%r475, %r472, 0, %p67;
	add.s32 	%r476, %r475, %r474;
	setp.eq.s32 	%p68, %r173, 6;
	selp.b64 	%rd387, %rd386, %rd384, %p68;
	selp.b32 	%r477, %r476, %r473, %p68;
	ld.shared.u64 	%rd388, [_ZN6thrust24THRUST_300001_SM_1000_NS8cuda_cub4core6detail5shmemE+96];
	ld.shared.u32 	%r478, [_ZN6thrust24THRUST_300001_SM_1000_NS8cuda_cub4core6detail5shmemE+104];
	add.s64 	%rd389, %rd388, %rd386;
	setp.eq.s64 	%p69, %rd388, 0;
	selp.b32 	%r479, %r476, 0, %p69;
	add.s32 	%r480, %r479, %r478;
	setp.eq.s32 	%p70, %r173, 7;
	selp.b64 	%rd247, %rd389, %rd387, %p70;
	selp.b32 	%r190, %r480, %r477, %p70;
	ld.shared.u64 	%rd390, [_ZN6thrust24THRUST_300001_SM_1000_NS8cuda_cub4core6detail5shmemE+112];
	ld.shared.u32 	%r481, [_ZN6thrust24THRUST_300001_SM_1000_NS8cuda_cub4core6detail5shmemE+120];
	add.s64 	%rd248, %rd390, %rd389;
	setp.eq.s64 	%p71, %rd390, 0;
	selp.b32 	%r482, %r480, 0, %p71;
	add.s32 	%r191, %r482, %r481;
	setp.lt.u32 	%p72, %r170, 32;
	@%p72 bra 	$L__BB6_240;
	setp.eq.s64 	%p73, %rd1000, 0;
	selp.b32 	%r483, %r190, 0, %p73;
	add.s32 	%r484, %r483, %r1877;
	setp.eq.s32 	%p74, %r288, 0;
	selp.b64 	%rd391, 0, %rd1000, %p74;
	add.s64 	%rd1000, %rd247, %rd391;
	selp.b32 	%r1877, %r190, %r484, %p74;
	bra.uni 	$L__BB6_276;
$L__BB6_240:
	setp.ne.s32 	%p75, %r170, 0;
	mul.wide.u32 	%rd392, %r2, 16;
	add.s64 	%rd250, %rd4, %rd392;
	@%p75 bra 	$L__BB6_242;
	st.shared.u64 	[_ZN6thrust24THRUST_300001_SM_1000_NS8cuda_cub4core6detail5shmemE+200], %rd248;
	st.shared.u32 	[_ZN6thrust24THRUST_300001_SM_1000_NS8cuda_cub4core6detail5shmemE+208], %r191;
	mov.b32 	%r485, 100;
	mov.b64 	%rd394, {%r191, %r485};
	add.s64 	%rd393, %rd250, 512;
	// begin inline asm
	st.relaxed.gpu.v2.u64 [%rd393], {%rd394, %rd248};
	// end inline asm
$L__BB6_242:
	not.b32 	%r193, %r170;
	mov.u32 	%r486, %nctaid.x;
	setp.gt.u32 	%p76, %r486, 499;
	@%p76 bra 	$L__BB6_244;
	membar.cta;
	bra.uni 	$L__BB6_245;
$L__BB6_244:
	mov.b32 	%r487, 450;
	// begin inline asm
	nanosleep.u32 %r487;
	// end inline asm
$L__BB6_245:
	mul.wide.s32 	%rd396, %r193, 16;
	add.s64 	%rd397, %rd250, %rd396;
	add.s64 	%rd251, %rd397, 512;
$L__BB6_246:
	// begin inline asm
	ld.relaxed.gpu.v2.u64 {%rd398, %rd990}, [%rd251];
	// end inline asm
	mov.b64 	{%r1865, %r1870}, %rd398;
	setp.eq.s32 	%p77, %r1870, 99;
	mov.b32 	%r488, -1;
	vote.sync.any.pred 	%p78, %p77, %r488;
	@%p78 bra 	$L__BB6_246;
	setp.eq.s32 	%p79, %r1870, 101;
	mov.b32 	%r510, -1;
	vote.sync.ballot.b32 	%r511, %p79, %r510;
	// begin inline asm
	mov.u32 %r490, %lanemask_ge;
	// end inline asm
	and.b32  	%r512, %r511, %r490;
	or.b32  	%r513, %r512, -2147483648;
	add.s32 	%r514, %r513, -1;
	not.b32 	%r515, %r513;
	and.b32  	%r516, %r515, %r514;
	popc.b32 	%r197, %r516;
	mov.b64 	{%r492, %r497}, %rd990;
	mov.b32 	%r508, 1;
	// begin inline asm
	shfl.sync.down.b32 %r491, %r492, %r508, %r197, %r510;
	// end inline asm
	// begin inline asm
	shfl.sync.down.b32 %r496, %r497, %r508, %r197, %r510;
	// end inline asm
	// begin inline asm
	shfl.sync.down.b32 %r501, %r1865, %r508, %r197, %r510;
	// end inline asm
	// begin inline asm
	shfl.sync.down.b32 %r506, %r507, %r508, %r197, %r510;
	// end inline asm
	setp.ge.s32 	%p81, %r288, %r197;
	@%p81 bra 	$L__BB6_249;
	mov.b64 	%rd401, {%r491, %r496};
	add.s64 	%rd253, %rd990, %rd401;
	setp.eq.s64 	%p82, %rd990, 0;
	selp.b32 	%r517, %r501, 0, %p82;
	add.s32 	%r1865, %r517, %r1865;
	mov.u64 	%rd990, %rd253;
$L__BB6_249:
	mov.b64 	{%r519, %r524}, %rd990;
	mov.b32 	%r535, 2;
	mov.b32 	%r537, -1;
	// begin inline asm
	shfl.sync.down.b32 %r518, %r519, %r535, %r197, %r537;
	// end inline asm
	// begin inline asm
	shfl.sync.down.b32 %r523, %r524, %r535, %r197, %r537;
	// end inline asm
	// begin inline asm
	shfl.sync.down.b32 %r528, %r1865, %r535, %r197, %r537;
	// end inline asm
	// begin inline asm
	shfl.sync.down.b32 %r533, %r534, %r535, %r197, %r537;
	// end inline asm
	add.s32 	%r206, %r288, 2;
	setp.gt.s32 	%p83, %r206, %r197;
	@%p83 bra 	$L__BB6_251;
	mov.b64 	%rd402, {%r518, %r523};
	add.s64 	%rd255, %rd990, %rd402;
	setp.eq.s64 	%p84, %rd990, 0;
	selp.b32 	%r538, %r528, 0, %p84;
	add.s32 	%r1865, %r538, %r1865;
	mov.u64 	%rd990, %rd255;
$L__BB6_251:
	mov.b64 	{%r540, %r545}, %rd990;
	mov.b32 	%r556, 4;
	mov.b32 	%r558, -1;
	// begin inline asm
	shfl.sync.down.b32 %r539, %r540, %r556, %r197, %r558;
	// end inline asm
	// begin inline asm
	shfl.sync.down.b32 %r544, %r545, %r556, %r197, %r558;
	// end inline asm
	// begin inline asm
	shfl.sync.down.b32 %r549, %r1865, %r556, %r197, %r558;
	// end inline asm
	// begin inline asm
	shfl.sync.down.b32 %r554, %r555, %r556, %r197, %r558;
	// end inline asm
	add.s32 	%r212, %r288, 4;
	setp.gt.s32 	%p85, %r212, %r197;
	@%p85 bra 	$L__BB6_253;
	mov.b64 	%rd403, {%r539, %r544};
	add.s64 	%rd257, %rd990, %rd403;
	setp.eq.s64 	%p86, %rd990, 0;
	selp.b32 	%r559, %r549, 0, %p86;
	add.s32 	%r1865, %r559, %r1865;
	mov.u64 	%rd990, %rd257;
$L__BB6_253:
	mov.b64 	{%r561, %r566}, %rd990;
	mov.b32 	%r577, 8;
	mov.b32 	%r579, -1;
	// begin inline asm
	shfl.sync.down.b32 %r560, %r561, %r577, %r197, %r579;
	// end inline asm
	// begin inline asm
	shfl.sync.down.b32 %r565, %r566, %r577, %r197, %r579;
	// end inline asm
	// begin inline asm
	shfl.sync.down.b32 %r570, %r1865, %r577, %r197, %r579;
	// end inline asm
	// begin inline asm
	shfl.sync.down.b32 %r575, %r576, %r577, %r197, %r579;
	// end inline asm
	add.s32 	%r218, %r288, 8;
	setp.gt.s32 	%p87, %r218, %r197;
	@%p87 bra 	$L__BB6_255;
	mov.b64 	%rd404, {%r560, %r565};
	add.s64 	%rd259, %rd990, %rd404;
	setp.eq.s64 	%p88, %rd990, 0;
	selp.b32 	%r580, %r570, 0, %p88;
	add.s32 	%r1865, %r580, %r1865;
	mov.u64 	%rd990, %rd259;
$L__BB6_255:
	mov.b64 	{%r582, %r587}, %rd990;
	mov.b32 	%r598, 16;
	mov.b32 	%r600, -1;
	// begin inline asm
	shfl.sync.down.b32 %r581, %r582, %r598, %r197, %r600;
	// end inline asm
	// begin inline asm
	shfl.sync.down.b32 %r586, %r587, %r598, %r197, %r600;
	// end inline asm
	// begin inline asm
	shfl.sync.down.b32 %r591, %r1865, %r598, %r197, %r600;
	// end inline asm
	// begin inline asm
	shfl.sync.down.b32 %r596, %r597, %r598, %r197, %r600;
	// end inline asm
	add.s32 	%r224, %r288, 16;
	setp.gt.s32 	%p89, %r224, %r197;
	@%p89 bra 	$L__BB6_257;
	mov.b64 	%rd405, {%r581, %r586};
	add.s64 	%rd261, %rd990, %rd405;
	setp.eq.s64 	%p90, %rd990, 0;
	selp.b32 	%r601, %r591, 0, %p90;
	add.s32 	%r1865, %r601, %r1865;
	mov.u64 	%rd990, %rd261;
$L__BB6_257:
	add.s32 	%r1871, %r2, %r193;
	add.s64 	%rd263, %rd4, 512;
$L__BB6_258:
	setp.ne.s32 	%p91, %r1870, 101;
	mov.b32 	%r602, -1;
	vote.sync.all.pred 	%p92, %p91, %r602;
	not.pred 	%p93, %p92;
	@%p93 bra 	$L__BB6_272;
	mul.wide.s32 	%rd486, %r1871, 16;
	add.s64 	%rd487, %rd263, %rd486;
	add.s64 	%rd265, %rd487, -512;
$L__BB6_260:
	// begin inline asm
	ld.relaxed.gpu.v2.u64 {%rd488, %rd996}, [%rd265];
	// end inline asm
	mov.b64 	{%r1873, %r1870}, %rd488;
	setp.eq.s32 	%p144, %r1870, 99;
	mov.b32 	%r693, -1;
	vote.sync.any.pred 	%p145, %p144, %r693;
	@%p145 bra 	$L__BB6_260;
	setp.eq.s32 	%p146, %r1870, 101;
	mov.b32 	%r714, -1;
	vote.sync.ballot.b32 	%r715, %p146, %r714;
	and.b32  	%r716, %r715, %r490;
	or.b32  	%r717, %r716, -2147483648;
	add.s32 	%r718, %r717, -1;
	not.b32 	%r719, %r717;
	and.b32  	%r720, %r719, %r718;
	popc.b32 	%r233, %r720;
	mov.b64 	{%r696, %r701}, %rd996;
	mov.b32 	%r712, 1;
	// begin inline asm
	shfl.sync.down.b32 %r695, %r696, %r712, %r233, %r714;
	// end inline asm
	// begin inline asm
	shfl.sync.down.b32 %r700, %r701, %r712, %r233, %r714;
	// end inline asm
	// begin inline asm
	shfl.sync.down.b32 %r705, %r1873, %r712, %r233, %r714;
	// end inline asm
	// begin inline asm
	shfl.sync.down.b32 %r710, %r711, %r712, %r233, %r714;
	// end inline asm
	setp.ge.s32 	%p148, %r288, %r233;
	@%p148 bra 	$L__BB6_263;
	mov.b64 	%rd491, {%r695, %r700};
	add.s64 	%rd267, %rd996, %rd491;
	setp.eq.s64 	%p149, %rd996, 0;
	selp.b32 	%r721, %r705, 0, %p149;
	add.s32 	%r1873, %r721, %r1873;
	mov.u64 	%rd996, %rd267;
$L__BB6_263:
	mov.b64 	{%r723, %r728}, %rd996;
	mov.b32 	%r739, 2;
	mov.b32 	%r741, -1;
	// begin inline asm
	shfl.sync.down.b32 %r722, %r723, %r739, %r233, %r741;
	// end inline asm
	// begin inline asm
	shfl.sync.down.b32 %r727, %r728, %r739, %r233, %r741;
	// end inline asm
	// begin inline asm
	shfl.sync.down.b32 %r732, %r1873, %r739, %r233, %r741;
	// end inline asm
	// begin inline asm
	shfl.sync.down.b32 %r737, %r738, %r739, %r233, %r741;
	// end inline asm
	setp.gt.s32 	%p150, %r206, %r233;
	@%p150 bra 	$L__BB6_265;
	mov.b64 	%rd492, {%r722, %r727};
	add.s64 	%rd269, %rd996, %rd492;
	setp.eq.s64 	%p151, %rd996, 0;
	selp.b32 	%r742, %r732, 0, %p151;
	add.s32 	%r1873, %r742, %r1873;
	mov.u64 	%rd996, %rd269;
$L__BB6_265:
	mov.b64 	{%r744, %r749}, %rd996;
	mov.b32 	%r760, 4;
	mov.b32 	%r762, -1;
	// begin inline asm
	shfl.sync.down.b32 %r743, %r744, %r760, %r233, %r762;
	// end inline asm
	// begin inline asm
	shfl.sync.down.b32 %r748, %r749, %r760, %r233, %r762;
	// end inline asm
	// begin inline asm
	shfl.sync.down.b32 %r753, %r1873, %r760, %r233, %r762;
	// end inline asm
	// begin inline asm
	shfl.sync.down.b32 %r758, %r759, %r760, %r233, %r762;
	// end inline asm
	setp.gt.s32 	%p152, %r212, %r233;
	@%p152 bra 	$L__BB6_267;
	mov.b64 	%rd493, {%r743, %r748};
	add.s64 	%rd271, %rd996, %rd493;
	setp.eq.s64 	%p153, %rd996, 0;
	selp.b32 	%r763, %r753, 0, %p153;
	add.s32 	%r1873, %r763, %r1873;
	mov.u64 	%rd996, %rd271;
$L__BB6_267:
	mov.b64 	{%r765, %r770}, %rd996;
	mov.b32 	%r781, 8;
	mov.b32 	%r783, -1;
	// begin inline asm
	shfl.sync.down.b32 %r764, %r765, %r781, %r233, %r783;
	// end inline asm
	// begin inline asm
	shfl.sync.down.b32 %r769, %r770, %r781, %r233, %r783;
	// end inline asm
	// begin inline asm
	shfl.sync.down.b32 %r774, %r1873, %r781, %r233, %r783;
	// end inline asm
	// begin inline asm
	shfl.sync.down.b32 %r779, %r780, %r781, %r233, %r783;
	// end inline asm
	setp.gt.s32 	%p154, %r218, %r233;
	@%p154 bra 	$L__BB6_269;
	mov.b64 	%rd494, {%r764, %r769};
	add.s64 	%rd273, %rd996, %rd494;
	setp.eq.s64 	%p155, %rd996, 0;
	selp.b32 	%r784, %r774, 0, %p155;
	add.s32 	%r1873, %r784, %r1873;
	mov.u64 	%rd996, %rd273;
$L__BB6_269:
	mov.b64 	{%r786, %r791}, %rd996;
	mov.b32 	%r802, 16;
	mov.b32 	%r804, -1;
	// begin inline asm
	shfl.sync.down.b32 %r785, %r786, %r802, %r233, %r804;
	// end inline asm
	// begin inline asm
	shfl.sync.down.b32 %r790, %r791, %r802, %r233, %r804;
	// end inline asm
	// begin inline asm
	shfl.sync.down.b32 %r795, %r1873, %r802, %r233, %r804;
	// end inline asm
	// begin inline asm
	shfl.sync.down.b32 %r800, %r801, %r802, %r233, %r804;
	// end inline asm
	setp.gt.s32 	%p156, %r224, %r233;
	@%p156 bra 	$L__BB6_271;
	mov.b64 	%rd495, {%r785, %r790};
	add.s64 	%rd275, %rd996, %rd495;
	setp.eq.s64 	%p157, %rd996, 0;
	selp.b32 	%r805, %r795, 0, %p157;
	add.s32 	%r1873, %r805, %r1873;
	mov.u64 	%rd996, %rd275;
$L__BB6_271:
	add.s64 	%rd277, %rd996, %rd990;
	setp.eq.s64 	%p158, %rd990, 0;
	selp.b32 	%r806, %r1873, 0, %p158;
	add.s32 	%r1865, %r806, %r1865;
	add.s32 	%r1871, %r1871, -32;
	mov.u64 	%rd990, %rd277;
	bra.uni 	$L__BB6_258;
$L__BB6_272:
	setp.ne.s32 	%p94, %r170, 0;
	@%p94 bra 	$L__BB6_274;
	add.s64 	%rd408, %rd990, %rd248;
	setp.eq.s64 	%p95, %rd248, 0;
	selp.b32 	%r604, %r1865, 0, %p95;
	add.s32 	%r605, %r604, %r191;
	mov.b32 	%r606, 101;
	mov.b64 	%rd407, {%r605, %r606};
	add.s64 	%rd406, %rd250, 512;
	// begin inline asm
	st.relaxed.gpu.v2.u64 [%rd406], {%rd407, %rd408};
	// end inline asm
	st.shared.u64 	[_ZN6thrust24THRUST_300001_SM_1000_NS8cuda_cub4core6detail5shmemE+168], %rd990;
	st.shared.u32 	[_ZN6thrust24THRUST_300001_SM_1000_NS8cuda_cub4core6detail5shmemE+176], %r1865;
	st.shared.u64 	[_ZN6thrust24THRUST_300001_SM_1000_NS8cuda_cub4core6detail5shmemE+184], %rd408;
	st.shared.u32 	[_ZN6thrust24THRUST_300001_SM_1000_NS8cuda_cub4core6detail5shmemE+192], %r605;
$L__BB6_274:
	setp.ne.s32 	%p96, %r288, 0;
	@%p96 bra 	$L__BB6_276;
	st.shared.u64 	[_ZN6thrust24THRUST_300001_SM_1000_NS8cuda_cub4core6detail5shmemE+136], %rd990;
	st.shared.u32 	[_ZN6thrust24THRUST_300001_SM_1000_NS8cuda_cub4core6detail5shmemE+144], %r1865;
	mov.u64 	%rd1000, %rd990;
	mov.u32 	%r1877, %r1865;
$L__BB6_276:
	setp.eq.s32 	%p97, %r170, 0;
	bar.sync 	0;
	@%p97 bra 	$L__BB6_278;
	ld.shared.u32 	%r607, [_ZN6thrust24THRUST_300001_SM_1000_NS8cuda_cub4core6detail5shmemE+144];
	ld.shared.u64 	%rd409, [_ZN6thrust24THRUST_300001_SM_1000_NS8cuda_cub4core6detail5shmemE+136];
	add.s64 	%rd279, %rd409, %rd1000;
	setp.eq.s64 	%p98, %rd1000, 0;
	selp.b32 	%r608, %r607, 0, %p98;
	add.s32 	%r1877, %r608, %r1877;
	mov.u64 	%rd1000, %rd279;
$L__BB6_278:
	mul.lo.s32 	%r609, %r170, 9;
	cvt.u64.u32 	%rd410, %r609;
	setp.eq.s64 	%p99, %rd6, %rd410;
	setp.ne.s64 	%p100, %rd988, %rd225;
	or.pred  	%p101, %p99, %p100;
	selp.u64 	%rd411, 1, 0, %p101;
	add.s64 	%rd281, %rd1000, %rd411;
	selp.b32 	%r610, 0, %r1877, %p101;
	add.s32 	%r264, %r610, %r178;
	add.s64 	%rd282, %rd238, %rd1000;
	selp.b32 	%r611, 0, %r264, %p6;
	add.s32 	%r265, %r179, %r611;
	add.s64 	%rd283, %rd239, %rd1000;
	selp.b32 	%r612, 0, %r265, %p7;
	add.s32 	%r266, %r180, %r612;
	add.s64 	%rd284, %rd240, %rd1000;
	selp.b32 	%r613, 0, %r266, %p8;
	add.s32 	%r267, %r181, %r613;
	add.s64 	%rd285, %rd241, %rd1000;
	selp.b32 	%r614, 0, %r267, %p9;
	add.s32 	%r268, %r182, %r614;
	add.s64 	%rd286, %rd242, %rd1000;
	add.s32 	%r615, %r609, 5;
	cvt.u64.u32 	%rd412, %r615;
	setp.eq.s64 	%p102, %rd6, %rd412;
	setp.ne.s64 	%p103, %rd229, %rd230;
	or.pred  	%p11, %p102, %p103;
	selp.b32 	%r616, 0, %r268, %p11;
	add.s32 	%r269, %r183, %r616;
	add.s64 	%rd287, %rd243, %rd1000;
	add.s32 	%r617, %r609, 6;
	cvt.u64.u32 	%rd413, %r617;
	setp.eq.s64 	%p104, %rd6, %rd413;
	setp.ne.s64 	%p105, %rd230, %rd231;
	selp.b32 	%r618, 0, %r269, %p105;
	selp.b32 	%r619, 0, %r618, %p104;
	add.s32 	%r270, %r184, %r619;
	add.s64 	%rd288, %rd244, %rd1000;
	selp.b32 	%r620, 0, %r270, %p10;
	add.s32 	%r271, %r185, %r620;
	ld.shared.u64 	%rd289, [_ZN6thrust24THRUST_300001_SM_1000_NS8cuda_cub4core6detail5shmemE+200];
	ld.shared.u64 	%rd1007, [_ZN6thrust24THRUST_300001_SM_1000_NS8cuda_cub4core6detail5shmemE+184];
	ld.shared.u32 	%r272, [_ZN6thrust24THRUST_300001_SM_1000_NS8cuda_cub4core6detail5shmemE+192];
	ld.shared.u64 	%rd291, [_ZN6thrust24THRUST_300001_SM_1000_NS8cuda_cub4core6detail5shmemE+168];
	setp.lt.s64 	%p106, %rd289, 257;
	@%p106 bra 	$L__BB6_304;
	bar.sync 	0;
	mul.lo.s32 	%r624, %r170, 9;
	cvt.u64.u32 	%rd453, %r624;
	setp.ne.s64 	%p122, %rd6, %rd453;
	setp.eq.s64 	%p123, %rd988, %rd225;
	and.pred  	%p124, %p122, %p123;
	@%p124 bra 	$L__BB6_281;
	cvt.u32.u64 	%r625, %rd291;
	cvt.u32.u64 	%r626, %rd1000;
	sub.s32 	%r627, %r626, %r625;
	shl.b32 	%r628, %r627, 4;
	mov.u32 	%r629, _ZN6thrust24THRUST_300001_SM_1000_NS8cuda_cub4core6detail5shmemE;
	add.s32 	%r630, %r629, %r628;
	st.shared.u64 	[%r630], %rd988;
	st.shared.u32 	[%r630+8], %r1877;
$L__BB6_281:
	not.pred 	%p125, %p6;
	@%p125 bra 	$L__BB6_283;
	cvt.u32.u64 	%r631, %rd291;
	cvt.u32.u64 	%r632, %rd281;
	sub.s32 	%r633, %r632, %r631;
	shl.b32 	%r634, %r633, 4;
	mov.u32 	%r635, _ZN6thrust24THRUST_300001_SM_1000_NS8cuda_cub4core6detail5shmemE;
	add.s32 	%r636, %r635, %r634;
	st.shared.u64 	[%r636], %rd225;
	st.shared.u32 	[%r636+8], %r264;
$L__BB6_283:
	not.pred 	%p126, %p7;
	@%p126 bra 	$L__BB6_285;
	cvt.u32.u64 	%r637, %rd291;
	cvt.u32.u64 	%r638, %rd282;
	sub.s32 	%r639, %r638, %r637;
	shl.b32 	%r640, %r639, 4;
	mov.u32 	%r641, _ZN6thrust24THRUST_300001_SM_1000_NS8cuda_cub4core6detail5shmemE;
	add.s32 	%r642, %r641, %r640;
	st.shared.u64 	[%r642], %rd226;
	st.shared.u32 	[%r642+8], %r265;
$L__BB6_285:
	not.pred 	%p127, %p8;
	@%p127 bra 	$L__BB6_287;
	cvt.u32.u64 	%r643, %rd291;
	cvt.u32.u64 	%r644, %rd283;
	sub.s32 	%r645, %r644, %r643;
	shl.b32 	%r646, %r645, 4;
	mov.u32 	%r647, _ZN6thrust24THRUST_300001_SM_1000_NS8cuda_cub4core6detail5shmemE;
	add.s32 	%r648, %r647, %r646;
	st.shared.u64 	[%r648], %rd227;
	st.shared.u32 	[%r648+8], %r266;
$L__BB6_287:
	not.pred 	%p128, %p9;
	@%p128 bra 	$L__BB6_289;
	cvt.u32.u64 	%r649, %rd291;
	cvt.u32.u64 	%r650, %rd284;
	sub.s32 	%r651, %r650, %r649;
	shl.b32 	%r652, %r651, 4;
	mov.u32 	%r653, _ZN6thrust24THRUST_300001_SM_1000_NS8cuda_cub4core6detail5shmemE;
	add.s32 	%r654, %r653, %r652;
	st.shared.u64 	[%r654], %rd228;
	st.shared.u32 	[%r654+8], %r267;
$L__BB6_289:
	not.pred 	%p129, %p11;
	@%p129 bra 	$L__BB6_291;
	cvt.u32.u64 	%r655, %rd291;
	cvt.u32.u64 	%r656, %rd285;
	sub.s32 	%r657, %r656, %r655;
	shl.b32 	%r658, %r657, 4;
	mov.u32 	%r659, _ZN6thrust24THRUST_300001_SM_1000_NS8cuda_cub4core6detail5shmemE;
	add.s32 	%r660, %r659, %r658;
	st.shared.u64 	[%r660], %rd229;
	st.shared.u32 	[%r660+8], %r268;
$L__BB6_291:
	mad.lo.s32 	%r661, %r170, 9, 6;
	cvt.u64.u32 	%rd454, %r661;
	setp.ne.s64 	%p130, %rd6, %rd454;
	setp.eq.s64 	%p131, %rd230, %rd231;
	and.pred  	%p132, %p130, %p131;
	@%p132 bra 	$L__BB6_293;
	cvt.u32.u64 	%r662, %rd291;
	cvt.u32.u64 	%r663, %rd286;
	sub.s32 	%r664, %r663, %r662;
	shl.b32 	%r665, %r664, 4;
	mov.u32 	%r666, _ZN6thrust24THRUST_300001_SM_1000_NS8cuda_cub4core6detail5shmemE;
	add.s32 	%r667, %r666, %r665;
	st.shared.u64 	[%r667], %rd230;
	st.shared.u32 	[%r667+8], %r269;
$L__BB6_293:
	not.pred 	%p133, %p10;
	@%p133 bra 	$L__BB6_295;
	cvt.u32.u64 	%r668, %rd291;
	cvt.u32.u64 	%r669, %rd287;
	sub.s32 	%r670, %r669, %r668;
	shl.b32 	%r671, %r670, 4;
	mov.u32 	%r672, _ZN6thrust24THRUST_300001_SM_1000_NS8cuda_cub4core6detail5shmemE;
	add.s32 	%r673, %r672, %r671;
	st.shared.u64 	[%r673], %rd231;
	st.shared.u32 	[%r673+8], %r270;
$L__BB6_295:
	mad.lo.s32 	%r674, %r170, 9, 8;
	cvt.u64.u32 	%rd455, %r674;
	setp.ne.s64 	%p134, %rd6, %rd455;
	setp.eq.s64 	%p135, %rd232, %rd233;
	and.pred  	%p136, %p134, %p135;
	@%p136 bra 	$L__BB6_297;
	cvt.u32.u64 	%r675, %rd291;
	cvt.u32.u64 	%r676, %rd288;
	sub.s32 	%r677, %r676, %r675;
	shl.b32 	%r678, %r677, 4;
	mov.u32 	%r679, _ZN6thrust24THRUST_300001_SM_1000_NS8cuda_cub4core6detail5shmemE;
	add.s32 	%r680, %r679, %r678;
	st.shared.u64 	[%r680], %rd232;
	st.shared.u32 	[%r680+8], %r271;
$L__BB6_297:
	bar.sync 	0;
	cvt.u64.u32 	%rd1006, %r170;
	setp.le.u64 	%p137, %rd289, %rd1006;
	@%p137 bra 	$L__BB6_322;
	not.b64 	%rd456, %rd1006;
	add.s64 	%rd293, %rd289, %rd456;
	shr.u64 	%rd457, %rd293, 8;
	add.s64 	%rd458, %rd457, 1;
	and.b64  	%rd1002, %rd458, 3;
	and.b64  	%rd459, %rd293, 768;
	setp.eq.s64 	%p138, %rd459, 768;
	@%p138 bra 	$L__BB6_301;
	add.s64 	%rd460, %rd291, %rd1006;
	shl.b64 	%rd461, %rd460, 2;
	add.s64 	%rd1004, %rd2, %rd461;
	shl.b64 	%rd462, %rd460, 3;
	add.s64 	%rd1003, %rd3, %rd462;
	shl.b32 	%r681, %r170, 4;
	mov.u32 	%r682, _ZN6thrust24THRUST_300001_SM_1000_NS8cuda_cub4core6detail5shmemE;
	add.s32 	%r683, %r681, %r682;
	add.s32 	%r1879, %r683, 8;
	shl.b64 	%rd463, %rd1002, 8;
	add.s64 	%rd1006, %rd463, %rd1006;
$L__BB6_300:
	.pragma "nounroll";
	ld.shared.u64 	%rd464, [%r1879+-8];
	ld.shared.u32 	%r684, [%r1879];
	st.global.u64 	[%rd1003], %rd464;
	st.global.u32 	[%rd1004], %r684;
	add.s64 	%rd1004, %rd1004, 1024;
	add.s64 	%rd1003, %rd1003, 2048;
	add.s32 	%r1879, %r1879, 4096;
	add.s64 	%rd1002, %rd1002, -1;
	setp.ne.s64 	%p139, %rd1002, 0;
	@%p139 bra 	$L__BB6_300;
$L__BB6_301:
	setp.lt.u64 	%p140, %rd293, 768;
	@%p140 bra 	$L__BB6_322;
	mov.u32 	%r687, _ZN6thrust24THRUST_300001_SM_1000_NS8cuda_cub4core6detail5shmemE;
$L__BB6_303:
	cvt.u32.u64 	%r685, %rd1006;
	add.s64 	%rd465, %rd1006, %rd291;
	shl.b32 	%r686, %r685, 4;
	add.s32 	%r688, %r687, %r686;
	ld.shared.u64 	%rd466, [%r688];
	ld.shared.u32 	%r689, [%r688+8];
	shl.b64 	%rd467, %rd465, 3;
	add.s64 	%rd468, %rd3, %rd467;
	st.global.u64 	[%rd468], %rd466;
	shl.b64 	%rd469, %rd465, 2;
	add.s64 	%rd470, %rd2, %rd469;
	st.global.u32 	[%rd470], %r689;
	and.b64  	%rd471, %rd1006, 4294967295;
	add.s64 	%rd472, %rd291, %rd471;
	ld.shared.u64 	%rd473, [%r688+4096];
	ld.shared.u32 	%r690, [%r688+4104];
	shl.b64 	%rd474, %rd472, 3;
	add.s64 	%rd475, %rd3, %rd474;
	st.global.u64 	[%rd475+2048], %rd473;
	shl.b64 	%rd476, %rd472, 2;
	add.s64 	%rd477, %rd2, %rd476;
	st.global.u32 	[%rd477+1024], %r690;
	ld.shared.u64 	%rd478, [%r688+8192];
	ld.shared.u32 	%r691, [%r688+8200];
	st.global.u64 	[%rd475+4096], %rd478;
	st.global.u32 	[%rd477+2048], %r691;
	ld.shared.u64 	%rd479, [%r688+12288];
	ld.shared.u32 	%r692, [%r688+12296];
	st.global.u64 	[%rd475+6144], %rd479;
	st.global.u32 	[%rd477+3072], %r692;
	add.s64 	%rd480, %rd1006, 1024;
	and.b64  	%rd1006, %rd480, 4294967295;
	setp.gt.u64 	%p141, %rd289, %rd1006;
	@%p141 bra 	$L__BB6_303;
	bra.uni 	$L__BB6_322;
$L__BB6_304:
	mul.lo.s32 	%r621, %r170, 9;
	cvt.u64.u32 	%rd414, %r621;
	setp.ne.s64 	%p107, %rd6, %rd414;
	setp.eq.s64 	%p108, %rd988, %rd225;
	and.pred  	%p109, %p107, %p108;
	@%p109 bra 	$L__BB6_306;
	shl.b64 	%rd415, %rd1000, 3;
	add.s64 	%rd416, %rd3, %rd415;
	st.global.u64 	[%rd416], %rd988;
	shl.b64 	%rd417, %rd1000, 2;
	add.s64 	%rd418, %rd2, %rd417;
	st.global.u32 	[%rd418], %r1877;
$L__BB6_306:
	not.pred 	%p110, %p6;
	@%p110 bra 	$L__BB6_308;
	shl.b64 	%rd419, %rd281, 3;
	add.s64 	%rd420, %rd3, %rd419;
	st.global.u64 	[%rd420], %rd225;
	shl.b64 	%rd421, %rd281, 2;
	add.s64 	%rd422, %rd2, %rd421;
	st.global.u32 	[%rd422], %r264;
$L__BB6_308:
	not.pred 	%p111, %p7;
	@%p111 bra 	$L__BB6_310;
	shl.b64 	%rd423, %rd282, 3;
	add.s64 	%rd424, %rd3, %rd423;
	st.global.u64 	[%rd424], %rd226;
	shl.b64 	%rd425, %rd282, 2;
	add.s64 	%rd426, %rd2, %rd425;
	st.global.u32 	[%rd426], %r265;
$L__BB6_310:
	not.pred 	%p112, %p8;
	@%p112 bra 	$L__BB6_312;
	shl.b64 	%rd427, %rd283, 3;
	add.s64 	%rd428, %rd3, %rd427;
	st.global.u64 	[%rd428], %rd227;
	shl.b64 	%rd429, %rd283, 2;
	add.s64 	%rd430, %rd2, %rd429;
	st.global.u32 	[%rd430], %r266;
$L__BB6_312:
	not.pred 	%p113, %p9;
	@%p113 bra 	$L__BB6_314;
	shl.b64 	%rd431, %rd284, 3;
	add.s64 	%rd432, %rd3, %rd431;
	st.global.u64 	[%rd432], %rd228;
	shl.b64 	%rd433, %rd284, 2;
	add.s64 	%rd434, %rd2, %rd433;
	st.global.u32 	[%rd434], %r267;
$L__BB6_314:
	not.pred 	%p114, %p11;
	@%p114 bra 	$L__BB6_316;
	shl.b64 	%rd435, %rd285, 3;
	add.s64 	%rd436, %rd3, %rd435;
	st.global.u64 	[%rd436], %rd229;
	shl.b64 	%rd437, %rd285, 2;
	add.s64 	%rd438, %rd2, %rd437;
	st.global.u32 	[%rd438], %r268;
$L__BB6_316:
	mad.lo.s32 	%r622, %r170, 9, 6;
	cvt.u64.u32 	%rd439, %r622;
	setp.ne.s64 	%p115, %rd6, %rd439;
	setp.eq.s64 	%p116, %rd230, %rd231;
	and.pred  	%p117, %p115, %p116;
	@%p117 bra 	$L__BB6_318;
	shl.b64 	%rd440, %rd286, 3;
	add.s64 	%rd441, %rd3, %rd440;
	st.global.u64 	[%rd441], %rd230;
	shl.b64 	%rd442, %rd286, 2;
	add.s64 	%rd443, %rd2, %rd442;
	st.global.u32 	[%rd443], %r269;
$L__BB6_318:
	not.pred 	%p118, %p10;
	@%p118 bra 	$L__BB6_320;
	shl.b64 	%rd444, %rd287, 3;
	add.s64 	%rd445, %rd3, %rd444;
	st.global.u64 	[%rd445], %rd231;
	shl.b64 	%rd446, %rd287, 2;
	add.s64 	%rd447, %rd2, %rd446;
	st.global.u32 	[%rd447], %r270;
$L__BB6_320:
	mad.lo.s32 	%r623, %r170, 9, 8;
	cvt.u64.u32 	%rd448, %r623;
	setp.ne.s64 	%p119, %rd6, %rd448;
	setp.eq.s64 	%p120, %rd232, %rd233;
	and.pred  	%p121, %p119, %p120;
	@%p121 bra 	$L__BB6_322;
	shl.b64 	%rd449, %rd288, 3;
	add.s64 	%rd450, %rd3, %rd449;
	st.global.u64 	[%rd450], %rd232;
	shl.b64 	%rd451, %rd288, 2;
	add.s64 	%rd452, %rd2, %rd451;
	st.global.u32 	[%rd452], %r271;
$L__BB6_322:
	setp.ne.s32 	%p142, %r170, 255;
	@%p142 bra 	$L__BB6_326;
	setp.ne.s64 	%p143, %rd6, 2304;
	@%p143 bra 	$L__BB6_325;
	shl.b64 	%rd481, %rd1007, 3;
	add.s64 	%rd482, %rd3, %rd481;
	st.global.u64 	[%rd482], %rd233;
	shl.b64 	%rd483, %rd1007, 2;
	add.s64 	%rd484, %rd2, %rd483;
	st.global.u32 	[%rd484], %r272;
	add.s64 	%rd1007, %rd1007, 1;
$L__BB6_325:
	ld.param.u64 	%rd933, [_ZN6thrust24THRUST_300001_SM_1000_NS8cuda_cub4core6detail13_kernel_agentINS1_15__reduce_by_key16ReduceByKeyAgentIPyNS0_17constant_iteratorIiNS0_11use_defaultES9_EES7_PiN4cuda3std3__48equal_toIyEENSE_4plusIiEEPllEEJS7_SA_S7_SB_SJ_N3cub18CUB_300001_SM_100024ReduceByKeyScanTileStateIilLb1EEESG_SI_llEEEvDpT0__param_4];
	cvta.to.global.u64 	%rd485, %rd933;
	st.global.u64 	[%rd485], %rd1007;
$L__BB6_326:
	ret;

}
	// .globl	_ZN3cub18CUB_300001_SM_10006detail11EmptyKernelIvEEvv
.visible .entry _ZN3cub18CUB_300001_SM_10006detail11EmptyKernelIvEEvv()
{


	ret;

}
	// .globl	_ZN3cub18CUB_300001_SM_10006detail9transform16transform_kernelINS2_10policy_hubILb1EN4cuda3std3__45tupleIJPyEEEE10policy1000Ei8last_merS9_JS9_EEEvT0_iT1_T2_DpNS2_10kernel_argIT3_EE
.visible .entry _ZN3cub18CUB_300001_SM_10006detail9transform16transform_kernelINS2_10policy_hubILb1EN4cuda3std3__45tupleIJPyEEEE10policy1000Ei8last_merS9_JS9_EEEvT0_iT1_T2_DpNS2_10kernel_argIT3_EE(
	.param .u32 _ZN3cub18CUB_300001_SM_10006detail9transform16transform_kernelINS2_10policy_hubILb1EN4cuda3std3__45tupleIJPyEEEE10policy1000Ei8last_merS9_JS9_EEEvT0_iT1_T2_DpNS2_10kernel_argIT3_EE_param_0,
	.param .u32 _ZN3cub18CUB_300001_SM_10006detail9transform16transform_kernelINS2_10policy_hubILb1EN4cuda3std3__45tupleIJPyEEEE10policy1000Ei8last_merS9_JS9_EEEvT0_iT1_T2_DpNS2_10kernel_argIT3_EE_param_1,
	.param .align 8 .b8 _ZN3cub18CUB_300001_SM_10006detail9transform16transform_kernelINS2_10policy_hubILb1EN4cuda3std3__45tupleIJPyEEEE10policy1000Ei8last_merS9_JS9_EEEvT0_iT1_T2_DpNS2_10kernel_argIT3_EE_param_2[8],
	.param .u64 .ptr .align 1 _ZN3cub18CUB_300001_SM_10006detail9transform16transform_kernelINS2_10policy_hubILb1EN4cuda3std3__45tupleIJPyEEEE10policy1000Ei8last_merS9_JS9_EEEvT0_iT1_T2_DpNS2_10kernel_argIT3_EE_param_3,
	.param .align 8 .b8 _ZN3cub18CUB_300001_SM_10006detail9transform16transform_kernelINS2_10policy_hubILb1EN4cuda3std3__45tupleIJPyEEEE10policy1000Ei8last_merS9_JS9_EEEvT0_iT1_T2_DpNS2_10kernel_argIT3_EE_param_4[16]
)
.maxntid 128
{
	.reg .pred 	%p<67>;
	.reg .b32 	%r<167>;
	.reg .b64 	%rd<287>;

	ld.param.u64 	%rd142, [_ZN3cub18CUB_300001_SM_10006detail9transform16transform_kernelINS2_10policy_hubILb1EN4cuda3std3__45tupleIJPyEEEE10policy1000Ei8last_merS9_JS9_EEEvT0_iT1_T2_DpNS2_10kernel_argIT3_EE_param_2];
	ld.param.u32 	%r46, [_ZN3cub18CUB_300001_SM_10006detail9transform16transform_kernelINS2_10policy_hubILb1EN4cuda3std3__45tupleIJPyEEEE10policy1000Ei8last_merS9_JS9_EEEvT0_iT1_T2_DpNS2_10kernel_argIT3_EE_param_0];
	ld.param.u64 	%rd143, [_ZN3cub18CUB_300001_SM_10006detail9transform16transform_kernelINS2_10policy_hubILb1EN4cuda3std3__45tupleIJPyEEEE10policy1000Ei8last_merS9_JS9_EEEvT0_iT1_T2_DpNS2_10kernel_argIT3_EE_param_4];
	ld.param.u32 	%r45, [_ZN3cub18CUB_300001_SM_10006detail9transform16transform_kernelINS2_10policy_hubILb1EN4cuda3std3__45tupleIJPyEEEE10policy1000Ei8last_merS9_JS9_EEEvT0_iT1_T2_DpNS2_10kernel_argIT3_EE_param_1];
	ld.param.u64 	%rd144, [_ZN3cub18CUB_300001_SM_10006detail9transform16transform_kernelINS2_10policy_hubILb1EN4cuda3std3__45tupleIJPyEEEE10policy1000Ei8last_merS9_JS9_EEEvT0_iT1_T2_DpNS2_10kernel_argIT3_EE_param_3];
	cvta.to.global.u64 	%rd1, %rd144;
	cvta.to.global.u64 	%rd2, %rd143;
	shl.b32 	%r1, %r45, 7;
	mov.u32 	%r47, %ctaid.x;
	mul.lo.s32 	%r2, %r1, %r47;
	sub.s32 	%r3, %r46, %r2;
	min.s32 	%r4, %r1, %r3;
	shl.b32 	%r5, %r4, 3;
	mov.u32 	%r6, %tid.x;
	shl.b32 	%r157, %r6, 7;
	setp.ge.s32 	%p1, %r157, %r5;
	@%p1 bra 	$L__BB8_3;
	mul.wide.u32 	%rd145, %r6, 128;
	add.s64 	%rd146, %rd2, %rd145;
	mul.wide.s32 	%rd147, %r2, 8;
	add.s64 	%rd255, %rd146, %rd147;
$L__BB8_2:
	.pragma "nounroll";
	// begin inline asm
	prefetch.global.L2 [%rd255];
	// end inline asm
	add.s32 	%r157, %r157, 16384;
	add.s64 	%rd255, %rd255, 16384;
	setp.lt.s32 	%p2, %r157, %r5;
	@%p2 bra 	$L__BB8_2;
$L__BB8_3:
	mul.wide.s32 	%rd149, %r2, 8;
	add.s64 	%rd7, %rd2, %rd149;
	add.s64 	%rd8, %rd1, %rd149;
	setp.gt.s32 	%p3, %r1, %r3;
	@%p3 bra 	$L__BB8_9;
	setp.lt.s32 	%p4, %r45, 1;
	@%p4 bra 	$L__BB8_147;
	and.b32  	%r10, %r45, 7;
	setp.lt.u32 	%p5, %r45, 8;
	mov.b32 	%r164, 0;
	@%p5 bra 	$L__BB8_38;
	and.b32  	%r164, %r45, 2147483640;
	neg.s32 	%r159, %r164;
	mul.wide.u32 	%rd150, %r6, 8;
	add.s64 	%rd256, %rd149, %rd150;
	add.s32 	%r158, %r6, 128;
$L__BB8_7:
	.pragma "nounroll";
	mul.wide.s32 	%rd151, %r158, 8;
	add.s64 	%rd12, %rd149, %rd151;
	add.s64 	%rd152, %rd2, %rd256;
	ld.global.u64 	%rd13, [%rd152];
	or.b64  	%rd153, %rd13, %rd142;
	and.b64  	%rd154, %rd153, -4294967296;
	setp.ne.s64 	%p6, %rd154, 0;
	@%p6 bra 	$L__BB8_15;
	cvt.u32.u64 	%r49, %rd142;
	cvt.u32.u64 	%r50, %rd13;
	rem.u32 	%r51, %r50, %r49;
	cvt.u64.u32 	%rd257, %r51;
	bra.uni 	$L__BB8_16;
$L__BB8_9:
	setp.lt.s32 	%p28, %r45, 1;
	@%p28 bra 	$L__BB8_147;
	and.b32  	%r14, %r45, 7;
	setp.lt.u32 	%p29, %r45, 8;
	mov.b32 	%r161, 0;
	@%p29 bra 	$L__BB8_80;
	and.b32  	%r161, %r45, 2147483640;
	mov.b32 	%r160, 0;
$L__BB8_12:
	.pragma "nounroll";
	shl.b32 	%r100, %r160, 7;
	add.s32 	%r21, %r100, %r6;
	setp.ge.s32 	%p30, %r21, %r4;
	@%p30 bra 	$L__BB8_44;
	mul.wide.u32 	%rd192, %r21, 8;
	add.s64 	%rd193, %rd7, %rd192;
	ld.global.u64 	%rd48, [%rd193];
	or.b64  	%rd194, %rd48, %rd142;
	and.b64  	%rd195, %rd194, -4294967296;
	setp.ne.s64 	%p31, %rd195, 0;
	@%p31 bra 	$L__BB8_42;
	cvt.u32.u64 	%r101, %rd142;
	cvt.u32.u64 	%r102, %rd48;
	rem.u32 	%r103, %r102, %r101;
	cvt.u64.u32 	%rd265, %r103;
	bra.uni 	$L__BB8_43;
$L__BB8_15:
	rem.u64 	%rd257, %rd13, %rd142;
$L__BB8_16:
	add.s64 	%rd155, %rd1, %rd256;
	st.global.u64 	[%rd155], %rd257;
	add.s64 	%rd17, %rd2, %rd12;
	ld.global.u64 	%rd18, [%rd17];
	or.b64  	%rd156, %rd18, %rd142;
	and.b64  	%rd157, %rd156, -4294967296;
	setp.ne.s64 	%p7, %rd157, 0;
	@%p7 bra 	$L__BB8_18;
	cvt.u32.u64 	%r52, %rd142;
	cvt.u32.u64 	%r53, %rd18;
	rem.u32 	%r54, %r53, %r52;
	cvt.u64.u32 	%rd258, %r54;
	bra.uni 	$L__BB8_19;
$L__BB8_18:
	rem.u64 	%rd258, %rd18, %rd142;
$L__BB8_19:
	add.s64 	%rd22, %rd1, %rd12;
	st.global.u64 	[%rd22], %rd258;
	ld.global.u64 	%rd23, [%rd17+1024];
	or.b64  	%rd158, %rd23, %rd142;
	and.b64  	%rd159, %rd158, -4294967296;
	setp.ne.s64 	%p8, %rd159, 0;
	@%p8 bra 	$L__BB8_21;
	cvt.u32.u64 	%r55, %rd142;
	cvt.u32.u64 	%r56, %rd23;
	rem.u32 	%r57, %r56, %r55;
	cvt.u64.u32 	%rd259, %r57;
	bra.uni 	$L__BB8_22;
$L__BB8_21:
	rem.u64 	%rd259, %rd23, %rd142;
$L__BB8_22:
	st.global.u64 	[%rd22+1024], %rd259;
	ld.global.u64 	%rd27, [%rd17+2048];
	or.b64  	%rd160, %rd27, %rd142;
	and.b64  	%rd161, %rd160, -4294967296;
	setp.ne.s64 	%p9, %rd161, 0;
	@%p9 bra 	$L__BB8_24;
	cvt.u32.u64 	%r58, %rd142;
	cvt.u32.u64 	%r59, %rd27;
	rem.u32 	%r60, %r59, %r58;
	cvt.u64.u32 	%rd260, %r60;
	bra.uni 	$L__BB8_25;
$L__BB8_24:
	rem.u64 	%rd260, %rd27, %rd142;
$L__BB8_25:
	st.global.u64 	[%rd22+2048], %rd260;
	ld.global.u64 	%rd31, [%rd17+3072];
	or.b64  	%rd162, %rd31, %rd142;
	and.b64  	%rd163, %rd162, -4294967296;
	setp.ne.s64 	%p10, %rd163, 0;
	@%p10 bra 	$L__BB8_27;
	cvt.u32.u64 	%r61, %rd142;
	cvt.u32.u64 	%r62, %rd31;
	rem.u32 	%r63, %r62, %r61;
	cvt.u64.u32 	%rd261, %r63;
	bra.uni 	$L__BB8_28;
$L__BB8_27:
	rem.u64 	%rd261, %rd31, %rd142;
$L__BB8_28:
	st.global.u64 	[%rd22+3072], %rd261;
	ld.global.u64 	%rd35, [%rd17+4096];
	or.b64  	%rd164, %rd35, %rd142;
	and.b64  	%rd165, %rd164, -4294967296;
	setp.ne.s64 	%p11, %rd165, 0;
	@%p11 bra 	$L__BB8_30;
	cvt.u32.u64 	%r64, %rd142;
	cvt.u32.u64 	%r65, %rd35;
	rem.u32 	%r66, %r65, %r64;
	cvt.u64.u32 	%rd262, %r66;
	bra.uni 	$L__BB8_31;
$L__BB8_30:
	rem.u64 	%rd262, %rd35, %rd142;
$L__BB8_31:
	st.global.u64 	[%rd22+4096], %rd262;
	ld.global.u64 	%rd39, [%rd17+5120];
	or.b64  	%rd166, %rd39, %rd142;
	and.b64  	%rd167, %rd166, -4294967296;
	setp.ne.s64 	%p12, %rd167, 0;
	@%p12 bra 	$L__BB8_33;
	cvt.u32.u64 	%r67, %rd142;
	cvt.u32.u64 	%r68, %rd39;
	rem.u32 	%r69, %r68, %r67;
	cvt.u64.u32 	%rd263, %r69;
	bra.uni 	$L__BB8_34;
$L__BB8_33:
	rem.u64 	%rd263, %rd39, %rd142;
$L__BB8_34:
	st.global.u64 	[%rd22+5120], %rd263;
	ld.global.u64 	%rd43, [%rd17+6144];
	or.b64  	%rd168, %rd43, %rd142;
	and.b64  	%rd169, %rd168, -4294967296;
	setp.ne.s64 	%p13, %rd169, 0;
	@%p13 bra 	$L__BB8_36;
	cvt.u32.u64 	%r70, %rd142;
	cvt.u32.u64 	%r71, %rd43;
	rem.u32 	%r72, %r71, %r70;
	cvt.u64.u32 	%rd264, %r72;
	bra.uni 	$L__BB8_37;
$L__BB8_36:
	rem.u64 	%rd264, %rd43, %rd142;
$L__BB8_37:
	st.global.u64 	[%rd22+6144], %rd264;
	add.s32 	%r159, %r159, 8;
	add.s64 	%rd256, %rd256, 8192;
	add.s32 	%r158, %r158, 1024;
	setp.eq.s32 	%p14, %r159, 0;
	@%p14 bra 	$L__BB8_38;
	bra.uni 	$L__BB8_7;
$L__BB8_38:
	setp.eq.s32 	%p15, %r10, 0;
	@%p15 bra 	$L__BB8_147;
	and.b32  	%r37, %r45, 3;
	setp.lt.u32 	%p16, %r10, 4;
	@%p16 bra 	$L__BB8_133;
	shl.b32 	%r73, %r164, 7;
	add.s32 	%r38, %r73, %r6;
	mul.wide.s32 	%rd170, %r38, 8;
	add.s64 	%rd110, %rd7, %rd170;
	ld.global.u64 	%rd111, [%rd110];
	or.b64  	%rd171, %rd111, %rd142;
	and.b64  	%rd172, %rd171, -4294967296;
	setp.ne.s64 	%p17, %rd172, 0;
	@%p17 bra 	$L__BB8_122;
	cvt.u32.u64 	%r74, %rd142;
	cvt.u32.u64 	%r75, %rd111;
	rem.u32 	%r76, %r75, %r74;
	cvt.u64.u32 	%rd280, %r76;
	bra.uni 	$L__BB8_123;
$L__BB8_42:
	rem.u64 	%rd265, %rd48, %rd142;
$L__BB8_43:
	add.s64 	%rd197, %rd8, %rd192;
	st.global.u64 	[%rd197], %rd265;
$L__BB8_44:
	add.s32 	%r104, %r21, 128;
	setp.ge.s32 	%p32, %r104, %r4;
	mul.wide.s32 	%rd198, %r104, 8;
	add.s64 	%rd52, %rd7, %rd198;
	add.s64 	%rd53, %rd8, %rd198;
	@%p32 bra 	$L__BB8_49;
	ld.global.u64 	%rd54, [%rd52];
	or.b64  	%rd199, %rd54, %rd142;
	and.b64  	%rd200, %rd199, -4294967296;
	setp.ne.s64 	%p33, %rd200, 0;
	@%p33 bra 	$L__BB8_47;
	cvt.u32.u64 	%r105, %rd142;
	cvt.u32.u64 	%r106, %rd54;
	rem.u32 	%r107, %r106, %r105;
	cvt.u64.u32 	%rd266, %r107;
	bra.uni 	$L__BB8_48;
$L__BB8_47:
	rem.u64 	%rd266, %rd54, %rd142;
$L__BB8_48:
	st.global.u64 	[%rd53], %rd266;
$L__BB8_49:
	add.s32 	%r108, %r21, 256;
	setp.ge.s32 	%p34, %r108, %r4;
	@%p34 bra 	$L__BB8_54;
	ld.global.u64 	%rd58, [%rd52+1024];
	or.b64  	%rd201, %rd58, %rd142;
	and.b64  	%rd202, %rd201, -4294967296;
	setp.ne.s64 	%p35, %rd202, 0;
	@%p35 bra 	$L__BB8_52;
	cvt.u32.u64 	%r109, %rd142;
	cvt.u32.u64 	%r110, %rd58;
	rem.u32 	%r111, %r110, %r109;
	cvt.u64.u32 	%rd267, %r111;
	bra.uni 	$L__BB8_53;
$L__BB8_52:
	rem.u64 	%rd267, %rd58, %rd142;
$L__BB8_53:
	st.global.u64 	[%rd53+1024], %rd267;
$L__BB8_54:
	add.s32 	%r112, %r21, 384;
	setp.ge.s32 	%p36, %r112, %r4;
	@%p36 bra 	$L__BB8_59;
	ld.global.u64 	%rd62, [%rd52+2048];
	or.b64  	%rd203, %rd62, %rd142;
	and.b64  	%rd204, %rd203, -4294967296;
	setp.ne.s64 	%p37, %rd204, 0;
	@%p37 bra 	$L__BB8_57;
	cvt.u32.u64 	%r113, %rd142;
	cvt.u32.u64 	%r114, %rd62;
	rem.u32 	%r115, %r114, %r113;
	cvt.u64.u32 	%rd268, %r115;
	bra.uni 	$L__BB8_58;
$L__BB8_57:
	rem.u64 	%rd268, %rd62, %rd142;
$L__BB8_58:
	st.global.u64 	[%rd53+2048], %rd268;
$L__BB8_59:
	add.s32 	%r116, %r21, 512;
	setp.ge.s32 	%p38, %r116, %r4;
	@%p38 bra 	$L__BB8_64;
	ld.global.u64 	%rd66, [%rd52+3072];
	or.b64  	%rd205, %rd66, %rd142;
	and.b64  	%rd206, %rd205, -4294967296;
	setp.ne.s64 	%p39, %rd206, 0;
	@%p39 bra 	$L__BB8_62;
	cvt.u32.u64 	%r117, %rd142;
	cvt.u32.u64 	%r118, %rd66;
	rem.u32 	%r119, %r118, %r117;
	cvt.u64.u32 	%rd269, %r119;
	bra.uni 	$L__BB8_63;
$L__BB8_62:
	rem.u64 	%rd269, %rd66, %rd142;
$L__BB8_63:
	st.global.u64 	[%rd53+3072], %rd269;
$L__BB8_64:
	add.s32 	%r120, %r21, 640;
	setp.ge.s32 	%p40, %r120, %r4;
	@%p40 bra 	$L__BB8_69;
	ld.global.u64 	%rd70, [%rd52+4096];
	or.b64  	%rd207, %rd70, %rd142;
	and.b64  	%rd208, %rd207, -4294967296;
	setp.ne.s64 	%p41, %rd208, 0;
	@%p41 bra 	$L__BB8_67;
	cvt.u32.u64 	%r121, %rd142;
	cvt.u32.u64 	%r122, %rd70;
	rem.u32 	%r123, %r122, %r121;
	cvt.u64.u32 	%rd270, %r123;
	bra.uni 	$L__BB8_68;
$L__BB8_67:
	rem.u64 	%rd270, %rd70, %rd142;
$L__BB8_68:
	st.global.u64 	[%rd53+4096], %rd270;
$L__BB8_69:
	add.s32 	%r124, %r21, 768;
	setp.ge.s32 	%p42, %r124, %r4;
	@%p42 bra 	$L__BB8_74;
	ld.global.u64 	%rd74, [%rd52+5120];
	or.b64  	%rd209, %rd74, %rd142;
	and.b64  	%rd210, %rd209, -4294967296;
	setp.ne.s64 	%p43, %rd210, 0;
	@%p43 bra 	$L__BB8_72;
	cvt.u32.u64 	%r125, %rd142;
	cvt.u32.u64 	%r126, %rd74;
	rem.u32 	%r127, %r126, %r125;
	cvt.u64.u32 	%rd271, %r127;
	bra.uni 	$L__BB8_73;
$L__BB8_72:
	rem.u64 	%rd271, %rd74, %rd142;
$L__BB8_73:
	st.global.u64 	[%rd53+5120], %rd271;
$L__BB8_74:
	add.s32 	%r128, %r21, 896;
	setp.ge.s32 	%p44, %r128, %r4;
	@%p44 bra 	$L__BB8_79;
	ld.global.u64 	%rd78, [%rd52+6144];
	or.b64  	%rd211, %rd78, %rd142;
	and.b64  	%rd212, %rd211, -4294967296;
	setp.ne.s64 	%p45, %rd212, 0;
	@%p45 bra 	$L__BB8_77;
	cvt.u32.u64 	%r129, %rd142;
	cvt.u32.u64 	%r130, %rd78;
	rem.u32 	%r131, %r130, %r129;
	cvt.u64.u32 	%rd272, %r131;
	bra.uni 	$L__BB8_78;
$L__BB8_77:
	rem.u64 	%rd272, %rd78, %rd142;
$L__BB8_78:
	st.global.u64 	[%rd53+6144], %rd272;
$L__BB8_79:
	add.s32 	%r160, %r160, 8;
	setp.ne.s32 	%p46, %r160, %r161;
	@%p46 bra 	$L__BB8_12;
$L__BB8_80:
	setp.eq.s32 	%p47, %r14, 0;
	@%p47 bra 	$L__BB8_147;
	and.b32  	%r24, %r45, 3;
	setp.lt.u32 	%p48, %r14, 4;
	@%p48 bra 	$L__BB8_103;
	shl.b32 	%r132, %r161, 7;
	add.s32 	%r25, %r132, %r6;
	setp.ge.s32 	%p49, %r25, %r4;
	@%p49 bra 	$L__BB8_87;
	mul.wide.s32 	%rd213, %r25, 8;
	add.s64 	%rd214, %rd7, %rd213;
	ld.global.u64 	%rd82, [%rd214];
	or.b64  	%rd215, %rd82, %rd142;
	and.b64  	%rd216, %rd215, -4294967296;
	setp.ne.s64 	%p50, %rd216, 0;
	@%p50 bra 	$L__BB8_85;
	cvt.u32.u64 	%r133, %rd142;
	cvt.u32.u64 	%r134, %rd82;
	rem.u32 	%r135, %r134, %r133;
	cvt.u64.u32 	%rd273, %r135;
	bra.uni 	$L__BB8_86;
$L__BB8_85:
	rem.u64 	%rd273, %rd82, %rd142;
$L__BB8_86:
	add.s64 	%rd218, %rd8, %rd213;
	st.global.u64 	[%rd218], %rd273;
$L__BB8_87:
	add.s32 	%r26, %r25, 128;
	setp.ge.s32 	%p51, %r26, %r4;
	@%p51 bra 	$L__BB8_92;
	mul.wide.s32 	%rd219, %r26, 8;
	add.s64 	%rd220, %rd7, %rd219;
	ld.global.u64 	%rd86, [%rd220];
	or.b64  	%rd221, %rd86, %rd142;
	and.b64  	%rd222, %rd221, -4294967296;
	setp.ne.s64 	%p52, %rd222, 0;
	@%p52 bra 	$L__BB8_90;
	cvt.u32.u64 	%r136, %rd142;
	cvt.u32.u64 	%r137, %rd86;
	rem.u32 	%r138, %r137, %r136;
	cvt.u64.u32 	%rd274, %r138;
	bra.uni 	$L__BB8_91;
$L__BB8_90:
	rem.u64 	%rd274, %rd86, %rd142;
$L__BB8_91:
	add.s64 	%rd224, %rd8, %rd219;
	st.global.u64 	[%rd224], %rd274;
$L__BB8_92:
	add.s32 	%r27, %r25, 256;
	setp.ge.s32 	%p53, %r27, %r4;
	@%p53 bra 	$L__BB8_97;
	mul.wide.s32 	%rd225, %r27, 8;
	add.s64 	%rd226, %rd7, %rd225;
	ld.global.u64 	%rd90, [%rd226];
	or.b64  	%rd227, %rd90, %rd142;
	and.b64  	%rd228, %rd227, -4294967296;
	setp.ne.s64 	%p54, %rd228, 0;
	@%p54 bra 	$L__BB8_95;
	cvt.u32.u64 	%r139, %rd142;
	cvt.u32.u64 	%r140, %rd90;
	rem.u32 	%r141, %r140, %r139;
	cvt.u64.u32 	%rd275, %r141;
	bra.uni 	$L__BB8_96;
$L__BB8_95:
	rem.u64 	%rd275, %rd90, %rd142;
$L__BB8_96:
	add.s64 	%rd230, %rd8, %rd225;
	st.global.u64 	[%rd230], %rd275;
$L__BB8_97:
	add.s32 	%r28, %r25, 384;
	setp.ge.s32 	%p55, %r28, %r4;
	@%p55 bra 	$L__BB8_102;
	mul.wide.s32 	%rd231, %r28, 8;
	add.s64 	%rd232, %rd7, %rd231;
	ld.global.u64 	%rd94, [%rd232];
	or.b64  	%rd233, %rd94, %rd142;
	and.b64  	%rd234, %rd233, -4294967296;
	setp.ne.s64 	%p56, %rd234, 0;
	@%p56 bra 	$L__BB8_100;
	cvt.u32.u64 	%r142, %rd142;
	cvt.u32.u64 	%r143, %rd94;
	rem.u32 	%r144, %r143, %r142;
	cvt.u64.u32 	%rd276, %r144;
	bra.uni 	$L__BB8_101;
$L__BB8_100:
	rem.u64 	%rd276, %rd94, %rd142;
$L__BB8_101:
	add.s64 	%rd236, %rd8, %rd231;
	st.global.u64 	[%rd236], %rd276;
$L__BB8_102:
	add.s32 	%r161, %r161, 4;
$L__BB8_103:
	setp.eq.s32 	%p57, %r24, 0;
	@%p57 bra 	$L__BB8_147;
	setp.eq.s32 	%p58, %r24, 1;
	@%p58 bra 	$L__BB8_116;
	shl.b32 	%r145, %r161, 7;
	add.s32 	%r31, %r145, %r6;
	setp.ge.s32 	%p59, %r31, %r4;
	@%p59 bra 	$L__BB8_110;
	mul.wide.s32 	%rd237, %r31, 8;
	add.s64 	%rd238, %rd7, %rd237;
	ld.global.u64 	%rd98, [%rd238];
	or.b64  	%rd239, %rd98, %rd142;
	and.b64  	%rd240, %rd239, -4294967296;
	setp.ne.s64 	%p60, %rd240, 0;
	@%p60 bra 	$L__BB8_108;
	cvt.u32.u64 	%r146, %rd142;
	cvt.u32.u64 	%r147, %rd98;
	rem.u32 	%r148, %r147, %r146;
	cvt.u64.u32 	%rd277, %r148;
	bra.uni 	$L__BB8_109;
$L__BB8_108:
	rem.u64 	%rd277, %rd98, %rd142;
$L__BB8_109:
	add.s64 	%rd242, %rd8, %rd237;
	st.global.u64 	[%rd242], %rd277;
$L__BB8_110:
	add.s32 	%r32, %r31, 128;
	setp.ge.s32 	%p61, %r32, %r4;
	@%p61 bra 	$L__BB8_115;
	mul.wide.s32 	%rd243, %r32, 8;
	add.s64 	%rd244, %rd7, %rd243;
	ld.global.u64 	%rd102, [%rd244];
	or.b64  	%rd245, %rd102, %rd142;
	and.b64  	%rd246, %rd245, -4294967296;
	setp.ne.s64 	%p62, %rd246, 0;
	@%p62 bra 	$L__BB8_113;
	cvt.u32.u64 	%r149, %rd142;
	cvt.u32.u64 	%r150, %rd102;
	rem.u32 	%r151, %r150, %r149;
	cvt.u64.u32 	%rd278, %r151;
	bra.uni 	$L__BB8_114;
$L__BB8_113:
	rem.u64 	%rd278, %rd102, %rd142;
$L__BB8_114:
	add.s64 	%rd248, %rd8, %rd243;
	st.global.u64 	[%rd248], %rd278;
$L__BB8_115:
	add.s32 	%r161, %r161, 2;
$L__BB8_116:
	and.b32  	%r152, %r45, 1;
	setp.eq.b32 	%p63, %r152, 1;
	not.pred 	%p64, %p63;
	@%p64 bra 	$L__BB8_147;
	shl.b32 	%r153, %r161, 7;
	add.s32 	%r35, %r153, %r6;
	setp.ge.s32 	%p65, %r35, %r4;
	@%p65 bra 	$L__BB8_147;
	mul.wide.s32 	%rd249, %r35, 8;
	add.s64 	%rd250, %rd7, %rd249;
	ld.global.u64 	%rd106, [%rd250];
	or.b64  	%rd251, %rd106, %rd142;
	and.b64  	%rd252, %rd251, -4294967296;
	setp.ne.s64 	%p66, %rd252, 0;
	@%p66 bra 	$L__BB8_120;
	cvt.u32.u64 	%r154, %rd142;
	cvt.u32.u64 	%r155, %rd106;
	rem.u32 	%r156, %r155, %r154;
	cvt.u64.u32 	%rd279, %r156;
	bra.uni 	$L__BB8_121;
$L__BB8_120:
	rem.u64 	%rd279, %rd106, %rd142;
$L__BB8_121:
	add.s64 	%rd254, %rd8, %rd249;
	st.global.u64 	[%rd254], %rd279;
	bra.uni 	$L__BB8_147;
$L__BB8_122:
	rem.u64 	%rd280, %rd111, %rd142;
$L__BB8_123:
	add.s64 	%rd115, %rd8, %rd170;
	st.global.u64 	[%rd115], %rd280;
	ld.global.u64 	%rd116, [%rd110+1024];
	or.b64  	%rd174, %rd116, %rd142;
	and.b64  	%rd175, %rd174, -4294967296;
	setp.ne.s64 	%p18, %rd175, 0;
	@%p18 bra 	$L__BB8_125;
	cvt.u32.u64 	%r77, %rd142;
	cvt.u32.u64 	%r78, %rd116;
	rem.u32 	%r79, %r78, %r77;
	cvt.u64.u32 	%rd281, %r79;
	bra.uni 	$L__BB8_126;
$L__BB8_125:
	rem.u64 	%rd281, %rd116, %rd142;
$L__BB8_126:
	st.global.u64 	[%rd115+1024], %rd281;
	ld.global.u64 	%rd120, [%rd110+2048];
	or.b64  	%rd176, %rd120, %rd142;
	and.b64  	%rd177, %rd176, -4294967296;
	setp.ne.s64 	%p19, %rd177, 0;
	@%p19 bra 	$L__BB8_128;
	cvt.u32.u64 	%r80, %rd142;
	cvt.u32.u64 	%r81, %rd120;
	rem.u32 	%r82, %r81, %r80;
	cvt.u64.u32 	%rd282, %r82;
	bra.uni 	$L__BB8_129;
$L__BB8_128:
	rem.u64 	%rd282, %rd120, %rd142;
$L__BB8_129:
	st.global.u64 	[%rd115+2048], %rd282;
	ld.global.u64 	%rd124, [%rd110+3072];
	or.b64  	%rd178, %rd124, %rd142;
	and.b64  	%rd179, %rd178, -4294967296;
	setp.ne.s64 	%p20, %rd179, 0;
	@%p20 bra 	$L__BB8_131;
	cvt.u32.u64 	%r83, %rd142;
	cvt.u32.u64 	%r84, %rd124;
	rem.u32 	%r85, %r84, %r83;
	cvt.u64.u32 	%rd283, %r85;
	bra.uni 	$L__BB8_132;
$L__BB8_131:
	rem.u64 	%rd283, %rd124, %rd142;
$L__BB8_132:
	st.global.u64 	[%rd115+3072], %rd283;
	add.s32 	%r164, %r164, 4;
$L__BB8_133:
	setp.eq.s32 	%p21, %r37, 0;
	@%p21 bra 	$L__BB8_147;
	setp.eq.s32 	%p22, %r37, 1;
	@%p22 bra 	$L__BB8_142;
	shl.b32 	%r86, %r164, 7;
	add.s32 	%r41, %r86, %r6;
	mul.wide.s32 	%rd180, %r41, 8;
	add.s64 	%rd128, %rd7, %rd180;
	ld.global.u64 	%rd129, [%rd128];
	or.b64  	%rd181, %rd129, %rd142;
	and.b64  	%rd182, %rd181, -4294967296;
	setp.ne.s64 	%p23, %rd182, 0;
	@%p23 bra 	$L__BB8_137;
	cvt.u32.u64 	%r87, %rd142;
	cvt.u32.u64 	%r88, %rd129;
	rem.u32 	%r89, %r88, %r87;
	cvt.u64.u32 	%rd284, %r89;
	bra.uni 	$L__BB8_138;
$L__BB8_137:
	rem.u64 	%rd284, %rd129, %rd142;
$L__BB8_138:
	add.s64 	%rd133, %rd8, %rd180;
	st.global.u64 	[%rd133], %rd284;
	ld.global.u64 	%rd134, [%rd128+1024];
	or.b64  	%rd184, %rd134, %rd142;
	and.b64  	%rd185, %rd184, -4294967296;
	setp.ne.s64 	%p24, %rd185, 0;
	@%p24 bra 	$L__BB8_140;
	cvt.u32.u64 	%r90, %rd142;
	cvt.u32.u64 	%r91, %rd134;
	rem.u32 	%r92, %r91, %r90;
	cvt.u64.u32 	%rd285, %r92;
	bra.uni 	$L__BB8_141;
$L__BB8_140:
	rem.u64 	%rd285, %rd134, %rd142;
$L__BB8_141:
	st.global.u64 	[%rd133+1024], %rd285;
	add.s32 	%r164, %r164, 2;
$L__BB8_142:
	and.b32  	%r93, %r45, 1;
	setp.eq.b32 	%p25, %r93, 1;
	not.pred 	%p26, %p25;
	@%p26 bra 	$L__BB8_147;
	shl.b32 	%r94, %r164, 7;
	add.s32 	%r44, %r94, %r6;
	mul.wide.s32 	%rd186, %r44, 8;
	add.s64 	%rd187, %rd7, %rd186;
	ld.global.u64 	%rd138, [%rd187];
	or.b64  	%rd188, %rd138, %rd142;
	and.b64  	%rd189, %rd188, -4294967296;
	setp.ne.s64 	%p27, %rd189, 0;
	@%p27 bra 	$L__BB8_145;
	cvt.u32.u64 	%r95, %rd142;
	cvt.u32.u64 	%r96, %rd138;
	rem.u32 	%r97, %r96, %r95;
	cvt.u64.u32 	%rd286, %r97;
	bra.uni 	$L__BB8_146;
$L__BB8_145:
	rem.u64 	%rd286, %rd138, %rd142;
$L__BB8_146:
	add.s64 	%rd191, %rd8, %rd186;
	st.global.u64 	[%rd191], %rd286;
$L__BB8_147:
	ret;

}
	// .globl	_ZN3cub18CUB_300001_SM_10006detail9transform16transform_kernelINS2_10policy_hubILb1EN4cuda3std3__45tupleIJPyEEEE10policy1000El8last_merS9_JS9_EEEvT0_iT1_T2_DpNS2_10kernel_argIT3_EE
.visible .entry _ZN3cub18CUB_300001_SM_10006detail9transform16transform_kernelINS2_10policy_hubILb1EN4cuda3std3__45tupleIJPyEEEE10policy1000El8last_merS9_JS9_EEEvT0_iT1_T2_DpNS2_10kernel_argIT3_EE(
	.param .u64 _ZN3cub18CUB_300001_SM_10006detail9transform16transform_kernelINS2_10policy_hubILb1EN4cuda3std3__45tupleIJPyEEEE10policy1000El8last_merS9_JS9_EEEvT0_iT1_T2_DpNS2_10kernel_argIT3_EE_param_0,
	.param .u32 _ZN3cub18CUB_300001_SM_10006detail9transform16transform_kernelINS2_10policy_hubILb1EN4cuda3std3__45tupleIJPyEEEE10policy1000El8last_merS9_JS9_EEEvT0_iT1_T2_DpNS2_10kernel_argIT3_EE_param_1,
	.param .align 8 .b8 _ZN3cub18CUB_300001_SM_10006detail9transform16transform_kernelINS2_10policy_hubILb1EN4cuda3std3__45tupleIJPyEEEE10policy1000El8last_merS9_JS9_EEEvT0_iT1_T2_DpNS2_10kernel_argIT3_EE_param_2[8],
	.param .u64 .ptr .align 1 _ZN3cub18CUB_300001_SM_10006detail9transform16transform_kernelINS2_10policy_hubILb1EN4cuda3std3__45tupleIJPyEEEE10policy1000El8last_merS9_JS9_EEEvT0_iT1_T2_DpNS2_10kernel_argIT3_EE_param_3,
	.param .align 8 .b8 _ZN3cub18CUB_300001_SM_10006detail9transform16transform_kernelINS2_10policy_hubILb1EN4cuda3std3__45tupleIJPyEEEE10policy1000El8last_merS9_JS9_EEEvT0_iT1_T2_DpNS2_10kernel_argIT3_EE_param_4[16]
)
.maxntid 128
{
	.reg .pred 	%p<67>;
	.reg .b32 	%r<164>;
	.reg .b64 	%rd<293>;

	ld.param.u64 	%rd143, [_ZN3cub18CUB_300001_SM_10006detail9transform16transform_kernelINS2_10policy_hubILb1EN4cuda3std3__45tupleIJPyEEEE10policy1000El8last_merS9_JS9_EEEvT0_iT1_T2_DpNS2_10kernel_argIT3_EE_param_2];
	ld.param.u64 	%rd144, [_ZN3cub18CUB_300001_SM_10006detail9transform16transform_kernelINS2_10policy_hubILb1EN4cuda3std3__45tupleIJPyEEEE10policy1000El8last_merS9_JS9_EEEvT0_iT1_T2_DpNS2_10kernel_argIT3_EE_param_0];
	ld.param.u64 	%rd145, [_ZN3cub18CUB_300001_SM_10006detail9transform16transform_kernelINS2_10policy_hubILb1EN4cuda3std3__45tupleIJPyEEEE10policy1000El8last_merS9_JS9_EEEvT0_iT1_T2_DpNS2_10kernel_argIT3_EE_param_4];
	ld.param.u32 	%r43, [_ZN3cub18CUB_300001_SM_10006detail9transform16transform_kernelINS2_10policy_hubILb1EN4cuda3std3__45tupleIJPyEEEE10policy1000El8last_merS9_JS9_EEEvT0_iT1_T2_DpNS2_10kernel_argIT3_EE_param_1];
	ld.param.u64 	%rd146, [_ZN3cub18CUB_300001_SM_10006detail9transform16transform_kernelINS2_10policy_hubILb1EN4cuda3std3__45tupleIJPyEEEE10policy1000El8last_merS9_JS9_EEEvT0_iT1_T2_DpNS2_10kernel_argIT3_EE_param_3];
	cvta.to.global.u64 	%rd1, %rd146;
	cvta.to.global.u64 	%rd2, %rd145;
	shl.b32 	%r1, %r43, 7;
	mov.u32 	%r44, %ctaid.x;
	cvt.u64.u32 	%rd147, %r44;
	cvt.s64.s32 	%rd148, %r1;
	mul.lo.s64 	%rd3, %rd148, %rd147;
	sub.s64 	%rd149, %rd144, %rd3;
	min.s64 	%rd150, %rd149, %rd148;
	cvt.u32.u64 	%r2, %rd150;
	shl.b32 	%r3, %r2, 3;
	mov.u32 	%r4, %tid.x;
	shl.b32 	%r154, %r4, 7;
	setp.ge.s32 	%p1, %r154, %r3;
	@%p1 bra 	$L__BB9_3;
	shl.b64 	%rd151, %rd3, 3;
	add.s64 	%rd152, %rd2, %rd151;
	mul.wide.u32 	%rd153, %r4, 128;
	add.s64 	%rd261, %rd152, %rd153;
$L__BB9_2:
	.pragma "nounroll";
	// begin inline asm
	prefetch.global.L2 [%rd261];
	// end inline asm
	add.s32 	%r154, %r154, 16384;
	add.s64 	%rd261, %rd261, 16384;
	setp.lt.s32 	%p2, %r154, %r3;
	@%p2 bra 	$L__BB9_2;
$L__BB9_3:
	shl.b64 	%rd155, %rd3, 3;
	add.s64 	%rd8, %rd2, %rd155;
	add.s64 	%rd9, %rd1, %rd155;
	setp.eq.s32 	%p3, %r1, %r2;
	@%p3 bra 	$L__BB9_10;
	setp.lt.s32 	%p4, %r43, 1;
	@%p4 bra 	$L__BB9_147;
	and.b32  	%r8, %r43, 7;
	setp.lt.u32 	%p5, %r43, 8;
	mov.b32 	%r161, 0;
	@%p5 bra 	$L__BB9_80;
	and.b32  	%r161, %r43, 2147483640;
	mov.b32 	%r157, 0;
$L__BB9_7:
	.pragma "nounroll";
	shl.b32 	%r47, %r157, 7;
	add.s32 	%r19, %r47, %r4;
	setp.ge.s32 	%p6, %r19, %r2;
	@%p6 bra 	$L__BB9_44;
	mul.wide.u32 	%rd156, %r19, 8;
	add.s64 	%rd157, %rd8, %rd156;
	ld.global.u64 	%rd49, [%rd157];
	or.b64  	%rd158, %rd49, %rd143;
	and.b64  	%rd159, %rd158, -4294967296;
	setp.ne.s64 	%p7, %rd159, 0;
	@%p7 bra 	$L__BB9_42;
	cvt.u32.u64 	%r48, %rd143;
	cvt.u32.u64 	%r49, %rd49;
	rem.u32 	%r50, %r49, %r48;
	cvt.u64.u32 	%rd271, %r50;
	bra.uni 	$L__BB9_43;
$L__BB9_10:
	setp.lt.s32 	%p43, %r43, 1;
	@%p43 bra 	$L__BB9_147;
	and.b32  	%r10, %r43, 7;
	setp.lt.u32 	%p44, %r43, 8;
	mov.b32 	%r159, 0;
	@%p44 bra 	$L__BB9_38;
	and.b32  	%r159, %r43, 2147483640;
	neg.s32 	%r156, %r159;
	mul.wide.u32 	%rd219, %r4, 8;
	add.s64 	%rd262, %rd155, %rd219;
	add.s32 	%r155, %r4, 128;
$L__BB9_13:
	.pragma "nounroll";
	mul.wide.s32 	%rd220, %r155, 8;
	add.s64 	%rd13, %rd155, %rd220;
	add.s64 	%rd221, %rd2, %rd262;
	ld.global.u64 	%rd14, [%rd221];
	or.b64  	%rd222, %rd14, %rd143;
	and.b64  	%rd223, %rd222, -4294967296;
	setp.ne.s64 	%p45, %rd223, 0;
	@%p45 bra 	$L__BB9_15;
	cvt.u32.u64 	%r105, %rd143;
	cvt.u32.u64 	%r106, %rd14;
	rem.u32 	%r107, %r106, %r105;
	cvt.u64.u32 	%rd263, %r107;
	bra.uni 	$L__BB9_16;
$L__BB9_15:
	rem.u64 	%rd263, %rd14, %rd143;
$L__BB9_16:
	add.s64 	%rd224, %rd1, %rd262;
	st.global.u64 	[%rd224], %rd263;
	add.s64 	%rd18, %rd2, %rd13;
	ld.global.u64 	%rd19, [%rd18];
	or.b64  	%rd225, %rd19, %rd143;
	and.b64  	%rd226, %rd225, -4294967296;
	setp.ne.s64 	%p46, %rd226, 0;
	@%p46 bra 	$L__BB9_18;
	cvt.u32.u64 	%r108, %rd143;
	cvt.u32.u64 	%r109, %rd19;
	rem.u32 	%r110, %r109, %r108;
	cvt.u64.u32 	%rd264, %r110;
	bra.uni 	$L__BB9_19;
$L__BB9_18:
	rem.u64 	%rd264, %rd19, %rd143;
$L__BB9_19:
	add.s64 	%rd23, %rd1, %rd13;
	st.global.u64 	[%rd23], %rd264;
	ld.global.u64 	%rd24, [%rd18+1024];
	or.b64  	%rd227, %rd24, %rd143;
	and.b64  	%rd228, %rd227, -4294967296;
	setp.ne.s64 	%p47, %rd228, 0;
	@%p47 bra 	$L__BB9_21;
	cvt.u32.u64 	%r111, %rd143;
	cvt.u32.u64 	%r112, %rd24;
	rem.u32 	%r113, %r112, %r111;
	cvt.u64.u32 	%rd265, %r113;
	bra.uni 	$L__BB9_22;
$L__BB9_21:
	rem.u64 	%rd265, %rd24, %rd143;
$L__BB9_22:
	st.global.u64 	[%rd23+1024], %rd265;
	ld.global.u64 	%rd28, [%rd18+2048];
	or.b64  	%rd229, %rd28, %rd143;
	and.b64  	%rd230, %rd229, -4294967296;
	setp.ne.s64 	%p48, %rd230, 0;
	@%p48 bra 	$L__BB9_24;
	cvt.u32.u64 	%r114, %rd143;
	cvt.u32.u64 	%r115, %rd28;
	rem.u32 	%r116, %r115, %r114;
	cvt.u64.u32 	%rd266, %r116;
	bra.uni 	$L__BB9_25;
$L__BB9_24:
	rem.u64 	%rd266, %rd28, %rd143;
$L__BB9_25:
	st.global.u64 	[%rd23+2048], %rd266;
	ld.global.u64 	%rd32, [%rd18+3072];
	or.b64  	%rd231, %rd32, %rd143;
	and.b64  	%rd232, %rd231, -4294967296;
	setp.ne.s64 	%p49, %rd232, 0;
	@%p49 bra 	$L__BB9_27;
	cvt.u32.u64 	%r117, %rd143;
	cvt.u32.u64 	%r118, %rd32;
	rem.u32 	%r119, %r118, %r117;
	cvt.u64.u32 	%rd267, %r119;
	bra.uni 	$L__BB9_28;
$L__BB9_27:
	rem.u64 	%rd267, %rd32, %rd143;
$L__BB9_28:
	st.global.u64 	[%rd23+3072], %rd267;
	ld.global.u64 	%rd36, [%rd18+4096];
	or.b64  	%rd233, %rd36, %rd143;
	and.b64  	%rd234, %rd233, -4294967296;
	setp.ne.s64 	%p50, %rd234, 0;
	@%p50 bra 	$L__BB9_30;
	cvt.u32.u64 	%r120, %rd143;
	cvt.u32.u64 	%r121, %rd36;
	rem.u32 	%r122, %r121, %r120;
	cvt.u64.u32 	%rd268, %r122;
	bra.uni 	$L__BB9_31;
$L__BB9_30:
	rem.u64 	%rd268, %rd36, %rd143;
$L__BB9_31:
	st.global.u64 	[%rd23+4096], %rd268;
	ld.global.u64 	%rd40, [%rd18+5120];
	or.b64  	%rd235, %rd40, %rd143;
	and.b64  	%rd236, %rd235, -4294967296;
	setp.ne.s64 	%p51, %rd236, 0;
	@%p51 bra 	$L__BB9_33;
	cvt.u32.u64 	%r123, %rd143;
	cvt.u32.u64 	%r124, %rd40;
	rem.u32 	%r125, %r124, %r123;
	cvt.u64.u32 	%rd269, %r125;
	bra.uni 	$L__BB9_34;
$L__BB9_33:
	rem.u64 	%rd269, %rd40, %rd143;
$L__BB9_34:
	st.global.u64 	[%rd23+5120], %rd269;
	ld.global.u64 	%rd44, [%rd18+6144];
	or.b64  	%rd237, %rd44, %rd143;
	and.b64  	%rd238, %rd237, -4294967296;
	setp.ne.s64 	%p52, %rd238, 0;
	@%p52 bra 	$L__BB9_36;
	cvt.u32.u64 	%r126, %rd143;
	cvt.u32.u64 	%r127, %rd44;
	rem.u32 	%r128, %r127, %r126;
	cvt.u64.u32 	%rd270, %r128;
	bra.uni 	$L__BB9_37;
$L__BB9_36:
	rem.u64 	%rd270, %rd44, %rd143;
$L__BB9_37:
	st.global.u64 	[%rd23+6144], %rd270;
	add.s32 	%r156, %r156, 8;
	add.s64 	%rd262, %rd262, 8192;
	add.s32 	%r155, %r155, 1024;
	setp.eq.s32 	%p53, %r156, 0;
	@%p53 bra 	$L__BB9_38;
	bra.uni 	$L__BB9_13;
$L__BB9_38:
	setp.eq.s32 	%p54, %r10, 0;
	@%p54 bra 	$L__BB9_147;
	and.b32  	%r22, %r43, 3;
	setp.lt.u32 	%p55, %r10, 4;
	@%p55 bra 	$L__BB9_96;
	shl.b32 	%r129, %r159, 7;
	add.s32 	%r23, %r129, %r4;
	mul.wide.s32 	%rd239, %r23, 8;
	add.s64 	%rd83, %rd8, %rd239;
	ld.global.u64 	%rd84, [%rd83];
	or.b64  	%rd240, %rd84, %rd143;
	and.b64  	%rd241, %rd240, -4294967296;
	setp.ne.s64 	%p56, %rd241, 0;
	@%p56 bra 	$L__BB9_85;
	cvt.u32.u64 	%r130, %rd143;
	cvt.u32.u64 	%r131, %rd84;
	rem.u32 	%r132, %r131, %r130;
	cvt.u64.u32 	%rd279, %r132;
	bra.uni 	$L__BB9_86;
$L__BB9_42:
	rem.u64 	%rd271, %rd49, %rd143;
$L__BB9_43:
	add.s64 	%rd161, %rd9, %rd156;
	st.global.u64 	[%rd161], %rd271;
$L__BB9_44:
	add.s32 	%r51, %r19, 128;
	setp.ge.s32 	%p8, %r51, %r2;
	mul.wide.s32 	%rd162, %r51, 8;
	add.s64 	%rd53, %rd8, %rd162;
	add.s64 	%rd54, %rd9, %rd162;
	@%p8 bra 	$L__BB9_49;
	ld.global.u64 	%rd55, [%rd53];
	or.b64  	%rd163, %rd55, %rd143;
	and.b64  	%rd164, %rd163, -4294967296;
	setp.ne.s64 	%p9, %rd164, 0;
	@%p9 bra 	$L__BB9_47;
	cvt.u32.u64 	%r52, %rd143;
	cvt.u32.u64 	%r53, %rd55;
	rem.u32 	%r54, %r53, %r52;
	cvt.u64.u32 	%rd272, %r54;
	bra.uni 	$L__BB9_48;
$L__BB9_47:
	rem.u64 	%rd272, %rd55, %rd143;
$L__BB9_48:
	st.global.u64 	[%rd54], %rd272;
$L__BB9_49:
	add.s32 	%r55, %r19, 256;
	setp.ge.s32 	%p10, %r55, %r2;
	@%p10 bra 	$L__BB9_54;
	ld.global.u64 	%rd59, [%rd53+1024];
	or.b64  	%rd165, %rd59, %rd143;
	and.b64  	%rd166, %rd165, -4294967296;
	setp.ne.s64 	%p11, %rd166, 0;
	@%p11 bra 	$L__BB9_52;
	cvt.u32.u64 	%r56, %rd143;
	cvt.u32.u64 	%r57, %rd59;
	rem.u32 	%r58, %r57, %r56;
	cvt.u64.u32 	%rd273, %r58;
	bra.uni 	$L__BB9_53;
$L__BB9_52:
	rem.u64 	%rd273, %rd59, %rd143;
$L__BB9_53:
	st.global.u64 	[%rd54+1024], %rd273;
$L__BB9_54:
	add.s32 	%r59, %r19, 384;
	setp.ge.s32 	%p12, %r59, %r2;
	@%p12 bra 	$L__BB9_59;
	ld.global.u64 	%rd63, [%rd53+2048];
	or.b64  	%rd167, %rd63, %rd143;
	and.b64  	%rd168, %rd167, -4294967296;
	setp.ne.s64 	%p13, %rd168, 0;
	@%p13 bra 	$L__BB9_57;
	cvt.u32.u64 	%r60, %rd143;
	cvt.u32.u64 	%r61, %rd63;
	rem.u32 	%r62, %r61, %r60;
	cvt.u64.u32 	%rd274, %r62;
	bra.uni 	$L__BB9_58;
$L__BB9_57:
	rem.u64 	%rd274, %rd63, %rd143;
$L__BB9_58:
	st.global.u64 	[%rd54+2048], %rd274;
$L__BB9_59:
	add.s32 	%r63, %r19, 512;
	setp.ge.s32 	%p14, %r63, %r2;
	@%p14 bra 	$L__BB9_64;
	ld.global.u64 	%rd67, [%rd53+3072];
	or.b64  	%rd169, %rd67, %rd143;
	and.b64  	%rd170, %rd169, -4294967296;
	setp.ne.s64 	%p15, %rd170, 0;
	@%p15 bra 	$L__BB9_62;
	cvt.u32.u64 	%r64, %rd143;
	cvt.u32.u64 	%r65, %rd67;
	rem.u32 	%r66, %r65, %r64;
	cvt.u64.u32 	%rd275, %r66;
	bra.uni 	$L__BB9_63;
$L__BB9_62:
	rem.u64 	%rd275, %rd67, %rd143;
$L__BB9_63:
	st.global.u64 	[%rd54+3072], %rd275;
$L__BB9_64:
	add.s32 	%r67, %r19, 640;
	setp.ge.s32 	%p16, %r67, %r2;
	@%p16 bra 	$L__BB9_69;
	ld.global.u64 	%rd71, [%rd53+4096];
	or.b64  	%rd171, %rd71, %rd143;
	and.b64  	%rd172, %rd171, -4294967296;
	setp.ne.s64 	%p17, %rd172, 0;
	@%p17 bra 	$L__BB9_67;
	cvt.u32.u64 	%r68, %rd143;
	cvt.u32.u64 	%r69, %rd71;
	rem.u32 	%r70, %r69, %r68;
	cvt.u64.u32 	%rd276, %r70;
	bra.uni 	$L__BB9_68;
$L__BB9_67:
	rem.u64 	%rd276, %rd71, %rd143;
$L__BB9_68:
	st.global.u64 	[%rd54+4096], %rd276;
$L__BB9_69:
	add.s32 	%r71, %r19, 768;
	setp.ge.s32 	%p18, %r71, %r2;
	@%p18 bra 	$L__BB9_74;
	ld.global.u64 	%rd75, [%rd53+5120];
	or.b64  	%rd173, %rd75, %rd143;
	and.b64  	%rd174, %rd173, -4294967296;
	setp.ne.s64 	%p19, %rd174, 0;
	@%p19 bra 	$L__BB9_72;
	cvt.u32.u64 	%r72, %rd143;
	cvt.u32.u64 	%r73, %rd75;
	rem.u32 	%r74, %r73, %r72;
	cvt.u64.u32 	%rd277, %r74;
	bra.uni 	$L__BB9_73;
$L__BB9_72:
	rem.u64 	%rd277, %rd75, %rd143;
$L__BB9_73:
	st.global.u64 	[%rd54+5120], %rd277;
$L__BB9_74:
	add.s32 	%r75, %r19, 896;
	setp.ge.s32 	%p20, %r75, %r2;
	@%p20 bra 	$L__BB9_79;
	ld.global.u64 	%rd79, [%rd53+6144];
	or.b64  	%rd175, %rd79, %rd143;
	and.b64  	%rd176, %rd175, -4294967296;
	setp.ne.s64 	%p21, %rd176, 0;
	@%p21 bra 	$L__BB9_77;
	cvt.u32.u64 	%r76, %rd143;
	cvt.u32.u64 	%r77, %rd79;
	rem.u32 	%r78, %r77, %r76;
	cvt.u64.u32 	%rd278, %r78;
	bra.uni 	$L__BB9_78;
$L__BB9_77:
	rem.u64 	%rd278, %rd79, %rd143;
$L__BB9_78:
	st.global.u64 	[%rd54+6144], %rd278;
$L__BB9_79:
	add.s32 	%r157, %r157, 8;
	setp.eq.s32 	%p22, %r157, %r161;
	@%p22 bra 	$L__BB9_80;
	bra.uni 	$L__BB9_7;
$L__BB9_80:
	setp.eq.s32 	%p23, %r8, 0;
	@%p23 bra 	$L__BB9_147;
	and.b32  	%r31, %r43, 3;
	setp.lt.u32 	%p24, %r8, 4;
	@%p24 bra 	$L__BB9_128;
	shl.b32 	%r79, %r161, 7;
	add.s32 	%r32, %r79, %r4;
	setp.ge.s32 	%p25, %r32, %r2;
	@%p25 bra 	$L__BB9_112;
	mul.wide.s32 	%rd177, %r32, 8;
	add.s64 	%rd178, %rd8, %rd177;
	ld.global.u64 	%rd115, [%rd178];
	or.b64  	%rd179, %rd115, %rd143;
	and.b64  	%rd180, %rd179, -4294967296;
	setp.ne.s64 	%p26, %rd180, 0;
	@%p26 bra 	$L__BB9_110;
	cvt.u32.u64 	%r80, %rd143;
	cvt.u32.u64 	%r81, %rd115;
	rem.u32 	%r82, %r81, %r80;
	cvt.u64.u32 	%rd286, %r82;
	bra.uni 	$L__BB9_111;
$L__BB9_85:
	rem.u64 	%rd279, %rd84, %rd143;
$L__BB9_86:
	add.s64 	%rd88, %rd9, %rd239;
	st.global.u64 	[%rd88], %rd279;
	ld.global.u64 	%rd89, [%rd83+1024];
	or.b64  	%rd243, %rd89, %rd143;
	and.b64  	%rd244, %rd243, -4294967296;
	setp.ne.s64 	%p57, %rd244, 0;
	@%p57 bra 	$L__BB9_88;
	cvt.u32.u64 	%r133, %rd143;
	cvt.u32.u64 	%r134, %rd89;
	rem.u32 	%r135, %r134, %r133;
	cvt.u64.u32 	%rd280, %r135;
	bra.uni 	$L__BB9_89;
$L__BB9_88:
	rem.u64 	%rd280, %rd89, %rd143;
$L__BB9_89:
	st.global.u64 	[%rd88+1024], %rd280;
	ld.global.u64 	%rd93, [%rd83+2048];
	or.b64  	%rd245, %rd93, %rd143;
	and.b64  	%rd246, %rd245, -4294967296;
	setp.ne.s64 	%p58, %rd246, 0;
	@%p58 bra 	$L__BB9_91;
	cvt.u32.u64 	%r136, %rd143;
	cvt.u32.u64 	%r137, %rd93;
	rem.u32 	%r138, %r137, %r136;
	cvt.u64.u32 	%rd281, %r138;
	bra.uni 	$L__BB9_92;
$L__BB9_91:
	rem.u64 	%rd281, %rd93, %rd143;
$L__BB9_92:
	st.global.u64 	[%rd88+2048], %rd281;
	ld.global.u64 	%rd97, [%rd83+3072];
	or.b64  	%rd247, %rd97, %rd143;
	and.b64  	%rd248, %rd247, -4294967296;
	setp.ne.s64 	%p59, %rd248, 0;
	@%p59 bra 	$L__BB9_94;
	cvt.u32.u64 	%r139, %rd143;
	cvt.u32.u64 	%r140, %rd97;
	rem.u32 	%r141, %r140, %r139;
	cvt.u64.u32 	%rd282, %r141;
	bra.uni 	$L__BB9_95;
$L__BB9_94:
	rem.u64 	%rd282, %rd97, %rd143;
$L__BB9_95:
	st.global.u64 	[%rd88+3072], %rd282;
	add.s32 	%r159, %r159, 4;
$L__BB9_96:
	setp.eq.s32 	%p60, %r22, 0;
	@%p60 bra 	$L__BB9_147;
	setp.eq.s32 	%p61, %r22, 1;
	@%p61 bra 	$L__BB9_105;
	shl.b32 	%r142, %r159, 7;
	add.s32 	%r26, %r142, %r4;
	mul.wide.s32 	%rd249, %r26, 8;
	add.s64 	%rd101, %rd8, %rd249;
	ld.global.u64 	%rd102, [%rd101];
	or.b64  	%rd250, %rd102, %rd143;
	and.b64  	%rd251, %rd250, -4294967296;
	setp.ne.s64 	%p62, %rd251, 0;
	@%p62 bra 	$L__BB9_100;
	cvt.u32.u64 	%r143, %rd143;
	cvt.u32.u64 	%r144, %rd102;
	rem.u32 	%r145, %r144, %r143;
	cvt.u64.u32 	%rd283, %r145;
	bra.uni 	$L__BB9_101;
$L__BB9_100:
	rem.u64 	%rd283, %rd102, %rd143;
$L__BB9_101:
	add.s64 	%rd106, %rd9, %rd249;
	st.global.u64 	[%rd106], %rd283;
	ld.global.u64 	%rd107, [%rd101+1024];
	or.b64  	%rd253, %rd107, %rd143;
	and.b64  	%rd254, %rd253, -4294967296;
	setp.ne.s64 	%p63, %rd254, 0;
	@%p63 bra 	$L__BB9_103;
	cvt.u32.u64 	%r146, %rd143;
	cvt.u32.u64 	%r147, %rd107;
	rem.u32 	%r148, %r147, %r146;
	cvt.u64.u32 	%rd284, %r148;
	bra.uni 	$L__BB9_104;
$L__BB9_103:
	rem.u64 	%rd284, %rd107, %rd143;
$L__BB9_104:
	st.global.u64 	[%rd106+1024], %rd284;
	add.s32 	%r159, %r159, 2;
$L__BB9_105:
	and.b32  	%r149, %r43, 1;
	setp.eq.b32 	%p64, %r149, 1;
	not.pred 	%p65, %p64;
	@%p65 bra 	$L__BB9_147;
	shl.b32 	%r150, %r159, 7;
	add.s32 	%r29, %r150, %r4;
	mul.wide.s32 	%rd255, %r29, 8;
	add.s64 	%rd256, %rd8, %rd255;
	ld.global.u64 	%rd111, [%rd256];
	or.b64  	%rd257, %rd111, %rd143;
	and.b64  	%rd258, %rd257, -4294967296;
	setp.ne.s64 	%p66, %rd258, 0;
	@%p66 bra 	$L__BB9_108;
	cvt.u32.u64 	%r151, %rd143;
	cvt.u32.u64 	%r152, %rd111;
	rem.u32 	%r153, %r152, %r151;
	cvt.u64.u32 	%rd285, %r153;
	bra.uni 	$L__BB9_109;
$L__BB9_108:
	rem.u64 	%rd285, %rd111, %rd143;
$L__BB9_109:
	add.s64 	%rd260, %rd9, %rd255;
	st.global.u64 	[%rd260], %rd285;
	bra.uni 	$L__BB9_147;
$L__BB9_110:
	rem.u64 	%rd286, %rd115, %rd143;
$L__BB9_111:
	add.s64 	%rd182, %rd9, %rd177;
	st.global.u64 	[%rd182], %rd286;
$L__BB9_112:
	add.s32 	%r33, %r32, 128;
	setp.ge.s32 	%p27, %r33, %r2;
	@%p27 bra 	$L__BB9_117;
	mul.wide.s32 	%rd183, %r33, 8;
	add.s64 	%rd184, %rd8, %rd183;
	ld.global.u64 	%rd119, [%rd184];
	or.b64  	%rd185, %rd119, %rd143;
	and.b64  	%rd186, %rd185, -4294967296;
	setp.ne.s64 	%p28, %rd186, 0;
	@%p28 bra 	$L__BB9_115;
	cvt.u32.u64 	%r83, %rd143;
	cvt.u32.u64 	%r84, %rd119;
	rem.u32 	%r85, %r84, %r83;
	cvt.u64.u32 	%rd287, %r85;
	bra.uni 	$L__BB9_116;
$L__BB9_115:
	rem.u64 	%rd287, %rd119, %rd143;
$L__BB9_116:
	add.s64 	%rd188, %rd9, %rd183;
	st.global.u64 	[%rd188], %rd287;
$L__BB9_117:
	add.s32 	%r34, %r32, 256;
	setp.ge.s32 	%p29, %r34, %r2;
	@%p29 bra 	$L__BB9_122;
	mul.wide.s32 	%rd189, %r34, 8;
	add.s64 	%rd190, %rd8, %rd189;
	ld.global.u64 	%rd123, [%rd190];
	or.b64  	%rd191, %rd123, %rd143;
	and.b64  	%rd192, %rd191, -4294967296;
	setp.ne.s64 	%p30, %rd192, 0;
	@%p30 bra 	$L__BB9_120;
	cvt.u32.u64 	%r86, %rd143;
	cvt.u32.u64 	%r87, %rd123;
	rem.u32 	%r88, %r87, %r86;
	cvt.u64.u32 	%rd288, %r88;
	bra.uni 	$L__BB9_121;
$L__BB9_120:
	rem.u64 	%rd288, %rd123, %rd143;
$L__BB9_121:
	add.s64 	%rd194, %rd9, %rd189;
	st.global.u64 	[%rd194], %rd288;
$L__BB9_122:
	add.s32 	%r35, %r32, 384;
	setp.ge.s32 	%p31, %r35, %r2;
	@%p31 bra 	$L__BB9_127;
	mul.wide.s32 	%rd195, %r35, 8;
	add.s64 	%rd196, %rd8, %rd195;
	ld.global.u64 	%rd127, [%rd196];
	or.b64  	%rd197, %rd127, %rd143;
	and.b64  	%rd198, %rd197, -4294967296;
	setp.ne.s64 	%p32, %rd198, 0;
	@%p32 bra 	$L__BB9_125;
	cvt.u32.u64 	%r89, %rd143;
	cvt.u32.u64 	%r90, %rd127;
	rem.u32 	%r91, %r90, %r89;
	cvt.u64.u32 	%rd289, %r91;
	bra.uni 	$L__BB9_126;
$L__BB9_125:
	rem.u64 	%rd289, %rd127, %rd143;
$L__BB9_126:
	add.s64 	%rd200, %rd9, %rd195;
	st.global.u64 	[%rd200], %rd289;
$L__BB9_127:
	add.s32 	%r161, %r161, 4;
$L__BB9_128:
	setp.eq.s32 	%p33, %r31, 0;
	@%p33 bra 	$L__BB9_147;
	setp.eq.s32 	%p34, %r31, 1;
	@%p34 bra 	$L__BB9_141;
	shl.b32 	%r92, %r161, 7;
	add.s32 	%r38, %r92, %r4;
	setp.ge.s32 	%p35, %r38, %r2;
	@%p35 bra 	$L__BB9_135;
	mul.wide.s32 	%rd201, %r38, 8;
	add.s64 	%rd202, %rd8, %rd201;
	ld.global.u64 	%rd131, [%rd202];
	or.b64  	%rd203, %rd131, %rd143;
	and.b64  	%rd204, %rd203, -4294967296;
	setp.ne.s64 	%p36, %rd204, 0;
	@%p36 bra 	$L__BB9_133;
	cvt.u32.u64 	%r93, %rd143;
	cvt.u32.u64 	%r94, %rd131;
	rem.u32 	%r95, %r94, %r93;
	cvt.u64.u32 	%rd290, %r95;
	bra.uni 	$L__BB9_134;
$L__BB9_133:
	rem.u64 	%rd290, %rd131, %rd143;
$L__BB9_134:
	add.s64 	%rd206, %rd9, %rd201;
	st.global.u64 	[%rd206], %rd290;
$L__BB9_135:
	add.s32 	%r39, %r38, 128;
	setp.ge.s32 	%p37, %r39, %r2;
	@%p37 bra 	$L__BB9_140;
	mul.wide.s32 	%rd207, %r39, 8;
	add.s64 	%rd208, %rd8, %rd207;
	ld.global.u64 	%rd135, [%rd208];
	or.b64  	%rd209, %rd135, %rd143;
	and.b64  	%rd210, %rd209, -4294967296;
	setp.ne.s64 	%p38, %rd210, 0;
	@%p38 bra 	$L__BB9_138;
	cvt.u32.u64 	%r96, %rd143;
	cvt.u32.u64 	%r97, %rd135;
	rem.u32 	%r98, %r97, %r96;
	cvt.u64.u32 	%rd291, %r98;
	bra.uni 	$L__BB9_139;
$L__BB9_138:
	rem.u64 	%rd291, %rd135, %rd143;
$L__BB9_139:
	add.s64 	%rd212, %rd9, %rd207;
	st.global.u64 	[%rd212], %rd291;
$L__BB9_140:
	add.s32 	%r161, %r161, 2;
$L__BB9_141:
	and.b32  	%r99, %r43, 1;
	setp.eq.b32 	%p39, %r99, 1;
	not.pred 	%p40, %p39;
	@%p40 bra 	$L__BB9_147;
	shl.b32 	%r100, %r161, 7;
	add.s32 	%r42, %r100, %r4;
	setp.ge.s32 	%p41, %r42, %r2;
	@%p41 bra 	$L__BB9_147;
	mul.wide.s32 	%rd213, %r42, 8;
	add.s64 	%rd214, %rd8, %rd213;
	ld.global.u64 	%rd139, [%rd214];
	or.b64  	%rd215, %rd139, %rd143;
	and.b64  	%rd216, %rd215, -4294967296;
	setp.ne.s64 	%p42, %rd216, 0;
	@%p42 bra 	$L__BB9_145;
	cvt.u32.u64 	%r101, %rd143;
	cvt.u32.u64 	%r102, %rd139;
	rem.u32 	%r103, %r102, %r101;
	cvt.u64.u32 	%rd292, %r103;
	bra.uni 	$L__BB9_146;
$L__BB9_145:
	rem.u64 	%rd292, %rd139, %rd143;
$L__BB9_146:
	add.s64 	%rd218, %rd9, %rd213;
	st.global.u64 	[%rd218], %rd292;
$L__BB9_147:
	ret;

}
	// .globl	_ZN3cub18CUB_300001_SM_10006detail9transform16transform_kernelINS2_10policy_hubILb1EN4cuda3std3__45tupleIJPyEEEE10policy1000Ei9first_merS9_JS9_EEEvT0_iT1_T2_DpNS2_10kernel_argIT3_EE
.visible .entry _ZN3cub18CUB_300001_SM_10006detail9transform16transform_kernelINS2_10policy_hubILb1EN4cuda3std3__45tupleIJPyEEEE10policy1000Ei9first_merS9_JS9_EEEvT0_iT1_T2_DpNS2_10kernel_argIT3_EE(
	.param .u32 _ZN3cub18CUB_300001_SM_10006detail9transform16transform_kernelINS2_10policy_hubILb1EN4cuda3std3__45tupleIJPyEEEE10policy1000Ei9first_merS9_JS9_EEEvT0_iT1_T2_DpNS2_10kernel_argIT3_EE_param_0,
	.param .u32 _ZN3cub18CUB_300001_SM_10006detail9transform16transform_kernelINS2_10policy_hubILb1EN4cuda3std3__45tupleIJPyEEEE10policy1000Ei9first_merS9_JS9_EEEvT0_iT1_T2_DpNS2_10kernel_argIT3_EE_param_1,
	.param .align 1 .b8 _ZN3cub18CUB_300001_SM_10006detail9transform16transform_kernelINS2_10policy_hubILb1EN4cuda3std3__45tupleIJPyEEEE10policy1000Ei9first_merS9_JS9_EEEvT0_iT1_T2_DpNS2_10kernel_argIT3_EE_param_2[1],
	.param .u64 .ptr .align 1 _ZN3cub18CUB_300001_SM_10006detail9transform16transform_kernelINS2_10policy_hubILb1EN4cuda3std3__45tupleIJPyEEEE10policy1000Ei9first_merS9_JS9_EEEvT0_iT1_T2_DpNS2_10kernel_argIT3_EE_param_3,
	.param .align 8 .b8 _ZN3cub18CUB_300001_SM_10006detail9transform16transform_kernelINS2_10policy_hubILb1EN4cuda3std3__45tupleIJPyEEEE10policy1000Ei9first_merS9_JS9_EEEvT0_iT1_T2_DpNS2_10kernel_argIT3_EE_param_4[16]
)
.maxntid 128
{
	.reg .pred 	%p<37>;
	.reg .b32 	%r<84>;
	.reg .b64 	%rd<154>;

	ld.param.u32 	%r50, [_ZN3cub18CUB_300001_SM_10006detail9transform16transform_kernelINS2_10policy_hubILb1EN4cuda3std3__45tupleIJPyEEEE10policy1000Ei9first_merS9_JS9_EEEvT0_iT1_T2_DpNS2_10kernel_argIT3_EE_param_0];
	ld.param.u64 	%rd15, [_ZN3cub18CUB_300001_SM_10006detail9transform16transform_kernelINS2_10policy_hubILb1EN4cuda3std3__45tupleIJPyEEEE10policy1000Ei9first_merS9_JS9_EEEvT0_iT1_T2_DpNS2_10kernel_argIT3_EE_param_4];
	ld.param.u32 	%r49, [_ZN3cub18CUB_300001_SM_10006detail9transform16transform_kernelINS2_10policy_hubILb1EN4cuda3std3__45tupleIJPyEEEE10policy1000Ei9first_merS9_JS9_EEEvT0_iT1_T2_DpNS2_10kernel_argIT3_EE_param_1];
	ld.param.u64 	%rd16, [_ZN3cub18CUB_300001_SM_10006detail9transform16transform_kernelINS2_10policy_hubILb1EN4cuda3std3__45tupleIJPyEEEE10policy1000Ei9first_merS9_JS9_EEEvT0_iT1_T2_DpNS2_10kernel_argIT3_EE_param_3];
	cvta.to.global.u64 	%rd1, %rd16;
	cvta.to.global.u64 	%rd2, %rd15;
	shl.b32 	%r1, %r49, 7;
	mov.u32 	%r51, %ctaid.x;
	mul.lo.s32 	%r2, %r1, %r51;
	sub.s32 	%r3, %r50, %r2;
	min.s32 	%r4, %r1, %r3;
	shl.b32 	%r5, %r4, 3;
	mov.u32 	%r6, %tid.x;
	shl.b32 	%r72, %r6, 7;
	setp.ge.s32 	%p1, %r72, %r5;
	@%p1 bra 	$L__BB10_3;
	mul.wide.u32 	%rd17, %r6, 128;
	add.s64 	%rd18, %rd2, %rd17;
	mul.wide.s32 	%rd19, %r2, 8;
	add.s64 	%rd152, %rd18, %rd19;
$L__BB10_2:
	.pragma "nounroll";
	// begin inline asm
	prefetch.global.L2 [%rd152];
	// end inline asm
	add.s32 	%r72, %r72, 16384;
	add.s64 	%rd152, %rd152, 16384;
	setp.lt.s32 	%p2, %r72, %r5;
	@%p2 bra 	$L__BB10_2;
$L__BB10_3:
	mul.wide.s32 	%rd21, %r2, 8;
	add.s64 	%rd6, %rd2, %rd21;
	add.s64 	%rd7, %rd1, %rd21;
	setp.gt.s32 	%p3, %r1, %r3;
	@%p3 bra 	$L__BB10_17;
	setp.lt.s32 	%p4, %r49, 1;
	@%p4 bra 	$L__BB10_58;
	and.b32  	%r10, %r49, 15;
	setp.lt.u32 	%p5, %r49, 16;
	mov.b32 	%r79, 0;
	@%p5 bra 	$L__BB10_8;
	and.b32  	%r79, %r49, 2147483632;
	neg.s32 	%r74, %r79;
	add.s32 	%r73, %r6, 1152;
	mul.wide.u32 	%rd22, %r6, 8;
	or.b64  	%rd153, %rd22, 8192;
$L__BB10_7:
	.pragma "nounroll";
	mul.wide.s32 	%rd23, %r73, 8;
	add.s64 	%rd24, %rd23, 3072;
	add.s64 	%rd25, %rd6, %rd153;
	ld.global.u64 	%rd26, [%rd25+-8192];
	shr.u64 	%rd27, %rd26, 2;
	add.s64 	%rd28, %rd7, %rd153;
	st.global.u64 	[%rd28+-8192], %rd27;
	ld.global.u64 	%rd29, [%rd25+-7168];
	shr.u64 	%rd30, %rd29, 2;
	st.global.u64 	[%rd28+-7168], %rd30;
	ld.global.u64 	%rd31, [%rd25+-6144];
	shr.u64 	%rd32, %rd31, 2;
	st.global.u64 	[%rd28+-6144], %rd32;
	ld.global.u64 	%rd33, [%rd25+-5120];
	shr.u64 	%rd34, %rd33, 2;
	st.global.u64 	[%rd28+-5120], %rd34;
	ld.global.u64 	%rd35, [%rd25+-4096];
	shr.u64 	%rd36, %rd35, 2;
	st.global.u64 	[%rd28+-4096], %rd36;
	ld.global.u64 	%rd37, [%rd25+-3072];
	shr.u64 	%rd38, %rd37, 2;
	st.global.u64 	[%rd28+-3072], %rd38;
	ld.global.u64 	%rd39, [%rd25+-2048];
	shr.u64 	%rd40, %rd39, 2;
	st.global.u64 	[%rd28+-2048], %rd40;
	ld.global.u64 	%rd41, [%rd25+-1024];
	shr.u64 	%rd42, %rd41, 2;
	st.global.u64 	[%rd28+-1024], %rd42;
	ld.global.u64 	%rd43, [%rd25];
	shr.u64 	%rd44, %rd43, 2;
	st.global.u64 	[%rd28], %rd44;
	add.s64 	%rd45, %rd6, %rd24;
	ld.global.u64 	%rd46, [%rd45+-3072];
	shr.u64 	%rd47, %rd46, 2;
	add.s64 	%rd48, %rd7, %rd24;
	st.global.u64 	[%rd48+-3072], %rd47;
	ld.global.u64 	%rd49, [%rd45+-2048];
	shr.u64 	%rd50, %rd49, 2;
	st.global.u64 	[%rd48+-2048], %rd50;
	ld.global.u64 	%rd51, [%rd45+-1024];
	shr.u64 	%rd52, %rd51, 2;
	st.global.u64 	[%rd48+-1024], %rd52;
	ld.global.u64 	%rd53, [%rd45];
	shr.u64 	%rd54, %rd53, 2;
	st.global.u64 	[%rd48], %rd54;
	ld.global.u64 	%rd55, [%rd45+1024];
	shr.u64 	%rd56, %rd55, 2;
	st.global.u64 	[%rd48+1024], %rd56;
	ld.global.u64 	%rd57, [%rd45+2048];
	shr.u64 	%rd58, %rd57, 2;
	st.global.u64 	[%rd48+2048], %rd58;
	ld.global.u64 	%rd59, [%rd45+3072];
	shr.u64 	%rd60, %rd59, 2;
	st.global.u64 	[%rd48+3072], %rd60;
	add.s32 	%r74, %r74, 16;
	add.s32 	%r73, %r73, 2048;
	add.s64 	%rd153, %rd153, 16384;
	setp.eq.s32 	%p6, %r74, 0;
	@%p6 bra 	$L__BB10_8;
	bra.uni 	$L__BB10_7;
$L__BB10_8:
	setp.eq.s32 	%p7, %r10, 0;
	@%p7 bra 	$L__BB10_58;
	and.b32  	%r37, %r49, 7;
	setp.lt.u32 	%p8, %r10, 8;
	@%p8 bra 	$L__BB10_11;
	shl.b32 	%r53, %r79, 7;
	add.s32 	%r54, %r53, %r6;
	mul.wide.s32 	%rd61, %r54, 8;
	add.s64 	%rd62, %rd6, %rd61;
	ld.global.u64 	%rd63, [%rd62];
	shr.u64 	%rd64, %rd63, 2;
	add.s64 	%rd65, %rd7, %rd61;
	st.global.u64 	[%rd65], %rd64;
	ld.global.u64 	%rd66, [%rd62+1024];
	shr.u64 	%rd67, %rd66, 2;
	st.global.u64 	[%rd65+1024], %rd67;
	ld.global.u64 	%rd68, [%rd62+2048];
	shr.u64 	%rd69, %rd68, 2;
	st.global.u64 	[%rd65+2048], %rd69;
	ld.global.u64 	%rd70, [%rd62+3072];
	shr.u64 	%rd71, %rd70, 2;
	st.global.u64 	[%rd65+3072], %rd71;
	ld.global.u64 	%rd72, [%rd62+4096];
	shr.u64 	%rd73, %rd72, 2;
	st.global.u64 	[%rd65+4096], %rd73;
	ld.global.u64 	%rd74, [%rd62+5120];
	shr.u64 	%rd75, %rd74, 2;
	st.global.u64 	[%rd65+5120], %rd75;
	ld.global.u64 	%rd76, [%rd62+6144];
	shr.u64 	%rd77, %rd76, 2;
	st.global.u64 	[%rd65+6144], %rd77;
	ld.global.u64 	%rd78, [%rd62+7168];
	shr.u64 	%rd79, %rd78, 2;
	st.global.u64 	[%rd65+7168], %rd79;
	add.s32 	%r79, %r79, 8;
$L__BB10_11:
	setp.eq.s32 	%p9, %r37, 0;
	@%p9 bra 	$L__BB10_58;
	and.b32  	%r40, %r49, 3;
	setp.lt.u32 	%p10, %r37, 4;
	@%p10 bra 	$L__BB10_14;
	shl.b32 	%r55, %r79, 7;
	add.s32 	%r56, %r55, %r6;
	mul.wide.s32 	%rd80, %r56, 8;
	add.s64 	%rd81, %rd6, %rd80;
	ld.global.u64 	%rd82, [%rd81];
	shr.u64 	%rd83, %rd82, 2;
	add.s64 	%rd84, %rd7, %rd80;
	st.global.u64 	[%rd84], %rd83;
	ld.global.u64 	%rd85, [%rd81+1024];
	shr.u64 	%rd86, %rd85, 2;
	st.global.u64 	[%rd84+1024], %rd86;
	ld.global.u64 	%rd87, [%rd81+2048];
	shr.u64 	%rd88, %rd87, 2;
	st.global.u64 	[%rd84+2048], %rd88;
	ld.global.u64 	%rd89, [%rd81+3072];
	shr.u64 	%rd90, %rd89, 2;
	st.global.u64 	[%rd84+3072], %rd90;
	add.s32 	%r79, %r79, 4;
$L__BB10_14:
	setp.eq.s32 	%p11, %r40, 0;
	@%p11 bra 	$L__BB10_58;
	shl.b32 	%r57, %r79, 7;
	add.s32 	%r83, %r6, %r57;
	neg.s32 	%r82, %r40;
$L__BB10_16:
	.pragma "nounroll";
	mul.wide.s32 	%rd92, %r83, 8;
	add.s64 	%rd93, %rd7, %rd92;
	add.s64 	%rd94, %rd6, %rd92;
	ld.global.u64 	%rd95, [%rd94];
	shr.u64 	%rd96, %rd95, 2;
	st.global.u64 	[%rd93], %rd96;
	add.s32 	%r83, %r83, 128;
	add.s32 	%r82, %r82, 1;
	setp.ne.s32 	%p12, %r82, 0;
	@%p12 bra 	$L__BB10_16;
	bra.uni 	$L__BB10_58;
$L__BB10_17:
	setp.lt.s32 	%p13, %r49, 1;
	@%p13 bra 	$L__BB10_58;
	and.b32  	%r14, %r49, 7;
	setp.lt.u32 	%p14, %r49, 8;
	mov.b32 	%r76, 0;
	@%p14 bra 	$L__BB10_37;
	and.b32  	%r76, %r49, 2147483640;
	mov.b32 	%r75, 0;
$L__BB10_20:
	.pragma "nounroll";
	shl.b32 	%r60, %r75, 7;
	add.s32 	%r21, %r60, %r6;
	setp.ge.s32 	%p15, %r21, %r4;
	@%p15 bra 	$L__BB10_22;
	mul.wide.u32 	%rd97, %r21, 8;
	add.s64 	%rd98, %rd6, %rd97;
	ld.global.u64 	%rd99, [%rd98];
	shr.u64 	%rd100, %rd99, 2;
	add.s64 	%rd101, %rd7, %rd97;
	st.global.u64 	[%rd101], %rd100;
$L__BB10_22:
	add.s32 	%r61, %r21, 128;
	setp.ge.s32 	%p16, %r61, %r4;
	mul.wide.s32 	%rd102, %r61, 8;
	add.s64 	%rd11, %rd6, %rd102;
	add.s64 	%rd12, %rd7, %rd102;
	@%p16 bra 	$L__BB10_24;
	ld.global.u64 	%rd103, [%rd11];
	shr.u64 	%rd104, %rd103, 2;
	st.global.u64 	[%rd12], %rd104;
$L__BB10_24:
	add.s32 	%r62, %r21, 256;
	setp.ge.s32 	%p17, %r62, %r4;
	@%p17 bra 	$L__BB10_26;
	ld.global.u64 	%rd105, [%rd11+1024];
	shr.u64 	%rd106, %rd105, 2;
	st.global.u64 	[%rd12+1024], %rd106;
$L__BB10_26:
	add.s32 	%r63, %r21, 384;
	setp.ge.s32 	%p18, %r63, %r4;
	@%p18 bra 	$L__BB10_28;
	ld.global.u64 	%rd107, [%rd11+2048];
	shr.u64 	%rd108, %rd107, 2;
	st.global.u64 	[%rd12+2048], %rd108;
$L__BB10_28:
	add.s32 	%r64, %r21, 512;
	setp.ge.s32 	%p19, %r64, %r4;
	@%p19 bra 	$L__BB10_30;
	ld.global.u64 	%rd109, [%rd11+3072];
	shr.u64 	%rd110, %rd109, 2;
	st.global.u64 	[%rd12+3072], %rd110;
$L__BB10_30:
	add.s32 	%r65, %r21, 640;
	setp.ge.s32 	%p20, %r65, %r4;
	@%p20 bra 	$L__BB10_32;
	ld.global.u64 	%rd111, [%rd11+4096];
	shr.u64 	%rd112, %rd111, 2;
	st.global.u64 	[%rd12+4096], %rd112;
$L__BB10_32:
	add.s32 	%r66, %r21, 768;
	setp.ge.s32 	%p21, %r66, %r4;
	@%p21 bra 	$L__BB10_34;
	ld.global.u64 	%rd113, [%rd11+5120];
	shr.u64 	%rd114, %rd113, 2;
	st.global.u64 	[%rd12+5120], %rd114;
$L__BB10_34:
	add.s32 	%r67, %r21, 896;
	setp.ge.s32 	%p22, %r67, %r4;
	@%p22 bra 	$L__BB10_36;
	ld.global.u64 	%rd115, [%rd11+6144];
	shr.u64 	%rd116, %rd115, 2;
	st.global.u64 	[%rd12+6144], %rd116;
$L__BB10_36:
	add.s32 	%r75, %r75, 8;
	setp.ne.s32 	%p23, %r75, %r76;
	@%p23 bra 	$L__BB10_20;
$L__BB10_37:
	setp.eq.s32 	%p24, %r14, 0;
	@%p24 bra 	$L__BB10_58;
	and.b32  	%r24, %r49, 3;
	setp.lt.u32 	%p25, %r14, 4;
	@%p25 bra 	$L__BB10_48;
	shl.b32 	%r68, %r76, 7;
	add.s32 	%r25, %r68, %r6;
	setp.ge.s32 	%p26, %r25, %r4;
	@%p26 bra 	$L__BB10_41;
	mul.wide.s32 	%rd117, %r25, 8;
	add.s64 	%rd118, %rd6, %rd117;
	ld.global.u64 	%rd119, [%rd118];
	shr.u64 	%rd120, %rd119, 2;
	add.s64 	%rd121, %rd7, %rd117;
	st.global.u64 	[%rd121], %rd120;
$L__BB10_41:
	add.s32 	%r26, %r25, 128;
	setp.ge.s32 	%p27, %r26, %r4;
	@%p27 bra 	$L__BB10_43;
	mul.wide.s32 	%rd122, %r26, 8;
	add.s64 	%rd123, %rd6, %rd122;
	ld.global.u64 	%rd124, [%rd123];
	shr.u64 	%rd125, %rd124, 2;
	add.s64 	%rd126, %rd7, %rd122;
	st.global.u64 	[%rd126], %rd125;
$L__BB10_43:
	add.s32 	%r27, %r25, 256;
	setp.ge.s32 	%p28, %r27, %r4;
	@%p28 bra 	$L__BB10_45;
	mul.wide.s32 	%rd127, %r27, 8;
	add.s64 	%rd128, %rd6, %rd127;
	ld.global.u64 	%rd129, [%rd128];
	shr.u64 	%rd130, %rd129, 2;
	add.s64 	%rd131, %rd7, %rd127;
	st.global.u64 	[%rd131], %rd130;
$L__BB10_45:
	add.s32 	%r28, %r25, 384;
	setp.ge.s32 	%p29, %r28, %r4;
	@%p29 bra 	$L__BB10_47;
	mul.wide.s32 	%rd132, %r28, 8;
	add.s64 	%rd133, %rd6, %rd132;
	ld.global.u64 	%rd134, [%rd133];
	shr.u64 	%rd135, %rd134, 2;
	add.s64 	%rd136, %rd7, %rd132;
	st.global.u64 	[%rd136], %rd135;
$L__BB10_47:
	add.s32 	%r76, %r76, 4;
$L__BB10_48:
	setp.eq.s32 	%p30, %r24, 0;
	@%p30 bra 	$L__BB10_58;
	setp.eq.s32 	%p31, %r24, 1;
	@%p31 bra 	$L__BB10_55;
	shl.b32 	%r69, %r76, 7;
	add.s32 	%r31, %r69, %r6;
	setp.ge.s32 	%p32, %r31, %r4;
	@%p32 bra 	$L__BB10_52;
	mul.wide.s32 	%rd137, %r31, 8;
	add.s64 	%rd138, %rd6, %rd137;
	ld.global.u64 	%rd139, [%rd138];
	shr.u64 	%rd140, %rd139, 2;
	add.s64 	%rd141, %rd7, %rd137;
	st.global.u64 	[%rd141], %rd140;
$L__BB10_52:
	add.s32 	%r32, %r31, 128;
	setp.ge.s32 	%p33, %r32, %r4;
	@%p33 bra 	$L__BB10_54;
	mul.wide.s32 	%rd142, %r32, 8;
	add.s64 	%rd143, %rd6, %rd142;
	ld.global.u64 	%rd144, [%rd143];
	shr.u64 	%rd145, %rd144, 2;
	add.s64 	%rd146, %rd7, %rd142;
	st.global.u64 	[%rd146], %rd145;
$L__BB10_54:
	add.s32 	%r76, %r76, 2;
$L__BB10_55:
	and.b32  	%r70, %r49, 1;
	setp.eq.b32 	%p34, %r70, 1;
	not.pred 	%p35, %p34;
	@%p35 bra 	$L__BB10_58;
	shl.b32 	%r71, %r76, 7;
	add.s32 	%r35, %r71, %r6;
	setp.ge.s32 	%p36, %r35, %r4;
	@%p36 bra 	$L__BB10_58;
	mul.wide.s32 	%rd147, %r35, 8;
	add.s64 	%rd148, %rd6, %rd147;
	ld.global.u64 	%rd149, [%rd148];
	shr.u64 	%rd150, %rd149, 2;
	add.s64 	%rd151, %rd7, %rd147;
	st.global.u64 	[%rd151], %rd150;
$L__BB10_58:
	ret;

}
	// .globl	_ZN3cub18CUB_300001_SM_10006detail9transform16transform_kernelINS2_10policy_hubILb1EN4cuda3std3__45tupleIJPyEEEE10policy1000El9first_merS9_JS9_EEEvT0_iT1_T2_DpNS2_10kernel_argIT3_EE
.visible .entry _ZN3cub18CUB_300001_SM_10006detail9transform16transform_kernelINS2_10policy_hubILb1EN4cuda3std3__45tupleIJPyEEEE10policy1000El9first_merS9_JS9_EEEvT0_iT1_T2_DpNS2_10kernel_argIT3_EE(
	.param .u64 _ZN3cub18CUB_300001_SM_10006detail9transform16transform_kernelINS2_10policy_hubILb1EN4cuda3std3__45tupleIJPyEEEE10policy1000El9first_merS9_JS9_EEEvT0_iT1_T2_DpNS2_10kernel_argIT3_EE_param_0,
	.param .u32 _ZN3cub18CUB_300001_SM_10006detail9transform16transform_kernelINS2_10policy_hubILb1EN4cuda3std3__45tupleIJPyEEEE10policy1000El9first_merS9_JS9_EEEvT0_iT1_T2_DpNS2_10kernel_argIT3_EE_param_1,
	.param .align 1 .b8 _ZN3cub18CUB_300001_SM_10006detail9transform16transform_kernelINS2_10policy_hubILb1EN4cuda3std3__45tupleIJPyEEEE10policy1000El9first_merS9_JS9_EEEvT0_iT1_T2_DpNS2_10kernel_argIT3_EE_param_2[1],
	.param .u64 .ptr .align 1 _ZN3cub18CUB_300001_SM_10006detail9transform16transform_kernelINS2_10policy_hubILb1EN4cuda3std3__45tupleIJPyEEEE10policy1000El9first_merS9_JS9_EEEvT0_iT1_T2_DpNS2_10kernel_argIT3_EE_param_3,
	.param .align 8 .b8 _ZN3cub18CUB_300001_SM_10006detail9transform16transform_kernelINS2_10policy_hubILb1EN4cuda3std3__45tupleIJPyEEEE10policy1000El9first_merS9_JS9_EEEvT0_iT1_T2_DpNS2_10kernel_argIT3_EE_param_4[16]
)
.maxntid 128
{
	.reg .pred 	%p<37>;
	.reg .b32 	%r<81>;
	.reg .b64 	%rd<160>;

	ld.param.u64 	%rd16, [_ZN3cub18CUB_300001_SM_10006detail9transform16transform_kernelINS2_10policy_hubILb1EN4cuda3std3__45tupleIJPyEEEE10policy1000El9first_merS9_JS9_EEEvT0_iT1_T2_DpNS2_10kernel_argIT3_EE_param_0];
	ld.param.u64 	%rd17, [_ZN3cub18CUB_300001_SM_10006detail9transform16transform_kernelINS2_10policy_hubILb1EN4cuda3std3__45tupleIJPyEEEE10policy1000El9first_merS9_JS9_EEEvT0_iT1_T2_DpNS2_10kernel_argIT3_EE_param_4];
	ld.param.u32 	%r47, [_ZN3cub18CUB_300001_SM_10006detail9transform16transform_kernelINS2_10policy_hubILb1EN4cuda3std3__45tupleIJPyEEEE10policy1000El9first_merS9_JS9_EEEvT0_iT1_T2_DpNS2_10kernel_argIT3_EE_param_1];
	ld.param.u64 	%rd18, [_ZN3cub18CUB_300001_SM_10006detail9transform16transform_kernelINS2_10policy_hubILb1EN4cuda3std3__45tupleIJPyEEEE10policy1000El9first_merS9_JS9_EEEvT0_iT1_T2_DpNS2_10kernel_argIT3_EE_param_3];
	cvta.to.global.u64 	%rd1, %rd18;
	cvta.to.global.u64 	%rd2, %rd17;
	shl.b32 	%r1, %r47, 7;
	mov.u32 	%r48, %ctaid.x;
	cvt.u64.u32 	%rd19, %r48;
	cvt.s64.s32 	%rd20, %r1;
	mul.lo.s64 	%rd3, %rd20, %rd19;
	sub.s64 	%rd21, %rd16, %rd3;
	min.s64 	%rd22, %rd21, %rd20;
	cvt.u32.u64 	%r2, %rd22;
	shl.b32 	%r3, %r2, 3;
	mov.u32 	%r4, %tid.x;
	shl.b32 	%r69, %r4, 7;
	setp.ge.s32 	%p1, %r69, %r3;
	@%p1 bra 	$L__BB11_3;
	shl.b64 	%rd23, %rd3, 3;
	add.s64 	%rd24, %rd2, %rd23;
	mul.wide.u32 	%rd25, %r4, 128;
	add.s64 	%rd158, %rd24, %rd25;
$L__BB11_2:
	.pragma "nounroll";
	// begin inline asm
	prefetch.global.L2 [%rd158];
	// end inline asm
	add.s32 	%r69, %r69, 16384;
	add.s64 	%rd158, %rd158, 16384;
	setp.lt.s32 	%p2, %r69, %r3;
	@%p2 bra 	$L__BB11_2;
$L__BB11_3:
	shl.b64 	%rd27, %rd3, 3;
	add.s64 	%rd7, %rd2, %rd27;
	add.s64 	%rd8, %rd1, %rd27;
	setp.eq.s32 	%p3, %r1, %r2;
	@%p3 bra 	$L__BB11_45;
	setp.lt.s32 	%p4, %r47, 1;
	@%p4 bra 	$L__BB11_58;
	and.b32  	%r8, %r47, 7;
	setp.lt.u32 	%p5, %r47, 8;
	mov.b32 	%r78, 0;
	@%p5 bra 	$L__BB11_24;
	and.b32  	%r78, %r47, 2147483640;
	mov.b32 	%r72, 0;
$L__BB11_7:
	.pragma "nounroll";
	shl.b32 	%r51, %r72, 7;
	add.s32 	%r19, %r51, %r4;
	setp.ge.s32 	%p6, %r19, %r2;
	@%p6 bra 	$L__BB11_9;
	mul.wide.u32 	%rd28, %r19, 8;
	add.s64 	%rd29, %rd7, %rd28;
	ld.global.u64 	%rd30, [%rd29];
	shr.u64 	%rd31, %rd30, 2;
	add.s64 	%rd32, %rd8, %rd28;
	st.global.u64 	[%rd32], %rd31;
$L__BB11_9:
	add.s32 	%r52, %r19, 128;
	setp.ge.s32 	%p7, %r52, %r2;
	mul.wide.s32 	%rd33, %r52, 8;
	add.s64 	%rd12, %rd7, %rd33;
	add.s64 	%rd13, %rd8, %rd33;
	@%p7 bra 	$L__BB11_11;
	ld.global.u64 	%rd34, [%rd12];
	shr.u64 	%rd35, %rd34, 2;
	st.global.u64 	[%rd13], %rd35;
$L__BB11_11:
	add.s32 	%r53, %r19, 256;
	setp.ge.s32 	%p8, %r53, %r2;
	@%p8 bra 	$L__BB11_13;
	ld.global.u64 	%rd36, [%rd12+1024];
	shr.u64 	%rd37, %rd36, 2;
	st.global.u64 	[%rd13+1024], %rd37;
$L__BB11_13:
	add.s32 	%r54, %r19, 384;
	setp.ge.s32 	%p9, %r54, %r2;
	@%p9 bra 	$L__BB11_15;
	ld.global.u64 	%rd38, [%rd12+2048];
	shr.u64 	%rd39, %rd38, 2;
	st.global.u64 	[%rd13+2048], %rd39;
$L__BB11_15:
	add.s32 	%r55, %r19, 512;
	setp.ge.s32 	%p10, %r55, %r2;
	@%p10 bra 	$L__BB11_17;
	ld.global.u64 	%rd40, [%rd12+3072];
	shr.u64 	%rd41, %rd40, 2;
	st.global.u64 	[%rd13+3072], %rd41;
$L__BB11_17:
	add.s32 	%r56, %r19, 640;
	setp.ge.s32 	%p11, %r56, %r2;
	@%p11 bra 	$L__BB11_19;
	ld.global.u64 	%rd42, [%rd12+4096];
	shr.u64 	%rd43, %rd42, 2;
	st.global.u64 	[%rd13+4096], %rd43;
$L__BB11_19:
	add.s32 	%r57, %r19, 768;
	setp.ge.s32 	%p12, %r57, %r2;
	@%p12 bra 	$L__BB11_21;
	ld.global.u64 	%rd44, [%rd12+5120];
	shr.u64 	%rd45, %rd44, 2;
	st.global.u64 	[%rd13+5120], %rd45;
$L__BB11_21:
	add.s32 	%r58, %r19, 896;
	setp.ge.s32 	%p13, %r58, %r2;
	@%p13 bra 	$L__BB11_23;
	ld.global.u64 	%rd46, [%rd12+6144];
	shr.u64 	%rd47, %rd46, 2;
	st.global.u64 	[%rd13+6144], %rd47;
$L__BB11_23:
	add.s32 	%r72, %r72, 8;
	setp.eq.s32 	%p14, %r72, %r78;
	@%p14 bra 	$L__BB11_24;
	bra.uni 	$L__BB11_7;
$L__BB11_24:
	setp.eq.s32 	%p15, %r8, 0;
	@%p15 bra 	$L__BB11_58;
	and.b32  	%r35, %r47, 3;
	setp.lt.u32 	%p16, %r8, 4;
	@%p16 bra 	$L__BB11_35;
	shl.b32 	%r59, %r78, 7;
	add.s32 	%r36, %r59, %r4;
	setp.ge.s32 	%p17, %r36, %r2;
	@%p17 bra 	$L__BB11_28;
	mul.wide.s32 	%rd48, %r36, 8;
	add.s64 	%rd49, %rd7, %rd48;
	ld.global.u64 	%rd50, [%rd49];
	shr.u64 	%rd51, %rd50, 2;
	add.s64 	%rd52, %rd8, %rd48;
	st.global.u64 	[%rd52], %rd51;
$L__BB11_28:
	add.s32 	%r37, %r36, 128;
	setp.ge.s32 	%p18, %r37, %r2;
	@%p18 bra 	$L__BB11_30;
	mul.wide.s32 	%rd53, %r37, 8;
	add.s64 	%rd54, %rd7, %rd53;
	ld.global.u64 	%rd55, [%rd54];
	shr.u64 	%rd56, %rd55, 2;
	add.s64 	%rd57, %rd8, %rd53;
	st.global.u64 	[%rd57], %rd56;
$L__BB11_30:
	add.s32 	%r38, %r36, 256;
	setp.ge.s32 	%p19, %r38, %r2;
	@%p19 bra 	$L__BB11_32;
	mul.wide.s32 	%rd58, %r38, 8;
	add.s64 	%rd59, %rd7, %rd58;
	ld.global.u64 	%rd60, [%rd59];
	shr.u64 	%rd61, %rd60, 2;
	add.s64 	%rd62, %rd8, %rd58;
	st.global.u64 	[%rd62], %rd61;
$L__BB11_32:
	add.s32 	%r39, %r36, 384;
	setp.ge.s32 	%p20, %r39, %r2;
	@%p20 bra 	$L__BB11_34;
	mul.wide.s32 	%rd63, %r39, 8;
	add.s64 	%rd64, %rd7, %rd63;
	ld.global.u64 	%rd65, [%rd64];
	shr.u64 	%rd66, %rd65, 2;
	add.s64 	%rd67, %rd8, %rd63;
	st.global.u64 	[%rd67], %rd66;
$L__BB11_34:
	add.s32 	%r78, %r78, 4;
$L__BB11_35:
	setp.eq.s32 	%p21, %r35, 0;
	@%p21 bra 	$L__BB11_58;
	setp.eq.s32 	%p22, %r35, 1;
	@%p22 bra 	$L__BB11_42;
	shl.b32 	%r60, %r78, 7;
	add.s32 	%r42, %r60, %r4;
	setp.ge.s32 	%p23, %r42, %r2;
	@%p23 bra 	$L__BB11_39;
	mul.wide.s32 	%rd68, %r42, 8;
	add.s64 	%rd69, %rd7, %rd68;
	ld.global.u64 	%rd70, [%rd69];
	shr.u64 	%rd71, %rd70, 2;
	add.s64 	%rd72, %rd8, %rd68;
	st.global.u64 	[%rd72], %rd71;
$L__BB11_39:
	add.s32 	%r43, %r42, 128;
	setp.ge.s32 	%p24, %r43, %r2;
	@%p24 bra 	$L__BB11_41;
	mul.wide.s32 	%rd73, %r43, 8;
	add.s64 	%rd74, %rd7, %rd73;
	ld.global.u64 	%rd75, [%rd74];
	shr.u64 	%rd76, %rd75, 2;
	add.s64 	%rd77, %rd8, %rd73;
	st.global.u64 	[%rd77], %rd76;
$L__BB11_41:
	add.s32 	%r78, %r78, 2;
$L__BB11_42:
	and.b32  	%r61, %r47, 1;
	setp.eq.b32 	%p25, %r61, 1;
	not.pred 	%p26, %p25;
	@%p26 bra 	$L__BB11_58;
	shl.b32 	%r62, %r78, 7;
	add.s32 	%r46, %r62, %r4;
	setp.ge.s32 	%p27, %r46, %r2;
	@%p27 bra 	$L__BB11_58;
	mul.wide.s32 	%rd78, %r46, 8;
	add.s64 	%rd79, %rd7, %rd78;
	ld.global.u64 	%rd80, [%rd79];
	shr.u64 	%rd81, %rd80, 2;
	add.s64 	%rd82, %rd8, %rd78;
	st.global.u64 	[%rd82], %rd81;
	bra.uni 	$L__BB11_58;
$L__BB11_45:
	setp.lt.s32 	%p28, %r47, 1;
	@%p28 bra 	$L__BB11_58;
	and.b32  	%r10, %r47, 15;
	setp.lt.u32 	%p29, %r47, 16;
	mov.b32 	%r74, 0;
	@%p29 bra 	$L__BB11_49;
	and.b32  	%r74, %r47, 2147483632;
	neg.s32 	%r71, %r74;
	add.s32 	%r70, %r4, 1152;
	mul.wide.u32 	%rd83, %r4, 8;
	or.b64  	%rd159, %rd83, 8192;
$L__BB11_48:
	.pragma "nounroll";
	mul.wide.s32 	%rd84, %r70, 8;
	add.s64 	%rd85, %rd84, 3072;
	add.s64 	%rd86, %rd7, %rd159;
	ld.global.u64 	%rd87, [%rd86+-8192];
	shr.u64 	%rd88, %rd87, 2;
	add.s64 	%rd89, %rd8, %rd159;
	st.global.u64 	[%rd89+-8192], %rd88;
	ld.global.u64 	%rd90, [%rd86+-7168];
	shr.u64 	%rd91, %rd90, 2;
	st.global.u64 	[%rd89+-7168], %rd91;
	ld.global.u64 	%rd92, [%rd86+-6144];
	shr.u64 	%rd93, %rd92, 2;
	st.global.u64 	[%rd89+-6144], %rd93;
	ld.global.u64 	%rd94, [%rd86+-5120];
	shr.u64 	%rd95, %rd94, 2;
	st.global.u64 	[%rd89+-5120], %rd95;
	ld.global.u64 	%rd96, [%rd86+-4096];
	shr.u64 	%rd97, %rd96, 2;
	st.global.u64 	[%rd89+-4096], %rd97;
	ld.global.u64 	%rd98, [%rd86+-3072];
	shr.u64 	%rd99, %rd98, 2;
	st.global.u64 	[%rd89+-3072], %rd99;
	ld.global.u64 	%rd100, [%rd86+-2048];
	shr.u64 	%rd101, %rd100, 2;
	st.global.u64 	[%rd89+-2048], %rd101;
	ld.global.u64 	%rd102, [%rd86+-1024];
	shr.u64 	%rd103, %rd102, 2;
	st.global.u64 	[%rd89+-1024], %rd103;
	ld.global.u64 	%rd104, [%rd86];
	shr.u64 	%rd105, %rd104, 2;
	st.global.u64 	[%rd89], %rd105;
	add.s64 	%rd106, %rd7, %rd85;
	ld.global.u64 	%rd107, [%rd106+-3072];
	shr.u64 	%rd108, %rd107, 2;
	add.s64 	%rd109, %rd8, %rd85;
	st.global.u64 	[%rd109+-3072], %rd108;
	ld.global.u64 	%rd110, [%rd106+-2048];
	shr.u64 	%rd111, %rd110, 2;
	st.global.u64 	[%rd109+-2048], %rd111;
	ld.global.u64 	%rd112, [%rd106+-1024];
	shr.u64 	%rd113, %rd112, 2;
	st.global.u64 	[%rd109+-1024], %rd113;
	ld.global.u64 	%rd114, [%rd106];
	shr.u64 	%rd115, %rd114, 2;
	st.global.u64 	[%rd109], %rd115;
	ld.global.u64 	%rd116, [%rd106+1024];
	shr.u64 	%rd117, %rd116, 2;
	st.global.u64 	[%rd109+1024], %rd117;
	ld.global.u64 	%rd118, [%rd106+2048];
	shr.u64 	%rd119, %rd118, 2;
	st.global.u64 	[%rd109+2048], %rd119;
	ld.global.u64 	%rd120, [%rd106+3072];
	shr.u64 	%rd121, %rd120, 2;
	st.global.u64 	[%rd109+3072], %rd121;
	add.s32 	%r71, %r71, 16;
	add.s32 	%r70, %r70, 2048;
	add.s64 	%rd159, %rd159, 16384;
	setp.eq.s32 	%p30, %r71, 0;
	@%p30 bra 	$L__BB11_49;
	bra.uni 	$L__BB11_48;
$L__BB11_49:
	setp.eq.s32 	%p31, %r10, 0;
	@%p31 bra 	$L__BB11_58;
	and.b32  	%r22, %r47, 7;
	setp.lt.u32 	%p32, %r10, 8;
	@%p32 bra 	$L__BB11_52;
	shl.b32 	%r64, %r74, 7;
	add.s32 	%r65, %r64, %r4;
	mul.wide.s32 	%rd122, %r65, 8;
	add.s64 	%rd123, %rd7, %rd122;
	ld.global.u64 	%rd124, [%rd123];
	shr.u64 	%rd125, %rd124, 2;
	add.s64 	%rd126, %rd8, %rd122;
	st.global.u64 	[%rd126], %rd125;
	ld.global.u64 	%rd127, [%rd123+1024];
	shr.u64 	%rd128, %rd127, 2;
	st.global.u64 	[%rd126+1024], %rd128;
	ld.global.u64 	%rd129, [%rd123+2048];
	shr.u64 	%rd130, %rd129, 2;
	st.global.u64 	[%rd126+2048], %rd130;
	ld.global.u64 	%rd131, [%rd123+3072];
	shr.u64 	%rd132, %rd131, 2;
	st.global.u64 	[%rd126+3072], %rd132;
	ld.global.u64 	%rd133, [%rd123+4096];
	shr.u64 	%rd134, %rd133, 2;
	st.global.u64 	[%rd126+4096], %rd134;
	ld.global.u64 	%rd135, [%rd123+5120];
	shr.u64 	%rd136, %rd135, 2;
	st.global.u64 	[%rd126+5120], %rd136;
	ld.global.u64 	%rd137, [%rd123+6144];
	shr.u64 	%rd138, %rd137, 2;
	st.global.u64 	[%rd126+6144], %rd138;
	ld.global.u64 	%rd139, [%rd123+7168];
	shr.u64 	%rd140, %rd139, 2;
	st.global.u64 	[%rd126+7168], %rd140;
	add.s32 	%r74, %r74, 8;
$L__BB11_52:
	setp.eq.s32 	%p33, %r22, 0;
	@%p33 bra 	$L__BB11_58;
	and.b32  	%r25, %r47, 3;
	setp.lt.u32 	%p34, %r22, 4;
	@%p34 bra 	$L__BB11_55;
	shl.b32 	%r66, %r74, 7;
	add.s32 	%r67, %r66, %r4;
	mul.wide.s32 	%rd141, %r67, 8;
	add.s64 	%rd142, %rd7, %rd141;
	ld.global.u64 	%rd143, [%rd142];
	shr.u64 	%rd144, %rd143, 2;
	add.s64 	%rd145, %rd8, %rd141;
	st.global.u64 	[%rd145], %rd144;
	ld.global.u64 	%rd146, [%rd142+1024];
	shr.u64 	%rd147, %rd146, 2;
	st.global.u64 	[%rd145+1024], %rd147;
	ld.global.u64 	%rd148, [%rd142+2048];
	shr.u64 	%rd149, %rd148, 2;
	st.global.u64 	[%rd145+2048], %rd149;
	ld.global.u64 	%rd150, [%rd142+3072];
	shr.u64 	%rd151, %rd150, 2;
	st.global.u64 	[%rd145+3072], %rd151;
	add.s32 	%r74, %r74, 4;
$L__BB11_55:
	setp.eq.s32 	%p35, %r25, 0;
	@%p35 bra 	$L__BB11_58;
	shl.b32 	%r68, %r74, 7;
	add.s32 	%r77, %r4, %r68;
	neg.s32 	%r76, %r25;
$L__BB11_57:
	.pragma "nounroll";
	mul.wide.s32 	%rd153, %r77, 8;
	add.s64 	%rd154, %rd8, %rd153;
	add.s64 	%rd155, %rd7, %rd153;
	ld.global.u64 	%rd156, [%rd155];
	shr.u64 	%rd157, %rd156, 2;
	st.global.u64 	[%rd154], %rd157;
	add.s32 	%r77, %r77, 128;
	add.s32 	%r76, %r76, 1;
	setp.eq.s32 	%p36, %r76, 0;
	@%p36 bra 	$L__BB11_58;
	bra.uni 	$L__BB11_57;
$L__BB11_58:
	ret;

}
	// .globl	_ZN3cub18CUB_300001_SM_10006detail10radix_sort31DeviceRadixSortSingleTileKernelINS1_5radix10policy_hubIyNS0_8NullTypeEyE10Policy1000ELNS0_9SortOrderE0EyS6_yNS1_21identity_decomposer_tEEEvPKT1_PSB_PKT2_PSF_T3_iiT4_
.visible .entry _ZN3cub18CUB_300001_SM_10006detail10radix_sort31DeviceRadixSortSingleTileKernelINS1_5radix10policy_hubIyNS0_8NullTypeEyE10Policy1000ELNS0_9SortOrderE0EyS6_yNS1_21identity_decomposer_tEEEvPKT1_PSB_PKT2_PSF_T3_iiT4_(
	.param .u64 .ptr .align 1 _ZN3cub18CUB_300001_SM_10006detail10radix_sort31DeviceRadixSortSingleTileKernelINS1_5radix10policy_hubIyNS0_8NullTypeEyE10Policy1000ELNS0_9SortOrderE0EyS6_yNS1_21identity_decomposer_tEEEvPKT1_PSB_PKT2_PSF_T3_iiT4__param_0,
	.param .u64 .ptr .align 1 _ZN3cub18CUB_300001_SM_10006detail10radix_sort31DeviceRadixSortSingleTileKernelINS1_5radix10policy_hubIyNS0_8NullTypeEyE10Policy1000ELNS0_9SortOrderE0EyS6_yNS1_21identity_decomposer_tEEEvPKT1_PSB_PKT2_PSF_T3_iiT4__param_1,
	.param .u64 .ptr .align 1 _ZN3cub18CUB_300001_SM_10006detail10radix_sort31DeviceRadixSortSingleTileKernelINS1_5radix10policy_hubIyNS0_8NullTypeEyE10Policy1000ELNS0_9SortOrderE0EyS6_yNS1_21identity_decomposer_tEEEvPKT1_PSB_PKT2_PSF_T3_iiT4__param_2,
	.param .u64 .ptr .align 1 _ZN3cub18CUB_300001_SM_10006detail10radix_sort31DeviceRadixSortSingleTileKernelINS1_5radix10policy_hubIyNS0_8NullTypeEyE10Policy1000ELNS0_9SortOrderE0EyS6_yNS1_21identity_decomposer_tEEEvPKT1_PSB_PKT2_PSF_T3_iiT4__param_3,
	.param .u64 _ZN3cub18CUB_300001_SM_10006detail10radix_sort31DeviceRadixSortSingleTileKernelINS1_5radix10policy_hubIyNS0_8NullTypeEyE10Policy1000ELNS0_9SortOrderE0EyS6_yNS1_21identity_decomposer_tEEEvPKT1_PSB_PKT2_PSF_T3_iiT4__param_4,
	.param .u32 _ZN3cub18CUB_300001_SM_10006detail10radix_sort31DeviceRadixSortSingleTileKernelINS1_5radix10policy_hubIyNS0_8NullTypeEyE10Policy1000ELNS0_9SortOrderE0EyS6_yNS1_21identity_decomposer_tEEEvPKT1_PSB_PKT2_PSF_T3_iiT4__param_5,
	.param .u32 _ZN3cub18CUB_300001_SM_10006detail10radix_sort31DeviceRadixSortSingleTileKernelINS1_5radix10policy_hubIyNS0_8NullTypeEyE10Policy1000ELNS0_9SortOrderE0EyS6_yNS1_21identity_decomposer_tEEEvPKT1_PSB_PKT2_PSF_T3_iiT4__param_6,
	.param .align 1 .b8 _ZN3cub18CUB_300001_SM_10006detail10radix_sort31DeviceRadixSortSingleTileKernelINS1_5radix10policy_hubIyNS0_8NullTypeEyE10Policy1000ELNS0_9SortOrderE0EyS6_yNS1_21identity_decomposer_tEEEvPKT1_PSB_PKT2_PSF_T3_iiT4__param_7[1]
)
.maxntid 256
.minnctapersm 1
{
	.reg .pred 	%p<32>;
	.reg .b16 	%rs<19>;
	.reg .b32 	%r<356>;
	.reg .b64 	%rd<113>;
	// demoted variable
	.shared .align 16 .b8 _ZZN3cub18CUB_300001_SM_10006detail10radix_sort31DeviceRadixSortSingleTileKernelINS1_5radix10policy_hubIyNS0_8NullTypeEyE10Policy1000ELNS0_9SortOrderE0EyS6_yNS1_21identity_decomposer_tEEEvPKT1_PSB_PKT2_PSF_T3_iiT4_E12temp_storage[33856];
	ld.param.u64 	%rd50, [_ZN3cub18CUB_300001_SM_10006detail10radix_sort31DeviceRadixSortSingleTileKernelINS1_5radix10policy_hubIyNS0_8NullTypeEyE10Policy1000ELNS0_9SortOrderE0EyS6_yNS1_21identity_decomposer_tEEEvPKT1_PSB_PKT2_PSF_T3_iiT4__param_0];
	ld.param.u64 	%rd47, [_ZN3cub18CUB_300001_SM_10006detail10radix_sort31DeviceRadixSortSingleTileKernelINS1_5radix10policy_hubIyNS0_8NullTypeEyE10Policy1000ELNS0_9SortOrderE0EyS6_yNS1_21identity_decomposer_tEEEvPKT1_PSB_PKT2_PSF_T3_iiT4__param_1];
	ld.param.u64 	%rd48, [_ZN3cub18CUB_300001_SM_10006detail10radix_sort31DeviceRadixSortSingleTileKernelINS1_5radix10policy_hubIyNS0_8NullTypeEyE10Policy1000ELNS0_9SortOrderE0EyS6_yNS1_21identity_decomposer_tEEEvPKT1_PSB_PKT2_PSF_T3_iiT4__param_4];
	ld.param.u32 	%r75, [_ZN3cub18CUB_300001_SM_10006detail10radix_sort31DeviceRadixSortSingleTileKernelINS1_5radix10policy_hubIyNS0_8NullTypeEyE10Policy1000ELNS0_9SortOrderE0EyS6_yNS1_21identity_decomposer_tEEEvPKT1_PSB_PKT2_PSF_T3_iiT4__param_5];
	ld.param.u32 	%r76, [_ZN3cub18CUB_300001_SM_10006detail10radix_sort31DeviceRadixSortSingleTileKernelINS1_5radix10policy_hubIyNS0_8NullTypeEyE10Policy1000ELNS0_9SortOrderE0EyS6_yNS1_21identity_decomposer_tEEEvPKT1_PSB_PKT2_PSF_T3_iiT4__param_6];
	cvta.to.global.u64 	%rd51, %rd50;
	cvt.u32.u64 	%r1, %rd48;
	mov.u32 	%r2, %tid.x;
	mul.lo.s32 	%r3, %r2, 9;
	setp.ge.s32 	%p1, %r3, %r1;
	mul.wide.u32 	%rd52, %r3, 8;
	add.s64 	%rd1, %rd51, %rd52;
	mov.b64 	%rd112, -1;
	@%p1 bra 	$L__BB12_2;
	ld.global.u64 	%rd112, [%rd1];
$L__BB12_2:
	add.s32 	%r77, %r3, 1;
	setp.ge.s32 	%p2, %r77, %r1;
	mov.b64 	%rd111, -1;
	@%p2 bra 	$L__BB12_4;
	ld.global.u64 	%rd111, [%rd1+8];
$L__BB12_4:
	add.s32 	%r78, %r3, 2;
	setp.ge.s32 	%p3, %r78, %r1;
	mov.b64 	%rd110, -1;
	@%p3 bra 	$L__BB12_6;
	ld.global.u64 	%rd110, [%rd1+16];
$L__BB12_6:
	add.s32 	%r79, %r3, 3;
	setp.ge.s32 	%p4, %r79, %r1;
	mov.b64 	%rd109, -1;
	@%p4 bra 	$L__BB12_8;
	ld.global.u64 	%rd109, [%rd1+24];
$L__BB12_8:
	add.s32 	%r80, %r3, 4;
	setp.ge.s32 	%p5, %r80, %r1;
	mov.b64 	%rd108, -1;
	@%p5 bra 	$L__BB12_10;
	ld.global.u64 	%rd108, [%rd1+32];
$L__BB12_10:
	add.s32 	%r81, %r3, 5;
	setp.ge.s32 	%p6, %r81, %r1;
	mov.b64 	%rd107, -1;
	@%p6 bra 	$L__BB12_12;
	ld.global.u64 	%rd107, [%rd1+40];
$L__BB12_12:
	add.s32 	%r82, %r3, 6;
	setp.ge.s32 	%p7, %r82, %r1;
	mov.b64 	%rd106, -1;
	@%p7 bra 	$L__BB12_14;
	ld.global.u64 	%rd106, [%rd1+48];
$L__BB12_14:
	add.s32 	%r83, %r3, 7;
	setp.ge.s32 	%p8, %r83, %r1;
	mov.b64 	%rd105, -1;
	@%p8 bra 	$L__BB12_16;
	ld.global.u64 	%rd105, [%rd1+56];
$L__BB12_16:
	add.s32 	%r84, %r3, 8;
	setp.ge.s32 	%p9, %r84, %r1;
	mov.b64 	%rd104, -1;
	@%p9 bra 	$L__BB12_18;
	ld.global.u64 	%rd104, [%rd1+64];
$L__BB12_18:
	bar.sync 	0;
	shr.u32 	%r4, %r2, 5;
	shl.b32 	%r86, %r2, 2;
	mov.u32 	%r87, _ZZN3cub18CUB_300001_SM_10006detail10radix_sort31DeviceRadixSortSingleTileKernelINS1_5radix10policy_hubIyNS0_8NullTypeEyE10Policy1000ELNS0_9SortOrderE0EyS6_yNS1_21identity_decomposer_tEEEvPKT1_PSB_PKT2_PSF_T3_iiT4_E12temp_storage;
	add.s32 	%r5, %r87, %r86;
	shl.b32 	%r88, %r2, 7;
	add.s32 	%r6, %r5, %r88;
	shl.b32 	%r89, %r4, 2;
	add.s32 	%r90, %r87, %r89;
	add.s32 	%r7, %r90, 33792;
	mad.lo.s32 	%r8, %r2, -60, %r6;
	add.s32 	%r353, %r75, 6;
	sub.s32 	%r352, %r76, %r75;
$L__BB12_19:
	add.s32 	%r101, %r353, -6;
	min.s32 	%r91, %r352, 6;
	mov.b32 	%r130, 0;
	st.shared.u32 	[%r5], %r130;
	st.shared.u32 	[%r5+1024], %r130;
	st.shared.u32 	[%r5+2048], %r130;
	st.shared.u32 	[%r5+3072], %r130;
	st.shared.u32 	[%r5+4096], %r130;
	st.shared.u32 	[%r5+5120], %r130;
	st.shared.u32 	[%r5+6144], %r130;
	st.shared.u32 	[%r5+7168], %r130;
	st.shared.u32 	[%r5+8192], %r130;
	st.shared.u32 	[%r5+9216], %r130;
	st.shared.u32 	[%r5+10240], %r130;
	st.shared.u32 	[%r5+11264], %r130;
	st.shared.u32 	[%r5+12288], %r130;
	st.shared.u32 	[%r5+13312], %r130;
	st.shared.u32 	[%r5+14336], %r130;
	st.shared.u32 	[%r5+15360], %r130;
	st.shared.u32 	[%r5+16384], %r130;
	st.shared.u32 	[%r5+17408], %r130;
	st.shared.u32 	[%r5+18432], %r130;
	st.shared.u32 	[%r5+19456], %r130;
	st.shared.u32 	[%r5+20480], %r130;
	st.shared.u32 	[%r5+21504], %r130;
	st.shared.u32 	[%r5+22528], %r130;
	st.shared.u32 	[%r5+23552], %r130;
	st.shared.u32 	[%r5+24576], %r130;
	st.shared.u32 	[%r5+25600], %r130;
	st.shared.u32 	[%r5+26624], %r130;
	st.shared.u32 	[%r5+27648], %r130;
	st.shared.u32 	[%r5+28672], %r130;
	st.shared.u32 	[%r5+29696], %r130;
	st.shared.u32 	[%r5+30720], %r130;
	st.shared.u32 	[%r5+31744], %r130;
	st.shared.u32 	[%r5+32768], %r130;
	mov.b64 	%rd62, 1;
	// begin inline asm
	shl.b64 %rd61, %rd62, %r91;
	// end inline asm
	add.s64 	%rd64, %rd61, -1;
	// begin inline asm
	shl.b64 %rd63, %rd64, %r130;
	// end inline asm
	// begin inline asm
	shr.b64 %rd65, %rd112, %r101;
	// end inline asm
	cvt.u32.u64 	%r133, %rd65;
	cvt.u32.u64 	%r134, %rd63;
	and.b32  	%r135, %r134, %r133;
	shl.b32 	%r136, %r135, 10;
	and.b32  	%r137, %r136, 31744;
	add.s32 	%r138, %r5, %r137;
	shr.u32 	%r139, %r135, 4;
	and.b32  	%r140, %r139, 268435454;
	add.s32 	%r14, %r138, %r140;
	ld.shared.u16 	%rs1, [%r14];
	add.s16 	%rs10, %rs1, 1;
	st.shared.u16 	[%r14], %rs10;
	// begin inline asm
	shr.b64 %rd67, %rd111, %r101;
	// end inline asm
	cvt.u32.u64 	%r141, %rd67;
	and.b32  	%r142, %r134, %r141;
	shl.b32 	%r143, %r142, 10;
	and.b32  	%r144, %r143, 31744;
	add.s32 	%r145, %r5, %r144;
	shr.u32 	%r146, %r142, 4;
	and.b32  	%r147, %r146, 268435454;
	add.s32 	%r15, %r145, %r147;
	ld.shared.u16 	%rs2, [%r15];
	add.s16 	%rs11, %rs2, 1;
	st.shared.u16 	[%r15], %rs11;
	// begin inline asm
	shr.b64 %rd69, %rd110, %r101;
	// end inline asm
	cvt.u32.u64 	%r148, %rd69;
	and.b32  	%r149, %r134, %r148;
	shl.b32 	%r150, %r149, 10;
	and.b32  	%r151, %r150, 31744;
	add.s32 	%r152, %r5, %r151;
	shr.u32 	%r153, %r149, 4;
	and.b32  	%r154, %r153, 268435454;
	add.s32 	%r16, %r152, %r154;
	ld.shared.u16 	%rs3, [%r16];
	add.s16 	%rs12, %rs3, 1;
	st.shared.u16 	[%r16], %rs12;
	// begin inline asm
	shr.b64 %rd71, %rd109, %r101;
	// end inline asm
	cvt.u32.u64 	%r155, %rd71;
	and.b32  	%r156, %r134, %r155;
	shl.b32 	%r157, %r156, 10;
	and.b32  	%r158, %r157, 31744;
	add.s32 	%r159, %r5, %r158;
	shr.u32 	%r160, %r156, 4;
	and.b32  	%r161, %r160, 268435454;
	add.s32 	%r17, %r159, %r161;
	ld.shared.u16 	%rs4, [%r17];
	add.s16 	%rs13, %rs4, 1;
	st.shared.u16 	[%r17], %rs13;
	// begin inline asm
	shr.b64 %rd73, %rd108, %r101;
	// end inline asm
	cvt.u32.u64 	%r162, %rd73;
	and.b32  	%r163, %r134, %r162;
	shl.b32 	%r164, %r163, 10;
	and.b32  	%r165, %r164, 31744;
	add.s32 	%r166, %r5, %r165;
	shr.u32 	%r167, %r163, 4;
	and.b32  	%r168, %r167, 268435454;
	add.s32 	%r18, %r166, %r168;
	ld.shared.u16 	%rs5, [%r18];
	add.s16 	%rs14, %rs5, 1;
	st.shared.u16 	[%r18], %rs14;
	// begin inline asm
	shr.b64 %rd75, %rd107, %r101;
	// end inline asm
	cvt.u32.u64 	%r169, %rd75;
	and.b32  	%r170, %r134, %r169;
	shl.b32 	%r171, %r170, 10;
	and.b32  	%r172, %r171, 31744;
	add.s32 	%r173, %r5, %r172;
	shr.u32 	%r174, %r170, 4;
	and.b32  	%r175, %r174, 268435454;
	add.s32 	%r19, %r173, %r175;
	ld.shared.u16 	%rs6, [%r19];
	add.s16 	%rs15, %rs6, 1;
	st.shared.u16 	[%r19], %rs15;
	// begin inline asm
	shr.b64 %rd77, %rd106, %r101;
	// end inline asm
	cvt.u32.u64 	%r176, %rd77;
	and.b32  	%r177, %r134, %r176;
	shl.b32 	%r178, %r177, 10;
	and.b32  	%r179, %r178, 31744;
	add.s32 	%r180, %r5, %r179;
	shr.u32 	%r181, %r177, 4;
	and.b32  	%r182, %r181, 268435454;
	add.s32 	%r20, %r180, %r182;
	ld.shared.u16 	%rs7, [%r20];
	add.s16 	%rs16, %rs7, 1;
	st.shared.u16 	[%r20], %rs16;
	// begin inline asm
	shr.b64 %rd79, %rd105, %r101;
	// end inline asm
	cvt.u32.u64 	%r183, %rd79;
	and.b32  	%r184, %r134, %r183;
	shl.b32 	%r185, %r184, 10;
	and.b32  	%r186, %r185, 31744;
	add.s32 	%r187, %r5, %r186;
	shr.u32 	%r188, %r184, 4;
	and.b32  	%r189, %r188, 268435454;
	add.s32 	%r21, %r187, %r189;
	ld.shared.u16 	%rs8, [%r21];
	add.s16 	%rs17, %rs8, 1;
	st.shared.u16 	[%r21], %rs17;
	// begin inline asm
	shr.b64 %rd81, %rd104, %r101;
	// end inline asm
	cvt.u32.u64 	%r190, %rd81;
	and.b32  	%r191, %r134, %r190;
	shl.b32 	%r192, %r191, 10;
	and.b32  	%r193, %r192, 31744;
	add.s32 	%r194, %r5, %r193;
	shr.u32 	%r195, %r191, 4;
	and.b32  	%r196, %r195, 268435454;
	add.s32 	%r22, %r194, %r196;
	ld.shared.u16 	%rs9, [%r22];
	add.s16 	%rs18, %rs9, 1;
	st.shared.u16 	[%r22], %rs18;
	bar.sync 	0;
	ld.shared.u32 	%r23, [%r6];
	ld.shared.u32 	%r197, [%r6+4];
	ld.shared.u32 	%r198, [%r6+8];
	ld.shared.u32 	%r199, [%r6+12];
	ld.shared.u32 	%r200, [%r6+16];
	ld.shared.u32 	%r201, [%r6+20];
	ld.shared.u32 	%r202, [%r6+24];
	ld.shared.u32 	%r203, [%r6+28];
	ld.shared.u32 	%r204, [%r6+32];
	ld.shared.u32 	%r205, [%r6+36];
	ld.shared.u32 	%r206, [%r6+40];
	ld.shared.u32 	%r207, [%r6+44];
	ld.shared.u32 	%r208, [%r6+48];
	ld.shared.u32 	%r209, [%r6+52];
	ld.shared.u32 	%r210, [%r6+56];
	ld.shared.u32 	%r211, [%r6+60];
	ld.shared.u32 	%r212, [%r6+64];
	ld.shared.u32 	%r213, [%r6+68];
	ld.shared.u32 	%r214, [%r6+72];
	ld.shared.u32 	%r215, [%r6+76];
	ld.shared.u32 	%r216, [%r6+80];
	ld.shared.u32 	%r217, [%r6+84];
	ld.shared.u32 	%r218, [%r6+88];
	ld.shared.u32 	%r219, [%r6+92];
	ld.shared.u32 	%r220, [%r6+96];
	ld.shared.u32 	%r221, [%r6+100];
	ld.shared.u32 	%r222, [%r6+104];
	ld.shared.u32 	%r223, [%r6+108];
	ld.shared.u32 	%r224, [%r6+112];
	ld.shared.u32 	%r225, [%r6+116];
	ld.shared.u32 	%r226, [%r6+120];
	ld.shared.u32 	%r227, [%r6+124];
	ld.shared.u32 	%r228, [%r6+128];
	add.s32 	%r24, %r197, %r23;
	add.s32 	%r25, %r198, %r24;
	add.s32 	%r26, %r199, %r25;
	add.s32 	%r27, %r200, %r26;
	add.s32 	%r28, %r201, %r27;
	add.s32 	%r29, %r202, %r28;
	add.s32 	%r30, %r203, %r29;
	add.s32 	%r31, %r204, %r30;
	add.s32 	%r32, %r205, %r31;
	add.s32 	%r33, %r206, %r32;
	add.s32 	%r34, %r207, %r33;
	add.s32 	%r35, %r208, %r34;
	add.s32 	%r36, %r209, %r35;
	add.s32 	%r37, %r210, %r36;
	add.s32 	%r38, %r211, %r37;
	add.s32 	%r39, %r212, %r38;
	add.s32 	%r40, %r213, %r39;
	add.s32 	%r41, %r214, %r40;
	add.s32 	%r42, %r215, %r41;
	add.s32 	%r43, %r216, %r42;
	add.s32 	%r44, %r217, %r43;
	add.s32 	%r45, %r218, %r44;
	add.s32 	%r46, %r219, %r45;
	add.s32 	%r47, %r220, %r46;
	add.s32 	%r48, %r221, %r47;
	add.s32 	%r49, %r222, %r48;
	add.s32 	%r50, %r223, %r49;
	add.s32 	%r51, %r224, %r50;
	add.s32 	%r52, %r225, %r51;
	add.s32 	%r53, %r226, %r52;
	add.s32 	%r54, %r227, %r53;
	add.s32 	%r107, %r228, %r54;
	// begin inline asm
	mov.u32 %r102, %laneid;
	// end inline asm
	mov.b32 	%r105, 1;
	mov.b32 	%r132, -1;
	// begin inline asm
	{  .reg .u32 r0;  .reg .pred p;  shfl.sync.up.b32 r0|p, %r107, %r105, %r130, %r132;  @p add.u32 r0, r0, %r107;  mov.u32 %r103, r0;}
	// end inline asm
	mov.b32 	%r111, 2;
	// begin inline asm
	{  .reg .u32 r0;  .reg .pred p;  shfl.sync.up.b32 r0|p, %r103, %r111, %r130, %r132;  @p add.u32 r0, r0, %r103;  mov.u32 %r109, r0;}
	// end inline asm
	mov.b32 	%r117, 4;
	// begin inline asm
	{  .reg .u32 r0;  .reg .pred p;  shfl.sync.up.b32 r0|p, %r109, %r117, %r130, %r132;  @p add.u32 r0, r0, %r109;  mov.u32 %r115, r0;}
	// end inline asm
	mov.b32 	%r123, 8;
	// begin inline asm
	{  .reg .u32 r0;  .reg .pred p;  shfl.sync.up.b32 r0|p, %r115, %r123, %r130, %r132;  @p add.u32 r0, r0, %r115;  mov.u32 %r121, r0;}
	// end inline asm
	mov.b32 	%r129, 16;
	// begin inline asm
	{  .reg .u32 r0;  .reg .pred p;  shfl.sync.up.b32 r0|p, %r121, %r129, %r130, %r132;  @p add.u32 r0, r0, %r121;  mov.u32 %r127, r0;}
	// end inline asm
	setp.ne.s32 	%p10, %r102, 31;
	@%p10 bra 	$L__BB12_21;
	st.shared.u32 	[%r7], %r127;
$L__BB12_21:
	sub.s32 	%r229, %r127, %r107;
	setp.gt.u32 	%p11, %r2, 31;
	setp.eq.s32 	%p12, %r4, 7;
	setp.eq.s32 	%p13, %r4, 6;
	setp.eq.s32 	%p14, %r4, 5;
	setp.eq.s32 	%p15, %r4, 4;
	setp.eq.s32 	%p16, %r4, 3;
	setp.eq.s32 	%p17, %r4, 2;
	setp.eq.s32 	%p18, %r4, 1;
	bar.sync 	0;
	ld.shared.v4.u32 	{%r230, %r231, %r232, %r233}, [_ZZN3cub18CUB_300001_SM_10006detail10radix_sort31DeviceRadixSortSingleTileKernelINS1_5radix10policy_hubIyNS0_8NullTypeEyE10Policy1000ELNS0_9SortOrderE0EyS6_yNS1_21identity_decomposer_tEEEvPKT1_PSB_PKT2_PSF_T3_iiT4_E12temp_storage+33792];
	selp.b32 	%r234, %r230, %r354, %p18;
	add.s32 	%r235, %r231, %r230;
	selp.b32 	%r236, %r235, %r234, %p17;
	add.s32 	%r237, %r235, %r232;
	selp.b32 	%r238, %r237, %r236, %p16;
	add.s32 	%r239, %r237, %r233;
	selp.b32 	%r240, %r239, %r238, %p15;
	ld.shared.v4.u32 	{%r241, %r242, %r243, %r244}, [_ZZN3cub18CUB_300001_SM_10006detail10radix_sort31DeviceRadixSortSingleTileKernelINS1_5radix10policy_hubIyNS0_8NullTypeEyE10Policy1000ELNS0_9SortOrderE0EyS6_yNS1_21identity_decomposer_tEEEvPKT1_PSB_PKT2_PSF_T3_iiT4_E12temp_storage+33808];
	add.s32 	%r245, %r239, %r241;
	selp.b32 	%r246, %r245, %r240, %p14;
	add.s32 	%r247, %r245, %r242;
	selp.b32 	%r248, %r247, %r246, %p13;
	add.s32 	%r249, %r247, %r243;
	selp.b32 	%r354, %r249, %r248, %p12;
	add.s32 	%r59, %r249, %r244;
	setp.ne.s32 	%p19, %r102, 0;
	selp.b32 	%r250, %r229, 0, %p19;
	add.s32 	%r251, %r354, %r250;
	or.pred  	%p20, %p11, %p19;
	selp.b32 	%r355, %r251, %r229, %p11;
	@%p20 bra 	$L__BB12_23;
	shl.b32 	%r355, %r59, 16;
	st.shared.u32 	[_ZZN3cub18CUB_300001_SM_10006detail10radix_sort31DeviceRadixSortSingleTileKernelINS1_5radix10policy_hubIyNS0_8NullTypeEyE10Policy1000ELNS0_9SortOrderE0EyS6_yNS1_21identity_decomposer_tEEEvPKT1_PSB_PKT2_PSF_T3_iiT4_E12temp_storage+33832], %r355;
$L__BB12_23:
	setp.eq.s32 	%p21, %r2, 0;
	bar.sync 	0;
	ld.shared.u32 	%r252, [_ZZN3cub18CUB_300001_SM_10006detail10radix_sort31DeviceRadixSortSingleTileKernelINS1_5radix10policy_hubIyNS0_8NullTypeEyE10Policy1000ELNS0_9SortOrderE0EyS6_yNS1_21identity_decomposer_tEEEvPKT1_PSB_PKT2_PSF_T3_iiT4_E12temp_storage+33832];
	selp.b32 	%r253, 0, %r252, %p21;
	add.s32 	%r254, %r355, %r253;
	add.s32 	%r255, %r23, %r254;
	add.s32 	%r256, %r24, %r254;
	add.s32 	%r257, %r25, %r254;
	add.s32 	%r258, %r26, %r254;
	add.s32 	%r259, %r27, %r254;
	add.s32 	%r260, %r28, %r254;
	add.s32 	%r261, %r29, %r254;
	add.s32 	%r262, %r30, %r254;
	add.s32 	%r263, %r31, %r254;
	add.s32 	%r264, %r32, %r254;
	add.s32 	%r265, %r33, %r254;
	add.s32 	%r266, %r34, %r254;
	add.s32 	%r267, %r35, %r254;
	add.s32 	%r268, %r36, %r254;
	add.s32 	%r269, %r37, %r254;
	add.s32 	%r270, %r38, %r254;
	add.s32 	%r271, %r39, %r254;
	add.s32 	%r272, %r40, %r254;
	add.s32 	%r273, %r41, %r254;
	add.s32 	%r274, %r42, %r254;
	add.s32 	%r275, %r43, %r254;
	add.s32 	%r276, %r44, %r254;
	add.s32 	%r277, %r45, %r254;
	add.s32 	%r278, %r46, %r254;
	add.s32 	%r279, %r47, %r254;
	add.s32 	%r280, %r48, %r254;
	add.s32 	%r281, %r49, %r254;
	add.s32 	%r282, %r50, %r254;
	add.s32 	%r283, %r51, %r254;
	add.s32 	%r284, %r52, %r254;
	add.s32 	%r285, %r53, %r254;
	add.s32 	%r286, %r54, %r254;
	st.shared.u32 	[%r6], %r254;
	st.shared.u32 	[%r6+4], %r255;
	st.shared.u32 	[%r6+8], %r256;
	st.shared.u32 	[%r6+12], %r257;
	st.shared.u32 	[%r6+16], %r258;
	st.shared.u32 	[%r6+20], %r259;
	st.shared.u32 	[%r6+24], %r260;
	st.shared.u32 	[%r6+28], %r261;
	st.shared.u32 	[%r6+32], %r262;
	st.shared.u32 	[%r6+36], %r263;
	st.shared.u32 	[%r6+40], %r264;
	st.shared.u32 	[%r6+44], %r265;
	st.shared.u32 	[%r6+48], %r266;
	st.shared.u32 	[%r6+52], %r267;
	st.shared.u32 	[%r6+56], %r268;
	st.shared.u32 	[%r6+60], %r269;
	st.shared.u32 	[%r6+64], %r270;
	st.shared.u32 	[%r6+68], %r271;
	st.shared.u32 	[%r6+72], %r272;
	st.shared.u32 	[%r6+76], %r273;
	st.shared.u32 	[%r6+80], %r274;
	st.shared.u32 	[%r6+84], %r275;
	st.shared.u32 	[%r6+88], %r276;
	st.shared.u32 	[%r6+92], %r277;
	st.shared.u32 	[%r6+96], %r278;
	st.shared.u32 	[%r6+100], %r279;
	st.shared.u32 	[%r6+104], %r280;
	st.shared.u32 	[%r6+108], %r281;
	st.shared.u32 	[%r6+112], %r282;
	st.shared.u32 	[%r6+116], %r283;
	st.shared.u32 	[%r6+120], %r284;
	st.shared.u32 	[%r6+124], %r285;
	st.shared.u32 	[%r6+128], %r286;
	bar.sync 	0;
	cvt.u32.u16 	%r287, %rs1;
	ld.shared.u16 	%r288, [%r14];
	add.s32 	%r63, %r288, %r287;
	cvt.u32.u16 	%r289, %rs2;
	ld.shared.u16 	%r290, [%r15];
	add.s32 	%r64, %r290, %r289;
	cvt.u32.u16 	%r291, %rs3;
	ld.shared.u16 	%r292, [%r16];
	add.s32 	%r65, %r292, %r291;
	cvt.u32.u16 	%r293, %rs4;
	ld.shared.u16 	%r294, [%r17];
	add.s32 	%r66, %r294, %r293;
	cvt.u32.u16 	%r295, %rs5;
	ld.shared.u16 	%r296, [%r18];
	add.s32 	%r67, %r296, %r295;
	cvt.u32.u16 	%r297, %rs6;
	ld.shared.u16 	%r298, [%r19];
	add.s32 	%r68, %r298, %r297;
	cvt.u32.u16 	%r299, %rs7;
	ld.shared.u16 	%r300, [%r20];
	add.s32 	%r69, %r300, %r299;
	cvt.u32.u16 	%r301, %rs8;
	ld.shared.u16 	%r302, [%r21];
	add.s32 	%r70, %r302, %r301;
	cvt.u32.u16 	%r303, %rs9;
	ld.shared.u16 	%r304, [%r22];
	add.s32 	%r71, %r304, %r303;
	bar.sync 	0;
	setp.lt.s32 	%p22, %r353, %r76;
	@%p22 bra 	$L__BB12_43;
	cvt.u64.u32 	%rd83, %r2;
	shl.b32 	%r305, %r63, 3;
	mov.u32 	%r306, _ZZN3cub18CUB_300001_SM_10006detail10radix_sort31DeviceRadixSortSingleTileKernelINS1_5radix10policy_hubIyNS0_8NullTypeEyE10Policy1000ELNS0_9SortOrderE0EyS6_yNS1_21identity_decomposer_tEEEvPKT1_PSB_PKT2_PSF_T3_iiT4_E12temp_storage;
	add.s32 	%r307, %r306, %r305;
	st.shared.u64 	[%r307], %rd112;
	shl.b32 	%r308, %r64, 3;
	add.s32 	%r309, %r306, %r308;
	st.shared.u64 	[%r309], %rd111;
	shl.b32 	%r310, %r65, 3;
	add.s32 	%r311, %r306, %r310;
	st.shared.u64 	[%r311], %rd110;
	shl.b32 	%r312, %r66, 3;
	add.s32 	%r313, %r306, %r312;
	st.shared.u64 	[%r313], %rd109;
	shl.b32 	%r314, %r67, 3;
	add.s32 	%r315, %r306, %r314;
	st.shared.u64 	[%r315], %rd108;
	shl.b32 	%r316, %r68, 3;
	add.s32 	%r317, %r306, %r316;
	st.shared.u64 	[%r317], %rd107;
	shl.b32 	%r318, %r69, 3;
	add.s32 	%r319, %r306, %r318;
	st.shared.u64 	[%r319], %rd106;
	shl.b32 	%r320, %r70, 3;
	add.s32 	%r321, %r306, %r320;
	st.shared.u64 	[%r321], %rd105;
	shl.b32 	%r322, %r71, 3;
	add.s32 	%r323, %r306, %r322;
	st.shared.u64 	[%r323], %rd104;
	bar.sync 	0;
	shl.b32 	%r324, %r2, 6;
	sub.s32 	%r72, %r8, %r324;
	ld.shared.u64 	%rd29, [%r72+2048];
	ld.shared.u64 	%rd30, [%r72+4096];
	ld.shared.u64 	%rd31, [%r72+6144];
	ld.shared.u64 	%rd32, [%r72+8192];
	ld.shared.u64 	%rd33, [%r72+10240];
	ld.shared.u64 	%rd34, [%r72+12288];
	ld.shared.u64 	%rd35, [%r72+14336];
	ld.shared.u64 	%rd36, [%r72+16384];
	setp.gt.u64 	%p23, %rd48, %rd83;
	cvta.to.global.u64 	%rd84, %rd47;
	mul.wide.u32 	%rd85, %r2, 8;
	add.s64 	%rd37, %rd84, %rd85;
	@%p23 bra 	$L__BB12_25;
	bra.uni 	$L__BB12_26;
$L__BB12_25:
	ld.shared.u64 	%rd86, [%r72];
	st.global.u64 	[%rd37], %rd86;
$L__BB12_26:
	add.s32 	%r325, %r2, 256;
	cvt.u64.u32 	%rd87, %r325;
	setp.le.u64 	%p24, %rd48, %rd87;
	@%p24 bra 	$L__BB12_28;
	st.global.u64 	[%rd37+2048], %rd29;
$L__BB12_28:
	add.s32 	%r326, %r2, 512;
	cvt.u64.u32 	%rd88, %r326;
	setp.le.u64 	%p25, %rd48, %rd88;
	@%p25 bra 	$L__BB12_30;
	st.global.u64 	[%rd37+4096], %rd30;
$L__BB12_30:
	add.s32 	%r327, %r2, 768;
	cvt.u64.u32 	%rd89, %r327;
	setp.le.u64 	%p26, %rd48, %rd89;
	@%p26 bra 	$L__BB12_32;
	st.global.u64 	[%rd37+6144], %rd31;
$L__BB12_32:
	or.b32  	%r328, %r2, 1024;
	cvt.u64.u32 	%rd90, %r328;
	setp.le.u64 	%p27, %rd48, %rd90;
	@%p27 bra 	$L__BB12_34;
	st.global.u64 	[%rd37+8192], %rd32;
$L__BB12_34:
	add.s32 	%r329, %r2, 1280;
	cvt.u64.u32 	%rd91, %r329;
	setp.le.u64 	%p28, %rd48, %rd91;
	@%p28 bra 	$L__BB12_36;
	st.global.u64 	[%rd37+10240], %rd33;
$L__BB12_36:
	add.s32 	%r330, %r2, 1536;
	cvt.u64.u32 	%rd92, %r330;
	setp.le.u64 	%p29, %rd48, %rd92;
	@%p29 bra 	$L__BB12_38;
	st.global.u64 	[%rd37+12288], %rd34;
$L__BB12_38:
	add.s32 	%r331, %r2, 1792;
	cvt.u64.u32 	%rd93, %r331;
	setp.le.u64 	%p30, %rd48, %rd93;
	@%p30 bra 	$L__BB12_40;
	st.global.u64 	[%rd37+14336], %rd35;
$L__BB12_40:
	or.b32  	%r332, %r2, 2048;
	cvt.u64.u32 	%rd94, %r332;
	setp.le.u64 	%p31, %rd48, %rd94;
	@%p31 bra 	$L__BB12_42;
	st.global.u64 	[%rd37+16384], %rd36;
$L__BB12_42:
	ret;
$L__BB12_43:
	shl.b32 	%r333, %r63, 3;
	mov.u32 	%r334, _ZZN3cub18CUB_300001_SM_10006detail10radix_sort31DeviceRadixSortSingleTileKernelINS1_5radix10policy_hubIyNS0_8NullTypeEyE10Policy1000ELNS0_9SortOrderE0EyS6_yNS1_21identity_decomposer_tEEEvPKT1_PSB_PKT2_PSF_T3_iiT4_E12temp_storage;
	add.s32 	%r335, %r334, %r333;
	st.shared.u64 	[%r335], %rd112;
	shl.b32 	%r336, %r64, 3;
	add.s32 	%r337, %r334, %r336;
	st.shared.u64 	[%r337], %rd111;
	shl.b32 	%r338, %r65, 3;
	add.s32 	%r339, %r334, %r338;
	st.shared.u64 	[%r339], %rd110;
	shl.b32 	%r340, %r66, 3;
	add.s32 	%r341, %r334, %r340;
	st.shared.u64 	[%r341], %rd109;
	shl.b32 	%r342, %r67, 3;
	add.s32 	%r343, %r334, %r342;
	st.shared.u64 	[%r343], %rd108;
	shl.b32 	%r344, %r68, 3;
	add.s32 	%r345, %r334, %r344;
	st.shared.u64 	[%r345], %rd107;
	shl.b32 	%r346, %r69, 3;
	add.s32 	%r347, %r334, %r346;
	st.shared.u64 	[%r347], %rd106;
	shl.b32 	%r348, %r70, 3;
	add.s32 	%r349, %r334, %r348;
	st.shared.u64 	[%r349], %rd105;
	shl.b32 	%r350, %r71, 3;
	add.s32 	%r351, %r334, %r350;
	st.shared.u64 	[%r351], %rd104;
	bar.sync 	0;
	ld.shared.u64 	%rd112, [%r8];
	ld.shared.u64 	%rd111, [%r8+8];
	ld.shared.u64 	%rd110, [%r8+16];
	ld.shared.u64 	%rd109, [%r8+24];
	ld.shared.u64 	%rd108, [%r8+32];
	ld.shared.u64 	%rd107, [%r8+40];
	ld.shared.u64 	%rd106, [%r8+48];
	ld.shared.u64 	%rd105, [%r8+56];
	ld.shared.u64 	%rd104, [%r8+64];
	bar.sync 	0;
	add.s32 	%r353, %r353, 6;
	add.s32 	%r352, %r352, -6;
	bra.uni 	$L__BB12_19;

}
	// .globl	_ZN3cub18CUB_300001_SM_10006detail10radix_sort30DeviceRadixSortHistogramKernelINS1_5radix10policy_hubIyNS0_8NullTypeEyE10Policy1000ELNS0_9SortOrderE0EyyNS1_21identity_decomposer_tEEEvPT2_PKT1_SB_iiT3_
.visible .entry _ZN3cub18CUB_300001_SM_10006detail10radix_sort30DeviceRadixSortHistogramKernelINS1_5radix10policy_hubIyNS0_8NullTypeEyE10Policy1000ELNS0_9SortOrderE0EyyNS1_21identity_decomposer_tEEEvPT2_PKT1_SB_iiT3_(
	.param .u64 .ptr .align 1 _ZN3cub18CUB_300001_SM_10006detail10radix_sort30DeviceRadixSortHistogramKernelINS1_5radix10policy_hubIyNS0_8NullTypeEyE10Policy1000ELNS0_9SortOrderE0EyyNS1_21identity_decomposer_tEEEvPT2_PKT1_SB_iiT3__param_0,
	.param .u64 .ptr .align 1 _ZN3cub18CUB_300001_SM_10006detail10radix_sort30DeviceRadixSortHistogramKernelINS1_5radix10policy_hubIyNS0_8NullTypeEyE10Policy1000ELNS0_9SortOrderE0EyyNS1_21identity_decomposer_tEEEvPT2_PKT1_SB_iiT3__param_1,
	.param .u64 _ZN3cub18CUB_300001_SM_10006detail10radix_sort30DeviceRadixSortHistogramKernelINS1_5radix10policy_hubIyNS0_8NullTypeEyE10Policy1000ELNS0_9SortOrderE0EyyNS1_21identity_decomposer_tEEEvPT2_PKT1_SB_iiT3__param_2,
	.param .u32 _ZN3cub18CUB_300001_SM_10006detail10radix_sort30DeviceRadixSortHistogramKernelINS1_5radix10policy_hubIyNS0_8NullTypeEyE10Policy1000ELNS0_9SortOrderE0EyyNS1_21identity_decomposer_tEEEvPT2_PKT1_SB_iiT3__param_3,
	.param .u32 _ZN3cub18CUB_300001_SM_10006detail10radix_sort30DeviceRadixSortHistogramKernelINS1_5radix10policy_hubIyNS0_8NullTypeEyE10Policy1000ELNS0_9SortOrderE0EyyNS1_21identity_decomposer_tEEEvPT2_PKT1_SB_iiT3__param_4,
	.param .align 1 .b8 _ZN3cub18CUB_300001_SM_10006detail10radix_sort30DeviceRadixSortHistogramKernelINS1_5radix10policy_hubIyNS0_8NullTypeEyE10Policy1000ELNS0_9SortOrderE0EyyNS1_21identity_decomposer_tEEEvPT2_PKT1_SB_iiT3__param_5[1]
)
.maxntid 128
{
	.reg .pred 	%p<91>;
	.reg .b32 	%r<362>;
	.reg .b64 	%rd<263>;
	// demoted variable
	.shared .align 4 .b8 _ZZN3cub18CUB_300001_SM_10006detail10radix_sort30DeviceRadixSortHistogramKernelINS1_5radix10policy_hubIyNS0_8NullTypeEyE10Policy1000ELNS0_9SortOrderE0EyyNS1_21identity_decomposer_tEEEvPT2_PKT1_SB_iiT3_E12temp_storage[8192];
	ld.param.u64 	%rd81, [_ZN3cub18CUB_300001_SM_10006detail10radix_sort30DeviceRadixSortHistogramKernelINS1_5radix10policy_hubIyNS0_8NullTypeEyE10Policy1000ELNS0_9SortOrderE0EyyNS1_21identity_decomposer_tEEEvPT2_PKT1_SB_iiT3__param_0];
	ld.param.u64 	%rd82, [_ZN3cub18CUB_300001_SM_10006detail10radix_sort30DeviceRadixSortHistogramKernelINS1_5radix10policy_hubIyNS0_8NullTypeEyE10Policy1000ELNS0_9SortOrderE0EyyNS1_21identity_decomposer_tEEEvPT2_PKT1_SB_iiT3__param_1];
	ld.param.u64 	%rd80, [_ZN3cub18CUB_300001_SM_10006detail10radix_sort30DeviceRadixSortHistogramKernelINS1_5radix10policy_hubIyNS0_8NullTypeEyE10Policy1000ELNS0_9SortOrderE0EyyNS1_21identity_decomposer_tEEEvPT2_PKT1_SB_iiT3__param_2];
	ld.param.u32 	%r93, [_ZN3cub18CUB_300001_SM_10006detail10radix_sort30DeviceRadixSortHistogramKernelINS1_5radix10policy_hubIyNS0_8NullTypeEyE10Policy1000ELNS0_9SortOrderE0EyyNS1_21identity_decomposer_tEEEvPT2_PKT1_SB_iiT3__param_3];
	ld.param.u32 	%r94, [_ZN3cub18CUB_300001_SM_10006detail10radix_sort30DeviceRadixSortHistogramKernelINS1_5radix10policy_hubIyNS0_8NullTypeEyE10Policy1000ELNS0_9SortOrderE0EyyNS1_21identity_decomposer_tEEEvPT2_PKT1_SB_iiT3__param_4];
	cvta.to.global.u64 	%rd1, %rd82;
	cvta.to.global.u64 	%rd2, %rd81;
	setp.eq.s64 	%p2, %rd80, 0;
	@%p2 bra 	$L__BB13_153;
	sub.s32 	%r95, %r94, %r93;
	add.s32 	%r96, %r95, 7;
	shr.s32 	%r97, %r96, 31;
	shr.u32 	%r98, %r97, 29;
	add.s32 	%r99, %r96, %r98;
	shr.s32 	%r100, %r99, 3;
	mov.u32 	%r101, %tid.x;
	setp.gt.u32 	%p3, %r101, 255;
	setp.lt.s32 	%p4, %r96, 8;
	mov.u32 	%r102, %ctaid.x;
	shl.b32 	%r103, %r102, 11;
	cvt.u64.u32 	%rd3, %r103;
	mov.u32 	%r104, %nctaid.x;
	shl.b32 	%r105, %r104, 11;
	cvt.u64.u32 	%rd4, %r105;
	add.s32 	%r1, %r100, -1;
	and.b32  	%r2, %r100, 15;
	and.b32  	%r3, %r100, 7;
	add.s32 	%r4, %r3, -1;
	and.b32  	%r5, %r100, 3;
	or.pred  	%p1, %p3, %p4;
	shl.b32 	%r106, %r101, 2;
	mov.u32 	%r107, _ZZN3cub18CUB_300001_SM_10006detail10radix_sort30DeviceRadixSortHistogramKernelINS1_5radix10policy_hubIyNS0_8NullTypeEyE10Policy1000ELNS0_9SortOrderE0EyyNS1_21identity_decomposer_tEEEvPT2_PKT1_SB_iiT3_E12temp_storage;
	add.s32 	%r6, %r107, %r106;
	and.b32  	%r7, %r100, 268435440;
	cvt.u64.u32 	%rd5, %r101;
	add.s32 	%r8, %r101, 128;
	add.s32 	%r9, %r101, 256;
	add.s32 	%r10, %r101, 512;
	add.s32 	%r11, %r101, 640;
	add.s32 	%r12, %r101, 768;
	add.s32 	%r13, %r101, 1920;
	and.b32  	%r14, %r100, 268435448;
	and.b32  	%r15, %r100, 1;
	neg.s32 	%r16, %r7;
	add.s32 	%r17, %r6, 8192;
	add.s64 	%rd84, %rd80, -1;
	shr.u64 	%rd85, %rd84, 30;
	add.s64 	%rd86, %rd85, 1;
	min.u64 	%rd6, %rd86, %rd80;
	mov.b64 	%rd230, 0;
$L__BB13_2:
	@%p1 bra 	$L__BB13_30;
	setp.lt.u32 	%p5, %r1, 15;
	mov.b32 	%r346, 0;
	@%p5 bra 	$L__BB13_6;
	mov.u32 	%r343, %r17;
	mov.u32 	%r344, %r16;
$L__BB13_5:
	.pragma "nounroll";
	mov.b32 	%r109, 0;
	st.shared.u32 	[%r343+-8192], %r109;
	st.shared.u32 	[%r343+-7168], %r109;
	st.shared.u32 	[%r343+-6144], %r109;
	st.shared.u32 	[%r343+-5120], %r109;
	st.shared.u32 	[%r343+-4096], %r109;
	st.shared.u32 	[%r343+-3072], %r109;
	st.shared.u32 	[%r343+-2048], %r109;
	st.shared.u32 	[%r343+-1024], %r109;
	st.shared.u32 	[%r343], %r109;
	st.shared.u32 	[%r343+1024], %r109;
	st.shared.u32 	[%r343+2048], %r109;
	st.shared.u32 	[%r343+3072], %r109;
	st.shared.u32 	[%r343+4096], %r109;
	st.shared.u32 	[%r343+5120], %r109;
	st.shared.u32 	[%r343+6144], %r109;
	st.shared.u32 	[%r343+7168], %r109;
	add.s32 	%r344, %r344, 16;
	add.s32 	%r343, %r343, 16384;
	setp.ne.s32 	%p6, %r344, 0;
	mov.u32 	%r346, %r7;
	@%p6 bra 	$L__BB13_5;
$L__BB13_6:
	add.s32 	%r23, %r2, -1;
	setp.eq.s32 	%p7, %r2, 0;
	@%p7 bra 	$L__BB13_16;
	setp.lt.u32 	%p8, %r23, 7;
	@%p8 bra 	$L__BB13_9;
	shl.b32 	%r110, %r346, 10;
	add.s32 	%r111, %r6, %r110;
	mov.b32 	%r112, 0;
	st.shared.u32 	[%r111], %r112;
	st.shared.u32 	[%r111+1024], %r112;
	st.shared.u32 	[%r111+2048], %r112;
	st.shared.u32 	[%r111+3072], %r112;
	st.shared.u32 	[%r111+4096], %r112;
	st.shared.u32 	[%r111+5120], %r112;
	st.shared.u32 	[%r111+6144], %r112;
	st.shared.u32 	[%r111+7168], %r112;
	add.s32 	%r346, %r346, 8;
$L__BB13_9:
	setp.eq.s32 	%p9, %r3, 0;
	@%p9 bra 	$L__BB13_16;
	setp.lt.u32 	%p10, %r4, 3;
	@%p10 bra 	$L__BB13_12;
	shl.b32 	%r113, %r346, 10;
	add.s32 	%r114, %r6, %r113;
	mov.b32 	%r115, 0;
	st.shared.u32 	[%r114], %r115;
	st.shared.u32 	[%r114+1024], %r115;
	st.shared.u32 	[%r114+2048], %r115;
	st.shared.u32 	[%r114+3072], %r115;
	add.s32 	%r346, %r346, 4;
$L__BB13_12:
	setp.eq.s32 	%p11, %r5, 0;
	@%p11 bra 	$L__BB13_16;
	setp.eq.s32 	%p12, %r5, 1;
	shl.b32 	%r116, %r346, 10;
	add.s32 	%r28, %r6, %r116;
	mov.b32 	%r117, 0;
	st.shared.u32 	[%r28], %r117;
	@%p12 bra 	$L__BB13_16;
	setp.eq.s32 	%p13, %r5, 2;
	mov.b32 	%r118, 0;
	st.shared.u32 	[%r28+1024], %r118;
	@%p13 bra 	$L__BB13_16;
	mov.b32 	%r119, 0;
	st.shared.u32 	[%r28+2048], %r119;
$L__BB13_16:
	cvt.u32.u64 	%r120, %rd5;
	setp.gt.u32 	%p14, %r120, 127;
	@%p14 bra 	$L__BB13_30;
	setp.lt.u32 	%p15, %r1, 15;
	mov.b32 	%r350, 0;
	@%p15 bra 	$L__BB13_20;
	mov.b32 	%r348, 0;
$L__BB13_19:
	.pragma "nounroll";
	shl.b32 	%r123, %r348, 10;
	add.s32 	%r124, %r6, %r123;
	mov.b32 	%r125, 0;
	st.shared.u32 	[%r124+512], %r125;
	st.shared.u32 	[%r124+1536], %r125;
	st.shared.u32 	[%r124+2560], %r125;
	st.shared.u32 	[%r124+3584], %r125;
	st.shared.u32 	[%r124+4608], %r125;
	st.shared.u32 	[%r124+5632], %r125;
	st.shared.u32 	[%r124+6656], %r125;
	st.shared.u32 	[%r124+7680], %r125;
	st.shared.u32 	[%r124+8704], %r125;
	st.shared.u32 	[%r124+9728], %r125;
	st.shared.u32 	[%r124+10752], %r125;
	st.shared.u32 	[%r124+11776], %r125;
	st.shared.u32 	[%r124+12800], %r125;
	st.shared.u32 	[%r124+13824], %r125;
	st.shared.u32 	[%r124+14848], %r125;
	st.shared.u32 	[%r124+15872], %r125;
	add.s32 	%r348, %r348, 16;
	setp.ne.s32 	%p16, %r348, %r7;
	mov.u32 	%r350, %r7;
	@%p16 bra 	$L__BB13_19;
$L__BB13_20:
	setp.eq.s32 	%p17, %r2, 0;
	@%p17 bra 	$L__BB13_30;
	setp.lt.u32 	%p18, %r23, 7;
	@%p18 bra 	$L__BB13_23;
	shl.b32 	%r126, %r350, 10;
	add.s32 	%r127, %r6, %r126;
	mov.b32 	%r128, 0;
	st.shared.u32 	[%r127+512], %r128;
	st.shared.u32 	[%r127+1536], %r128;
	st.shared.u32 	[%r127+2560], %r128;
	st.shared.u32 	[%r127+3584], %r128;
	st.shared.u32 	[%r127+4608], %r128;
	st.shared.u32 	[%r127+5632], %r128;
	st.shared.u32 	[%r127+6656], %r128;
	st.shared.u32 	[%r127+7680], %r128;
	add.s32 	%r350, %r350, 8;
$L__BB13_23:
	setp.eq.s32 	%p19, %r3, 0;
	@%p19 bra 	$L__BB13_30;
	setp.lt.u32 	%p20, %r4, 3;
	@%p20 bra 	$L__BB13_26;
	shl.b32 	%r129, %r350, 10;
	add.s32 	%r130, %r6, %r129;
	mov.b32 	%r131, 0;
	st.shared.u32 	[%r130+512], %r131;
	st.shared.u32 	[%r130+1536], %r131;
	st.shared.u32 	[%r130+2560], %r131;
	st.shared.u32 	[%r130+3584], %r131;
	add.s32 	%r350, %r350, 4;
$L__BB13_26:
	setp.eq.s32 	%p21, %r5, 0;
	@%p21 bra 	$L__BB13_30;
	setp.eq.s32 	%p22, %r5, 1;
	shl.b32 	%r132, %r350, 10;
	add.s32 	%r36, %r6, %r132;
	mov.b32 	%r133, 0;
	st.shared.u32 	[%r36+512], %r133;
	@%p22 bra 	$L__BB13_30;
	setp.eq.s32 	%p23, %r5, 2;
	mov.b32 	%r134, 0;
	st.shared.u32 	[%r36+1536], %r134;
	@%p23 bra 	$L__BB13_30;
	mov.b32 	%r135, 0;
	st.shared.u32 	[%r36+2560], %r135;
$L__BB13_30:
	bar.sync 	0;
	bar.sync 	0;
	shl.b64 	%rd8, %rd230, 30;
	sub.s64 	%rd87, %rd80, %rd8;
	min.u64 	%rd9, %rd87, 1073741824;
	setp.le.u64 	%p24, %rd9, %rd3;
	@%p24 bra 	$L__BB13_70;
	mov.u64 	%rd231, %rd3;
$L__BB13_32:
	add.s64 	%rd11, %rd231, %rd8;
	sub.s64 	%rd12, %rd80, %rd11;
	setp.lt.u64 	%p25, %rd12, 2048;
	@%p25 bra 	$L__BB13_34;
	add.s64 	%rd106, %rd11, %rd5;
	shl.b64 	%rd107, %rd106, 3;
	add.s64 	%rd108, %rd1, %rd107;
	ld.global.u64 	%rd262, [%rd108];
	ld.global.u64 	%rd261, [%rd108+1024];
	ld.global.u64 	%rd260, [%rd108+2048];
	ld.global.u64 	%rd259, [%rd108+3072];
	ld.global.u64 	%rd258, [%rd108+4096];
	ld.global.u64 	%rd257, [%rd108+5120];
	ld.global.u64 	%rd256, [%rd108+6144];
	ld.global.u64 	%rd255, [%rd108+7168];
	ld.global.u64 	%rd254, [%rd108+8192];
	ld.global.u64 	%rd253, [%rd108+9216];
	ld.global.u64 	%rd252, [%rd108+10240];
	ld.global.u64 	%rd251, [%rd108+11264];
	ld.global.u64 	%rd250, [%rd108+12288];
	ld.global.u64 	%rd249, [%rd108+13312];
	ld.global.u64 	%rd248, [%rd108+14336];
	ld.global.u64 	%rd247, [%rd108+15360];
	bra.uni 	$L__BB13_66;
$L__BB13_34:
	cvt.u32.u64 	%r136, %rd5;
	cvt.u32.u64 	%r37, %rd12;
	setp.ge.s32 	%p26, %r136, %r37;
	add.s64 	%rd89, %rd11, %rd5;
	shl.b64 	%rd90, %rd89, 3;
	add.s64 	%rd29, %rd1, %rd90;
	mov.b64 	%rd262, -1;
	@%p26 bra 	$L__BB13_36;
	ld.global.u64 	%rd262, [%rd29];
$L__BB13_36:
	setp.ge.s32 	%p27, %r8, %r37;
	mov.b64 	%rd261, -1;
	@%p27 bra 	$L__BB13_38;
	ld.global.u64 	%rd261, [%rd29+1024];
$L__BB13_38:
	setp.ge.s32 	%p28, %r9, %r37;
	mov.b64 	%rd260, -1;
	@%p28 bra 	$L__BB13_40;
	ld.global.u64 	%rd260, [%rd29+2048];
$L__BB13_40:
	mov.u32 	%r137, %tid.x;
	add.s32 	%r138, %r137, 384;
	setp.ge.s32 	%p29, %r138, %r37;
	mov.b64 	%rd259, -1;
	@%p29 bra 	$L__BB13_42;
	ld.global.u64 	%rd259, [%rd29+3072];
$L__BB13_42:
	setp.ge.s32 	%p30, %r10, %r37;
	mov.b64 	%rd258, -1;
	@%p30 bra 	$L__BB13_44;
	ld.global.u64 	%rd258, [%rd29+4096];
$L__BB13_44:
	setp.ge.s32 	%p31, %r11, %r37;
	mov.b64 	%rd257, -1;
	@%p31 bra 	$L__BB13_46;
	ld.global.u64 	%rd257, [%rd29+5120];
$L__BB13_46:
	setp.ge.s32 	%p32, %r12, %r37;
	mov.b64 	%rd256, -1;
	@%p32 bra 	$L__BB13_48;
	ld.global.u64 	%rd256, [%rd29+6144];
$L__BB13_48:
	add.s32 	%r140, %r137, 896;
	setp.ge.s32 	%p33, %r140, %r37;
	mov.b64 	%rd255, -1;
	@%p33 bra 	$L__BB13_50;
	ld.global.u64 	%rd255, [%rd29+7168];
$L__BB13_50:
	or.b32  	%r142, %r137, 1024;
	setp.ge.s32 	%p34, %r142, %r37;
	mov.b64 	%rd254, -1;
	@%p34 bra 	$L__BB13_52;
	ld.global.u64 	%rd254, [%rd29+8192];
$L__BB13_52:
	add.s32 	%r144, %r137, 1152;
	setp.ge.s32 	%p35, %r144, %r37;
	mov.b64 	%rd253, -1;
	@%p35 bra 	$L__BB13_54;
	ld.global.u64 	%rd253, [%rd29+9216];
$L__BB13_54:
	add.s32 	%r146, %r137, 1280;
	setp.ge.s32 	%p36, %r146, %r37;
	mov.b64 	%rd252, -1;
	@%p36 bra 	$L__BB13_56;
	ld.global.u64 	%rd252, [%rd29+10240];
$L__BB13_56:
	add.s32 	%r148, %r137, 1408;
	setp.ge.s32 	%p37, %r148, %r37;
	mov.b64 	%rd251, -1;
	@%p37 bra 	$L__BB13_58;
	ld.global.u64 	%rd251, [%rd29+11264];
$L__BB13_58:
	add.s32 	%r150, %r137, 1536;
	setp.ge.s32 	%p38, %r150, %r37;
	mov.b64 	%rd250, -1;
	@%p38 bra 	$L__BB13_60;
	ld.global.u64 	%rd250, [%rd29+12288];
$L__BB13_60:
	add.s32 	%r152, %r137, 1664;
	setp.ge.s32 	%p39, %r152, %r37;
	mov.b64 	%rd249, -1;
	@%p39 bra 	$L__BB13_62;
	ld.global.u64 	%rd249, [%rd29+13312];
$L__BB13_62:
	add.s32 	%r154, %r137, 1792;
	setp.ge.s32 	%p40, %r154, %r37;
	mov.b64 	%rd248, -1;
	@%p40 bra 	$L__BB13_64;
	ld.global.u64 	%rd248, [%rd29+14336];
$L__BB13_64:
	setp.ge.s32 	%p41, %r13, %r37;
	mov.b64 	%rd247, -1;
	@%p41 bra 	$L__BB13_66;
	ld.global.u64 	%rd247, [%rd29+15360];
$L__BB13_66:
	setp.le.s32 	%p42, %r94, %r93;
	@%p42 bra 	$L__BB13_69;
	mov.b32 	%r352, 0;
	mov.u32 	%r353, %r93;
$L__BB13_68:
	sub.s32 	%r156, %r94, %r353;
	shl.b32 	%r157, %r352, 10;
	mov.u32 	%r158, _ZZN3cub18CUB_300001_SM_10006detail10radix_sort30DeviceRadixSortHistogramKernelINS1_5radix10policy_hubIyNS0_8NullTypeEyE10Policy1000ELNS0_9SortOrderE0EyyNS1_21identity_decomposer_tEEEvPT2_PKT1_SB_iiT3_E12temp_storage;
	add.s32 	%r159, %r158, %r157;
	min.s32 	%r160, %r156, 8;
	mov.b32 	%r161, -1;
	shl.b32 	%r162, %r161, %r160;
	not.b32 	%r163, %r162;
	shr.u64 	%rd109, %rd262, %r353;
	cvt.u32.u64 	%r164, %rd109;
	and.b32  	%r165, %r164, %r163;
	shl.b32 	%r166, %r165, 2;
	add.s32 	%r167, %r159, %r166;
	atom.shared.add.u32 	%r168, [%r167], 1;
	shr.u64 	%rd110, %rd261, %r353;
	cvt.u32.u64 	%r169, %rd110;
	and.b32  	%r170, %r169, %r163;
	shl.b32 	%r171, %r170, 2;
	add.s32 	%r172, %r159, %r171;
	atom.shared.add.u32 	%r173, [%r172], 1;
	shr.u64 	%rd111, %rd260, %r353;
	cvt.u32.u64 	%r174, %rd111;
	and.b32  	%r175, %r174, %r163;
	shl.b32 	%r176, %r175, 2;
	add.s32 	%r177, %r159, %r176;
	atom.shared.add.u32 	%r178, [%r177], 1;
	shr.u64 	%rd112, %rd259, %r353;
	cvt.u32.u64 	%r179, %rd112;
	and.b32  	%r180, %r179, %r163;
	shl.b32 	%r181, %r180, 2;
	add.s32 	%r182, %r159, %r181;
	atom.shared.add.u32 	%r183, [%r182], 1;
	shr.u64 	%rd113, %rd258, %r353;
	cvt.u32.u64 	%r184, %rd113;
	and.b32  	%r185, %r184, %r163;
	shl.b32 	%r186, %r185, 2;
	add.s32 	%r187, %r159, %r186;
	atom.shared.add.u32 	%r188, [%r187], 1;
	shr.u64 	%rd114, %rd257, %r353;
	cvt.u32.u64 	%r189, %rd114;
	and.b32  	%r190, %r189, %r163;
	shl.b32 	%r191, %r190, 2;
	add.s32 	%r192, %r159, %r191;
	atom.shared.add.u32 	%r193, [%r192], 1;
	shr.u64 	%rd115, %rd256, %r353;
	cvt.u32.u64 	%r194, %rd115;
	and.b32  	%r195, %r194, %r163;
	shl.b32 	%r196, %r195, 2;
	add.s32 	%r197, %r159, %r196;
	atom.shared.add.u32 	%r198, [%r197], 1;
	shr.u64 	%rd116, %rd255, %r353;
	cvt.u32.u64 	%r199, %rd116;
	and.b32  	%r200, %r199, %r163;
	shl.b32 	%r201, %r200, 2;
	add.s32 	%r202, %r159, %r201;
	atom.shared.add.u32 	%r203, [%r202], 1;
	shr.u64 	%rd117, %rd254, %r353;
	cvt.u32.u64 	%r204, %rd117;
	and.b32  	%r205, %r204, %r163;
	shl.b32 	%r206, %r205, 2;
	add.s32 	%r207, %r159, %r206;
	atom.shared.add.u32 	%r208, [%r207], 1;
	shr.u64 	%rd118, %rd253, %r353;
	cvt.u32.u64 	%r209, %rd118;
	and.b32  	%r210, %r209, %r163;
	shl.b32 	%r211, %r210, 2;
	add.s32 	%r212, %r159, %r211;
	atom.shared.add.u32 	%r213, [%r212], 1;
	shr.u64 	%rd119, %rd252, %r353;
	cvt.u32.u64 	%r214, %rd119;
	and.b32  	%r215, %r214, %r163;
	shl.b32 	%r216, %r215, 2;
	add.s32 	%r217, %r159, %r216;
	atom.shared.add.u32 	%r218, [%r217], 1;
	shr.u64 	%rd120, %rd251, %r353;
	cvt.u32.u64 	%r219, %rd120;
	and.b32  	%r220, %r219, %r163;
	shl.b32 	%r221, %r220, 2;
	add.s32 	%r222, %r159, %r221;
	atom.shared.add.u32 	%r223, [%r222], 1;
	shr.u64 	%rd121, %rd250, %r353;
	cvt.u32.u64 	%r224, %rd121;
	and.b32  	%r225, %r224, %r163;
	shl.b32 	%r226, %r225, 2;
	add.s32 	%r227, %r159, %r226;
	atom.shared.add.u32 	%r228, [%r227], 1;
	shr.u64 	%rd122, %rd249, %r353;
	cvt.u32.u64 	%r229, %rd122;
	and.b32  	%r230, %r229, %r163;
	shl.b32 	%r231, %r230, 2;
	add.s32 	%r232, %r159, %r231;
	atom.shared.add.u32 	%r233, [%r232], 1;
	shr.u64 	%rd123, %rd248, %r353;
	cvt.u32.u64 	%r234, %rd123;
	and.b32  	%r235, %r234, %r163;
	shl.b32 	%r236, %r235, 2;
	add.s32 	%r237, %r159, %r236;
	atom.shared.add.u32 	%r238, [%r237], 1;
	shr.u64 	%rd124, %rd247, %r353;
	cvt.u32.u64 	%r239, %rd124;
	and.b32  	%r240, %r239, %r163;
	shl.b32 	%r241, %r240, 2;
	add.s32 	%r242, %r159, %r241;
	atom.shared.add.u32 	%r243, [%r242], 1;
	add.s32 	%r353, %r353, 8;
	add.s32 	%r352, %r352, 1;
	setp.lt.s32 	%p43, %r353, %r94;
	@%p43 bra 	$L__BB13_68;
$L__BB13_69:
	add.s64 	%rd231, %rd231, %rd4;
	setp.lt.u64 	%p44, %rd231, %rd9;
	@%p44 bra 	$L__BB13_32;
$L__BB13_70:
	bar.sync 	0;
	@%p1 bra 	$L__BB13_152;
	setp.lt.u32 	%p45, %r1, 7;
	mov.b32 	%r356, 0;
	@%p45 bra 	$L__BB13_90;
	mov.b32 	%r354, 0;
$L__BB13_73:
	.pragma "nounroll";
	shl.b32 	%r246, %r354, 10;
	add.s32 	%r43, %r6, %r246;
	ld.shared.u32 	%r44, [%r43];
	setp.eq.s32 	%p46, %r44, 0;
	@%p46 bra 	$L__BB13_75;
	cvt.u32.u64 	%r247, %rd5;
	shl.b32 	%r248, %r354, 8;
	add.s32 	%r249, %r248, %r247;
	mul.wide.u32 	%rd125, %r249, 8;
	add.s64 	%rd126, %rd2, %rd125;
	cvt.u64.u32 	%rd127, %r44;
	atom.global.add.u64 	%rd128, [%rd126], %rd127;
$L__BB13_75:
	ld.shared.u32 	%r45, [%r43+1024];
	setp.eq.s32 	%p47, %r45, 0;
	@%p47 bra 	$L__BB13_77;
	cvt.u32.u64 	%r250, %rd5;
	shl.b32 	%r251, %r354, 8;
	add.s32 	%r252, %r251, %r250;
	add.s32 	%r253, %r252, 256;
	mul.wide.u32 	%rd129, %r253, 8;
	add.s64 	%rd130, %rd2, %rd129;
	cvt.u64.u32 	%rd131, %r45;
	atom.global.add.u64 	%rd132, [%rd130], %rd131;
$L__BB13_77:
	ld.shared.u32 	%r46, [%r43+2048];
	setp.eq.s32 	%p48, %r46, 0;
	@%p48 bra 	$L__BB13_79;
	cvt.u32.u64 	%r254, %rd5;
	shl.b32 	%r255, %r354, 8;
	add.s32 	%r256, %r255, %r254;
	add.s32 	%r257, %r256, 512;
	mul.wide.u32 	%rd133, %r257, 8;
	add.s64 	%rd134, %rd2, %rd133;
	cvt.u64.u32 	%rd135, %r46;
	atom.global.add.u64 	%rd136, [%rd134], %rd135;
$L__BB13_79:
	ld.shared.u32 	%r47, [%r43+3072];
	setp.eq.s32 	%p49, %r47, 0;
	@%p49 bra 	$L__BB13_81;
	cvt.u32.u64 	%r258, %rd5;
	shl.b32 	%r259, %r354, 8;
	add.s32 	%r260, %r259, %r258;
	add.s32 	%r261, %r260, 768;
	mul.wide.u32 	%rd137, %r261, 8;
	add.s64 	%rd138, %rd2, %rd137;
	cvt.u64.u32 	%rd139, %r47;
	atom.global.add.u64 	%rd140, [%rd138], %rd139;
$L__BB13_81:
	ld.shared.u32 	%r48, [%r43+4096];
	setp.eq.s32 	%p50, %r48, 0;
	@%p50 bra 	$L__BB13_83;
	cvt.u32.u64 	%r262, %rd5;
	shl.b32 	%r263, %r354, 8;
	add.s32 	%r264, %r263, %r262;
	add.s32 	%r265, %r264, 1024;
	mul.wide.u32 	%rd141, %r265, 8;
	add.s64 	%rd142, %rd2, %rd141;
	cvt.u64.u32 	%rd143, %r48;
	atom.global.add.u64 	%rd144, [%rd142], %rd143;
$L__BB13_83:
	ld.shared.u32 	%r49, [%r43+5120];
	setp.eq.s32 	%p51, %r49, 0;
	@%p51 bra 	$L__BB13_85;
	cvt.u32.u64 	%r266, %rd5;
	shl.b32 	%r267, %r354, 8;
	add.s32 	%r268, %r267, %r266;
	add.s32 	%r269, %r268, 1280;
	mul.wide.u32 	%rd145, %r269, 8;
	add.s64 	%rd146, %rd2, %rd145;
	cvt.u64.u32 	%rd147, %r49;
	atom.global.add.u64 	%rd148, [%rd146], %rd147;
$L__BB13_85:
	ld.shared.u32 	%r50, [%r43+6144];
	setp.eq.s32 	%p52, %r50, 0;
	@%p52 bra 	$L__BB13_87;
	cvt.u32.u64 	%r270, %rd5;
	shl.b32 	%r271, %r354, 8;
	add.s32 	%r272, %r271, %r270;
	add.s32 	%r273, %r272, 1536;
	mul.wide.u32 	%rd149, %r273, 8;
	add.s64 	%rd150, %rd2, %rd149;
	cvt.u64.u32 	%rd151, %r50;
	atom.global.add.u64 	%rd152, [%rd150], %rd151;
$L__BB13_87:
	ld.shared.u32 	%r51, [%r43+7168];
	setp.eq.s32 	%p53, %r51, 0;
	@%p53 bra 	$L__BB13_89;
	cvt.u32.u64 	%r274, %rd5;
	shl.b32 	%r275, %r354, 8;
	add.s32 	%r276, %r275, %r274;
	add.s32 	%r277, %r276, 1792;
	mul.wide.u32 	%rd153, %r277, 8;
	add.s64 	%rd154, %rd2, %rd153;
	cvt.u64.u32 	%rd155, %r51;
	atom.global.add.u64 	%rd156, [%rd154], %rd155;
$L__BB13_89:
	add.s32 	%r354, %r354, 8;
	setp.ne.s32 	%p54, %r354, %r14;
	mov.u32 	%r356, %r14;
	@%p54 bra 	$L__BB13_73;
$L__BB13_90:
	add.s32 	%r54, %r5, -1;
	setp.eq.s32 	%p55, %r3, 0;
	@%p55 bra 	$L__BB13_111;
	setp.lt.u32 	%p56, %r4, 3;
	@%p56 bra 	$L__BB13_101;
	shl.b32 	%r278, %r356, 10;
	add.s32 	%r55, %r6, %r278;
	ld.shared.u32 	%r56, [%r55];
	setp.eq.s32 	%p57, %r56, 0;
	@%p57 bra 	$L__BB13_94;
	cvt.u32.u64 	%r279, %rd5;
	shl.b32 	%r280, %r356, 8;
	add.s32 	%r281, %r280, %r279;
	mul.wide.u32 	%rd157, %r281, 8;
	add.s64 	%rd158, %rd2, %rd157;
	cvt.u64.u32 	%rd159, %r56;
	atom.global.add.u64 	%rd160, [%rd158], %rd159;
$L__BB13_94:
	ld.shared.u32 	%r57, [%r55+1024];
	setp.eq.s32 	%p58, %r57, 0;
	@%p58 bra 	$L__BB13_96;
	cvt.u32.u64 	%r282, %rd5;
	shl.b32 	%r283, %r356, 8;
	add.s32 	%r284, %r283, %r282;
	add.s32 	%r285, %r284, 256;
	mul.wide.u32 	%rd161, %r285, 8;
	add.s64 	%rd162, %rd2, %rd161;
	cvt.u64.u32 	%rd163, %r57;
	atom.global.add.u64 	%rd164, [%rd162], %rd163;
$L__BB13_96:
	ld.shared.u32 	%r58, [%r55+2048];
	setp.eq.s32 	%p59, %r58, 0;
	@%p59 bra 	$L__BB13_98;
	cvt.u32.u64 	%r286, %rd5;
	shl.b32 	%r287, %r356, 8;
	add.s32 	%r288, %r287, %r286;
	add.s32 	%r289, %r288, 512;
	mul.wide.u32 	%rd165, %r289, 8;
	add.s64 	%rd166, %rd2, %rd165;
	cvt.u64.u32 	%rd167, %r58;
	atom.global.add.u64 	%rd168, [%rd166], %rd167;
$L__BB13_98:
	ld.shared.u32 	%r59, [%r55+3072];
	setp.eq.s32 	%p60, %r59, 0;
	@%p60 bra 	$L__BB13_100;
	cvt.u32.u64 	%r290, %rd5;
	shl.b32 	%r291, %r356, 8;
	add.s32 	%r292, %r291, %r290;
	add.s32 	%r293, %r292, 768;
	mul.wide.u32 	%rd169, %r293, 8;
	add.s64 	%rd170, %rd2, %rd169;
	cvt.u64.u32 	%rd171, %r59;
	atom.global.add.u64 	%rd172, [%rd170], %rd171;
$L__BB13_100:
	add.s32 	%r356, %r356, 4;
$L__BB13_101:
	setp.eq.s32 	%p61, %r5, 0;
	@%p61 bra 	$L__BB13_111;
	setp.eq.s32 	%p62, %r54, 0;
	@%p62 bra 	$L__BB13_108;
	shl.b32 	%r294, %r356, 10;
	add.s32 	%r62, %r6, %r294;
	ld.shared.u32 	%r63, [%r62];
	setp.eq.s32 	%p63, %r63, 0;
	@%p63 bra 	$L__BB13_105;
	cvt.u32.u64 	%r295, %rd5;
	shl.b32 	%r296, %r356, 8;
	add.s32 	%r297, %r296, %r295;
	mul.wide.u32 	%rd173, %r297, 8;
	add.s64 	%rd174, %rd2, %rd173;
	cvt.u64.u32 	%rd175, %r63;
	atom.global.add.u64 	%rd176, [%rd174], %rd175;
$L__BB13_105:
	ld.shared.u32 	%r64, [%r62+1024];
	setp.eq.s32 	%p64, %r64, 0;
	@%p64 bra 	$L__BB13_107;
	cvt.u32.u64 	%r298, %rd5;
	shl.b32 	%r299, %r356, 8;
	add.s32 	%r300, %r299, %r298;
	add.s32 	%r301, %r300, 256;
	mul.wide.u32 	%rd177, %r301, 8;
	add.s64 	%rd178, %rd2, %rd177;
	cvt.u64.u32 	%rd179, %r64;
	atom.global.add.u64 	%rd180, [%rd178], %rd179;
$L__BB13_107:
	add.s32 	%r356, %r356, 2;
$L__BB13_108:
	setp.eq.s32 	%p65, %r15, 0;
	@%p65 bra 	$L__BB13_111;
	shl.b32 	%r302, %r356, 10;
	add.s32 	%r303, %r6, %r302;
	ld.shared.u32 	%r67, [%r303];
	setp.eq.s32 	%p66, %r67, 0;
	@%p66 bra 	$L__BB13_111;
	cvt.u32.u64 	%r304, %rd5;
	shl.b32 	%r305, %r356, 8;
	add.s32 	%r306, %r305, %r304;
	mul.wide.u32 	%rd181, %r306, 8;
	add.s64 	%rd182, %rd2, %rd181;
	cvt.u64.u32 	%rd183, %r67;
	atom.global.add.u64 	%rd184, [%rd182], %rd183;
$L__BB13_111:
	cvt.u32.u64 	%r307, %rd5;
	setp.gt.u32 	%p67, %r307, 127;
	@%p67 bra 	$L__BB13_152;
	setp.lt.u32 	%p68, %r1, 7;
	mov.b32 	%r360, 0;
	@%p68 bra 	$L__BB13_131;
	mov.b32 	%r358, 0;
$L__BB13_114:
	.pragma "nounroll";
	shl.b32 	%r311, %r358, 10;
	add.s32 	%r69, %r6, %r311;
	ld.shared.u32 	%r70, [%r69+512];
	setp.eq.s32 	%p69, %r70, 0;
	shl.b32 	%r312, %r358, 8;
	add.s32 	%r313, %r312, %r307;
	mul.wide.u32 	%rd185, %r313, 8;
	add.s64 	%rd78, %rd2, %rd185;
	@%p69 bra 	$L__BB13_116;
	cvt.u64.u32 	%rd186, %r70;
	atom.global.add.u64 	%rd187, [%rd78+1024], %rd186;
$L__BB13_116:
	ld.shared.u32 	%r71, [%r69+1536];
	setp.eq.s32 	%p70, %r71, 0;
	@%p70 bra 	$L__BB13_118;
	cvt.u64.u32 	%rd188, %r71;
	atom.global.add.u64 	%rd189, [%rd78+3072], %rd188;
$L__BB13_118:
	ld.shared.u32 	%r72, [%r69+2560];
	setp.eq.s32 	%p71, %r72, 0;
	@%p71 bra 	$L__BB13_120;
	cvt.u64.u32 	%rd190, %r72;
	atom.global.add.u64 	%rd191, [%rd78+5120], %rd190;
$L__BB13_120:
	ld.shared.u32 	%r73, [%r69+3584];
	setp.eq.s32 	%p72, %r73, 0;
	@%p72 bra 	$L__BB13_122;
	cvt.u64.u32 	%rd192, %r73;
	atom.global.add.u64 	%rd193, [%rd78+7168], %rd192;
$L__BB13_122:
	ld.shared.u32 	%r74, [%r69+4608];
	setp.eq.s32 	%p73, %r74, 0;
	@%p73 bra 	$L__BB13_124;
	cvt.u64.u32 	%rd194, %r74;
	atom.global.add.u64 	%rd195, [%rd78+9216], %rd194;
$L__BB13_124:
	ld.shared.u32 	%r75, [%r69+5632];
	setp.eq.s32 	%p74, %r75, 0;
	@%p74 bra 	$L__BB13_126;
	cvt.u64.u32 	%rd196, %r75;
	atom.global.add.u64 	%rd197, [%rd78+11264], %rd196;
$L__BB13_126:
	ld.shared.u32 	%r76, [%r69+6656];
	setp.eq.s32 	%p75, %r76, 0;
	@%p75 bra 	$L__BB13_128;
	cvt.u64.u32 	%rd198, %r76;
	atom.global.add.u64 	%rd199, [%rd78+13312], %rd198;
$L__BB13_128:
	ld.shared.u32 	%r77, [%r69+7680];
	setp.eq.s32 	%p76, %r77, 0;
	@%p76 bra 	$L__BB13_130;
	cvt.u64.u32 	%rd200, %r77;
	atom.global.add.u64 	%rd201, [%rd78+15360], %rd200;
$L__BB13_130:
	add.s32 	%r358, %r358, 8;
	setp.ne.s32 	%p77, %r358, %r14;
	mov.u32 	%r360, %r14;
	@%p77 bra 	$L__BB13_114;
$L__BB13_131:
	setp.eq.s32 	%p78, %r3, 0;
	@%p78 bra 	$L__BB13_152;
	setp.lt.u32 	%p79, %r4, 3;
	@%p79 bra 	$L__BB13_142;
	shl.b32 	%r314, %r360, 10;
	add.s32 	%r80, %r6, %r314;
	ld.shared.u32 	%r81, [%r80+512];
	setp.eq.s32 	%p80, %r81, 0;
	@%p80 bra 	$L__BB13_135;
	shl.b32 	%r316, %r360, 8;
	add.s32 	%r317, %r316, %r307;
	mul.wide.u32 	%rd202, %r317, 8;
	add.s64 	%rd203, %rd2, %rd202;
	cvt.u64.u32 	%rd204, %r81;
	atom.global.add.u64 	%rd205, [%rd203+1024], %rd204;
$L__BB13_135:
	ld.shared.u32 	%r82, [%r80+1536];
	setp.eq.s32 	%p81, %r82, 0;
	@%p81 bra 	$L__BB13_137;
	shl.b32 	%r319, %r360, 8;
	add.s32 	%r320, %r319, %r307;
	add.s32 	%r321, %r320, 256;
	mul.wide.u32 	%rd206, %r321, 8;
	add.s64 	%rd207, %rd2, %rd206;
	cvt.u64.u32 	%rd208, %r82;
	atom.global.add.u64 	%rd209, [%rd207+1024], %rd208;
$L__BB13_137:
	ld.shared.u32 	%r83, [%r80+2560];
	setp.eq.s32 	%p82, %r83, 0;
	@%p82 bra 	$L__BB13_139;
	shl.b32 	%r323, %r360, 8;
	add.s32 	%r324, %r323, %r307;
	add.s32 	%r325, %r324, 512;
	mul.wide.u32 	%rd210, %r325, 8;
	add.s64 	%rd211, %rd2, %rd210;
	cvt.u64.u32 	%rd212, %r83;
	atom.global.add.u64 	%rd213, [%rd211+1024], %rd212;
$L__BB13_139:
	ld.shared.u32 	%r84, [%r80+3584];
	setp.eq.s32 	%p83, %r84, 0;
	@%p83 bra 	$L__BB13_141;
	shl.b32 	%r327, %r360, 8;
	add.s32 	%r328, %r327, %r307;
	add.s32 	%r329, %r328, 768;
	mul.wide.u32 	%rd214, %r329, 8;
	add.s64 	%rd215, %rd2, %rd214;
	cvt.u64.u32 	%rd216, %r84;
	atom.global.add.u64 	%rd217, [%rd215+1024], %rd216;
$L__BB13_141:
	add.s32 	%r360, %r360, 4;
$L__BB13_142:
	setp.eq.s32 	%p84, %r5, 0;
	@%p84 bra 	$L__BB13_152;
	setp.eq.s32 	%p85, %r54, 0;
	@%p85 bra 	$L__BB13_149;
	shl.b32 	%r330, %r360, 10;
	add.s32 	%r87, %r6, %r330;
	ld.shared.u32 	%r88, [%r87+512];
	setp.eq.s32 	%p86, %r88, 0;
	@%p86 bra 	$L__BB13_146;
	shl.b32 	%r332, %r360, 8;
	add.s32 	%r333, %r332, %r307;
	mul.wide.u32 	%rd218, %r333, 8;
	add.s64 	%rd219, %rd2, %rd218;
	cvt.u64.u32 	%rd220, %r88;
	atom.global.add.u64 	%rd221, [%rd219+1024], %rd220;
$L__BB13_146:
	ld.shared.u32 	%r89, [%r87+1536];
	setp.eq.s32 	%p87, %r89, 0;
	@%p87 bra 	$L__BB13_148;
	shl.b32 	%r335, %r360, 8;
	add.s32 	%r336, %r335, %r307;
	add.s32 	%r337, %r336, 256;
	mul.wide.u32 	%rd222, %r337, 8;
	add.s64 	%rd223, %rd2, %rd222;
	cvt.u64.u32 	%rd224, %r89;
	atom.global.add.u64 	%rd225, [%rd223+1024], %rd224;
$L__BB13_148:
	add.s32 	%r360, %r360, 2;
$L__BB13_149:
	setp.eq.s32 	%p88, %r15, 0;
	@%p88 bra 	$L__BB13_152;
	shl.b32 	%r338, %r360, 10;
	add.s32 	%r339, %r6, %r338;
	ld.shared.u32 	%r92, [%r339+512];
	setp.eq.s32 	%p89, %r92, 0;
	@%p89 bra 	$L__BB13_152;
	shl.b32 	%r341, %r360, 8;
	add.s32 	%r342, %r341, %r307;
	mul.wide.u32 	%rd226, %r342, 8;
	add.s64 	%rd227, %rd2, %rd226;
	cvt.u64.u32 	%rd228, %r92;
	atom.global.add.u64 	%rd229, [%rd227+1024], %rd228;
$L__BB13_152:
	bar.sync 	0;
	add.s64 	%rd230, %rd230, 1;
	setp.ne.s64 	%p90, %rd230, %rd6;
	@%p90 bra 	$L__BB13_2;
$L__BB13_153:
	ret;

}
	// .globl	_ZN3cub18CUB_300001_SM_10006detail10radix_sort33DeviceRadixSortExclusiveSumKernelINS1_5radix10policy_hubIyNS0_8NullTypeEyE10Policy1000EyEEvPT0_
.visible .entry _ZN3cub18CUB_300001_SM_10006detail10radix_sort33DeviceRadixSortExclusiveSumKernelINS1_5radix10policy_hubIyNS0_8NullTypeEyE10Policy1000EyEEvPT0_(
	.param .u64 .ptr .align 1 _ZN3cub18CUB_300001_SM_10006detail10radix_sort33DeviceRadixSortExclusiveSumKernelINS1_5radix10policy_hubIyNS0_8NullTypeEyE10Policy1000EyEEvPT0__param_0
)
{
	.reg .pred 	%p<4>;
	.reg .b32 	%r<28>;
	.reg .b64 	%rd<54>;
	// demoted variable
	.shared .align 16 .b8 _ZZN3cub18CUB_300001_SM_10006detail10radix_sort33DeviceRadixSortExclusiveSumKernelINS1_5radix10policy_hubIyNS0_8NullTypeEyE10Policy1000EyEEvPT0_E12temp_storage[2336];
	ld.param.u64 	%rd5, [_ZN3cub18CUB_300001_SM_10006detail10radix_sort33DeviceRadixSortExclusiveSumKernelINS1_5radix10policy_hubIyNS0_8NullTypeEyE10Policy1000EyEEvPT0__param_0];
	cvta.to.global.u64 	%rd6, %rd5;
	mov.u32 	%r3, %ctaid.x;
	shl.b32 	%r4, %r3, 8;
	mov.u32 	%r1, %tid.x;
	setp.gt.u32 	%p1, %r1, 255;
	add.s32 	%r5, %r4, %r1;
	mul.wide.s32 	%rd7, %r5, 8;
	add.s64 	%rd1, %rd6, %rd7;
	@%p1 bra 	$L__BB14_2;
	ld.global.u64 	%rd53, [%rd1];
$L__BB14_2:
	shr.u32 	%r6, %r1, 3;
	add.s32 	%r7, %r6, %r1;
	shl.b32 	%r8, %r7, 3;
	mov.u32 	%r9, _ZZN3cub18CUB_300001_SM_10006detail10radix_sort33DeviceRadixSortExclusiveSumKernelINS1_5radix10policy_hubIyNS0_8NullTypeEyE10Policy1000EyEEvPT0_E12temp_storage;
	add.s32 	%r10, %r9, %r8;
	add.s32 	%r2, %r10, 16;
	st.shared.u64 	[%r10+16], %rd53;
	bar.sync 	0;
	setp.gt.u32 	%p2, %r1, 31;
	@%p2 bra 	$L__BB14_4;
	mad.lo.s32 	%r27, %r1, 72, %r9;
	ld.shared.u64 	%rd23, [%r27+16];
	ld.shared.u64 	%rd24, [%r27+24];
	ld.shared.u64 	%rd25, [%r27+32];
	ld.shared.u64 	%rd26, [%r27+40];
	ld.shared.u64 	%rd27, [%r27+48];
	ld.shared.u64 	%rd28, [%r27+56];
	ld.shared.u64 	%rd29, [%r27+64];
	ld.shared.u64 	%rd30, [%r27+72];
	add.s64 	%rd31, %rd24, %rd23;
	add.s64 	%rd32, %rd31, %rd25;
	add.s64 	%rd33, %rd32, %rd26;
	add.s64 	%rd34, %rd33, %rd27;
	add.s64 	%rd35, %rd34, %rd28;
	add.s64 	%rd36, %rd35, %rd29;
	add.s64 	%rd10, %rd36, %rd30;
	mov.b32 	%r11, 1;
	mov.b32 	%r24, 0;
	mov.b32 	%r25, -1;
	// begin inline asm
	{  .reg .u64 r0;  .reg .u32 lo;  .reg .u32 hi;  .reg .pred p;  mov.b64 {lo, hi}, %rd10;  shfl.sync.up.b32 lo|p, lo, %r11, %r24, %r25;  shfl.sync.up.b32 hi|p, hi, %r11, %r24, %r25;  mov.b64 r0, {lo, hi};  @p add.u64 r0, r0, %rd10;  mov.u64 %rd8, r0;}
	// end inline asm
	mov.b32 	%r14, 2;
	// begin inline asm
	{  .reg .u64 r0;  .reg .u32 lo;  .reg .u32 hi;  .reg .pred p;  mov.b64 {lo, hi}, %rd8;  shfl.sync.up.b32 lo|p, lo, %r14, %r24, %r25;  shfl.sync.up.b32 hi|p, hi, %r14, %r24, %r25;  mov.b64 r0, {lo, hi};  @p add.u64 r0, r0, %rd8;  mov.u64 %rd11, r0;}
	// end inline asm
	mov.b32 	%r17, 4;
	// begin inline asm
	{  .reg .u64 r0;  .reg .u32 lo;  .reg .u32 hi;  .reg .pred p;  mov.b64 {lo, hi}, %rd11;  shfl.sync.up.b32 lo|p, lo, %r17, %r24, %r25;  shfl.sync.up.b32 hi|p, hi, %r17, %r24, %r25;  mov.b64 r0, {lo, hi};  @p add.u64 r0, r0, %rd11;  mov.u64 %rd14, r0;}
	// end inline asm
	mov.b32 	%r20, 8;
	// begin inline asm
	{  .reg .u64 r0;  .reg .u32 lo;  .reg .u32 hi;  .reg .pred p;  mov.b64 {lo, hi}, %rd14;  shfl.sync.up.b32 lo|p, lo, %r20, %r24, %r25;  shfl.sync.up.b32 hi|p, hi, %r20, %r24, %r25;  mov.b64 r0, {lo, hi};  @p add.u64 r0, r0, %rd14;  mov.u64 %rd17, r0;}
	// end inline asm
	mov.b32 	%r23, 16;
	// begin inline asm
	{  .reg .u64 r0;  .reg .u32 lo;  .reg .u32 hi;  .reg .pred p;  mov.b64 {lo, hi}, %rd17;  shfl.sync.up.b32 lo|p, lo, %r23, %r24, %r25;  shfl.sync.up.b32 hi|p, hi, %r23, %r24, %r25;  mov.b64 r0, {lo, hi};  @p add.u64 r0, r0, %rd17;  mov.u64 %rd20, r0;}
	// end inline asm
	sub.s64 	%rd37, %rd20, %rd10;
	ld.shared.u64 	%rd38, [%r27+16];
	ld.shared.u64 	%rd39, [%r27+24];
	ld.shared.u64 	%rd40, [%r27+32];
	ld.shared.u64 	%rd41, [%r27+40];
	ld.shared.u64 	%rd42, [%r27+48];
	ld.shared.u64 	%rd43, [%r27+56];
	ld.shared.u64 	%rd44, [%r27+64];
	add.s64 	%rd45, %rd38, %rd37;
	add.s64 	%rd46, %rd39, %rd45;
	add.s64 	%rd47, %rd40, %rd46;
	add.s64 	%rd48, %rd41, %rd47;
	add.s64 	%rd49, %rd42, %rd48;
	add.s64 	%rd50, %rd43, %rd49;
	add.s64 	%rd51, %rd44, %rd50;
	st.shared.u64 	[%r27+16], %rd37;
	st.shared.u64 	[%r27+24], %rd45;
	st.shared.u64 	[%r27+32], %rd46;
	st.shared.u64 	[%r27+40], %rd47;
	st.shared.u64 	[%r27+48], %rd48;
	st.shared.u64 	[%r27+56], %rd49;
	st.shared.u64 	[%r27+64], %rd50;
	st.shared.u64 	[%r27+72], %rd51;
$L__BB14_4:
	setp.gt.u32 	%p3, %r1, 255;
	bar.sync 	0;
	@%p3 bra 	$L__BB14_6;
	ld.shared.u64 	%rd52, [%r2];
	st.global.u64 	[%rd1], %rd52;
$L__BB14_6:
	ret;

}
	// .globl	_ZN3cub18CUB_300001_SM_10006detail10radix_sort29DeviceRadixSortOnesweepKernelINS1_5radix10policy_hubIyNS0_8NullTypeEyE10Policy1000ELNS0_9SortOrderE0EyS6_yiiNS1_21identity_decomposer_tEEEvPT5_SC_PT3_PKSD_PT1_PKSH_PT2_PKSL_T4_iiT6_
.visible .entry _ZN3cub18CUB_300001_SM_10006detail10radix_sort29DeviceRadixSortOnesweepKernelINS1_5radix10policy_hubIyNS0_8NullTypeEyE10Policy1000ELNS0_9SortOrderE0EyS6_yiiNS1_21identity_decomposer_tEEEvPT5_SC_PT3_PKSD_PT1_PKSH_PT2_PKSL_T4_iiT6_(
	.param .u64 .ptr .align 1 _ZN3cub18CUB_300001_SM_10006detail10radix_sort29DeviceRadixSortOnesweepKernelINS1_5radix10policy_hubIyNS0_8NullTypeEyE10Policy1000ELNS0_9SortOrderE0EyS6_yiiNS1_21identity_decomposer_tEEEvPT5_SC_PT3_PKSD_PT1_PKSH_PT2_PKSL_T4_iiT6__param_0,
	.param .u64 .ptr .align 1 _ZN3cub18CUB_300001_SM_10006detail10radix_sort29DeviceRadixSortOnesweepKernelINS1_5radix10policy_hubIyNS0_8NullTypeEyE10Policy1000ELNS0_9SortOrderE0EyS6_yiiNS1_21identity_decomposer_tEEEvPT5_SC_PT3_PKSD_PT1_PKSH_PT2_PKSL_T4_iiT6__param_1,
	.param .u64 .ptr .align 1 _ZN3cub18CUB_300001_SM_10006detail10radix_sort29DeviceRadixSortOnesweepKernelINS1_5radix10policy_hubIyNS0_8NullTypeEyE10Policy1000ELNS0_9SortOrderE0EyS6_yiiNS1_21identity_decomposer_tEEEvPT5_SC_PT3_PKSD_PT1_PKSH_PT2_PKSL_T4_iiT6__param_2,
	.param .u64 .ptr .align 1 _ZN3cub18CUB_300001_SM_10006detail10radix_sort29DeviceRadixSortOnesweepKernelINS1_5radix10policy_hubIyNS0_8NullTypeEyE10Policy1000ELNS0_9SortOrderE0EyS6_yiiNS1_21identity_decomposer_tEEEvPT5_SC_PT3_PKSD_PT1_PKSH_PT2_PKSL_T4_iiT6__param_3,
	.param .u64 .ptr .align 1 _ZN3cub18CUB_300001_SM_10006detail10radix_sort29DeviceRadixSortOnesweepKernelINS1_5radix10policy_hubIyNS0_8NullTypeEyE10Policy1000ELNS0_9SortOrderE0EyS6_yiiNS1_21identity_decomposer_tEEEvPT5_SC_PT3_PKSD_PT1_PKSH_PT2_PKSL_T4_iiT6__param_4,
	.param .u64 .ptr .align 1 _ZN3cub18CUB_300001_SM_10006detail10radix_sort29DeviceRadixSortOnesweepKernelINS1_5radix10policy_hubIyNS0_8NullTypeEyE10Policy1000ELNS0_9SortOrderE0EyS6_yiiNS1_21identity_decomposer_tEEEvPT5_SC_PT3_PKSD_PT1_PKSH_PT2_PKSL_T4_iiT6__param_5,
	.param .u64 .ptr .align 1 _ZN3cub18CUB_300001_SM_10006detail10radix_sort29DeviceRadixSortOnesweepKernelINS1_5radix10policy_hubIyNS0_8NullTypeEyE10Policy1000ELNS0_9SortOrderE0EyS6_yiiNS1_21identity_decomposer_tEEEvPT5_SC_PT3_PKSD_PT1_PKSH_PT2_PKSL_T4_iiT6__param_6,
	.param .u64 .ptr .align 1 _ZN3cub18CUB_300001_SM_10006detail10radix_sort29DeviceRadixSortOnesweepKernelINS1_5radix10policy_hubIyNS0_8NullTypeEyE10Policy1000ELNS0_9SortOrderE0EyS6_yiiNS1_21identity_decomposer_tEEEvPT5_SC_PT3_PKSD_PT1_PKSH_PT2_PKSL_T4_iiT6__param_7,
	.param .u32 _ZN3cub18CUB_300001_SM_10006detail10radix_sort29DeviceRadixSortOnesweepKernelINS1_5radix10policy_hubIyNS0_8NullTypeEyE10Policy1000ELNS0_9SortOrderE0EyS6_yiiNS1_21identity_decomposer_tEEEvPT5_SC_PT3_PKSD_PT1_PKSH_PT2_PKSL_T4_iiT6__param_8,
	.param .u32 _ZN3cub18CUB_300001_SM_10006detail10radix_sort29DeviceRadixSortOnesweepKernelINS1_5radix10policy_hubIyNS0_8NullTypeEyE10Policy1000ELNS0_9SortOrderE0EyS6_yiiNS1_21identity_decomposer_tEEEvPT5_SC_PT3_PKSD_PT1_PKSH_PT2_PKSL_T4_iiT6__param_9,
	.param .u32 _ZN3cub18CUB_300001_SM_10006detail10radix_sort29DeviceRadixSortOnesweepKernelINS1_5radix10policy_hubIyNS0_8NullTypeEyE10Policy1000ELNS0_9SortOrderE0EyS6_yiiNS1_21identity_decomposer_tEEEvPT5_SC_PT3_PKSD_PT1_PKSH_PT2_PKSL_T4_iiT6__param_10,
	.param .align 1 .b8 _ZN3cub18CUB_300001_SM_10006detail10radix_sort29DeviceRadixSortOnesweepKernelINS1_5radix10policy_hubIyNS0_8NullTypeEyE10Policy1000ELNS0_9SortOrderE0EyS6_yiiNS1_21identity_decomposer_tEEEvPT5_SC_PT3_PKSD_PT1_PKSH_PT2_PKSL_T4_iiT6__param_11[1]
)
.maxntid 384
{
	.reg .pred 	%p<123>;
	.reg .b32 	%r<1353>;
	.reg .b64 	%rd<414>;
	// demoted variable
	.shared .align 16 .b8 _ZZN3cub18CUB_300001_SM_10006detail10radix_sort29DeviceRadixSortOnesweepKernelINS1_5radix10policy_hubIyNS0_8NullTypeEyE10Policy1000ELNS0_9SortOrderE0EyS6_yiiNS1_21identity_decomposer_tEEEvPT5_SC_PT3_PKSD_PT1_PKSH_PT2_PKSL_T4_iiT6_E1s[48128];
	ld.param.u64 	%rd81, [_ZN3cub18CUB_300001_SM_10006detail10radix_sort29DeviceRadixSortOnesweepKernelINS1_5radix10policy_hubIyNS0_8NullTypeEyE10Policy1000ELNS0_9SortOrderE0EyS6_yiiNS1_21identity_decomposer_tEEEvPT5_SC_PT3_PKSD_PT1_PKSH_PT2_PKSL_T4_iiT6__param_1];
	ld.param.u64 	%rd85, [_ZN3cub18CUB_300001_SM_10006detail10radix_sort29DeviceRadixSortOnesweepKernelINS1_5radix10policy_hubIyNS0_8NullTypeEyE10Policy1000ELNS0_9SortOrderE0EyS6_yiiNS1_21identity_decomposer_tEEEvPT5_SC_PT3_PKSD_PT1_PKSH_PT2_PKSL_T4_iiT6__param_5];
	cvta.to.global.u64 	%rd1, %rd85;
	mov.u32 	%r1, %tid.x;
	shr.u32 	%r2, %r1, 5;
	// begin inline asm
	mov.u32 %r140, %laneid;
	// end inline asm
	setp.ne.s32 	%p1, %r1, 0;
	@%p1 bra 	$L__BB15_2;
	cvta.to.global.u64 	%rd86, %rd81;
	atom.global.add.u32 	%r141, [%rd86], 1;
	st.shared.u32 	[_ZZN3cub18CUB_300001_SM_10006detail10radix_sort29DeviceRadixSortOnesweepKernelINS1_5radix10policy_hubIyNS0_8NullTypeEyE10Policy1000ELNS0_9SortOrderE0EyS6_yiiNS1_21identity_decomposer_tEEEvPT5_SC_PT3_PKSD_PT1_PKSH_PT2_PKSL_T4_iiT6_E1s+46080], %r141;
$L__BB15_2:
	ld.param.u32 	%r1311, [_ZN3cub18CUB_300001_SM_10006detail10radix_sort29DeviceRadixSortOnesweepKernelINS1_5radix10policy_hubIyNS0_8NullTypeEyE10Policy1000ELNS0_9SortOrderE0EyS6_yiiNS1_21identity_decomposer_tEEEvPT5_SC_PT3_PKSD_PT1_PKSH_PT2_PKSL_T4_iiT6__param_8];
	bar.sync 	0;
	ld.shared.u32 	%r4, [_ZZN3cub18CUB_300001_SM_10006detail10radix_sort29DeviceRadixSortOnesweepKernelINS1_5radix10policy_hubIyNS0_8NullTypeEyE10Policy1000ELNS0_9SortOrderE0EyS6_yiiNS1_21identity_decomposer_tEEEvPT5_SC_PT3_PKSD_PT1_PKSH_PT2_PKSL_T4_iiT6_E1s+46080];
	mul.lo.s32 	%r142, %r4, 5760;
	add.s32 	%r143, %r142, 5760;
	setp.gt.s32 	%p2, %r143, %r1311;
	cvt.s64.s32 	%rd2, %r142;
	@%p2 bra 	$L__BB15_4;
	and.b32  	%r144, %r1, 31;
	and.b32  	%r145, %r1, 992;
	mul.lo.s32 	%r146, %r145, 15;
	or.b32  	%r147, %r146, %r144;
	cvt.u64.u32 	%rd87, %r147;
	add.s64 	%rd88, %rd87, %rd2;
	shl.b64 	%rd89, %rd88, 3;
	add.s64 	%rd90, %rd1, %rd89;
	ld.global.u64 	%rd397, [%rd90];
	ld.global.u64 	%rd398, [%rd90+256];
	ld.global.u64 	%rd399, [%rd90+512];
	ld.global.u64 	%rd400, [%rd90+768];
	ld.global.u64 	%rd401, [%rd90+1024];
	ld.global.u64 	%rd402, [%rd90+1280];
	ld.global.u64 	%rd403, [%rd90+1536];
	ld.global.u64 	%rd404, [%rd90+1792];
	ld.global.u64 	%rd405, [%rd90+2048];
	ld.global.u64 	%rd406, [%rd90+2304];
	ld.global.u64 	%rd407, [%rd90+2560];
	ld.global.u64 	%rd408, [%rd90+2816];
	ld.global.u64 	%rd409, [%rd90+3072];
	ld.global.u64 	%rd410, [%rd90+3328];
	ld.global.u64 	%rd411, [%rd90+3584];
	bra.uni 	$L__BB15_34;
$L__BB15_4:
	ld.param.u32 	%r1312, [_ZN3cub18CUB_300001_SM_10006detail10radix_sort29DeviceRadixSortOnesweepKernelINS1_5radix10policy_hubIyNS0_8NullTypeEyE10Policy1000ELNS0_9SortOrderE0EyS6_yiiNS1_21identity_decomposer_tEEEvPT5_SC_PT3_PKSD_PT1_PKSH_PT2_PKSL_T4_iiT6__param_8];
	cvt.u32.u64 	%r148, %rd2;
	sub.s32 	%r5, %r1312, %r148;
	and.b32  	%r149, %r1, 31;
	and.b32  	%r150, %r1, 992;
	mul.lo.s32 	%r151, %r150, 15;
	or.b32  	%r6, %r151, %r149;
	setp.ge.s32 	%p3, %r6, %r5;
	cvt.u64.u32 	%rd92, %r6;
	add.s64 	%rd93, %rd92, %rd2;
	shl.b64 	%rd94, %rd93, 3;
	add.s64 	%rd18, %rd1, %rd94;
	mov.b64 	%rd397, -1;
	@%p3 bra 	$L__BB15_6;
	ld.global.u64 	%rd397, [%rd18];
$L__BB15_6:
	add.s32 	%r152, %r6, 32;
	setp.ge.s32 	%p4, %r152, %r5;
	mov.b64 	%rd398, -1;
	@%p4 bra 	$L__BB15_8;
	ld.global.u64 	%rd398, [%rd18+256];
$L__BB15_8:
	add.s32 	%r153, %r6, 64;
	setp.ge.s32 	%p5, %r153, %r5;
	mov.b64 	%rd399, -1;
	@%p5 bra 	$L__BB15_10;
	ld.global.u64 	%rd399, [%rd18+512];
$L__BB15_10:
	add.s32 	%r154, %r6, 96;
	setp.ge.s32 	%p6, %r154, %r5;
	mov.b64 	%rd400, -1;
	@%p6 bra 	$L__BB15_12;
	ld.global.u64 	%rd400, [%rd18+768];
$L__BB15_12:
	add.s32 	%r155, %r6, 128;
	setp.ge.s32 	%p7, %r155, %r5;
	mov.b64 	%rd401, -1;
	@%p7 bra 	$L__BB15_14;
	ld.global.u64 	%rd401, [%rd18+1024];
$L__BB15_14:
	add.s32 	%r156, %r6, 160;
	setp.ge.s32 	%p8, %r156, %r5;
	mov.b64 	%rd402, -1;
	@%p8 bra 	$L__BB15_16;
	ld.global.u64 	%rd402, [%rd18+1280];
$L__BB15_16:
	add.s32 	%r157, %r6, 192;
	setp.ge.s32 	%p9, %r157, %r5;
	mov.b64 	%rd403, -1;
	@%p9 bra 	$L__BB15_18;
	ld.global.u64 	%rd403, [%rd18+1536];
$L__BB15_18:
	add.s32 	%r158, %r6, 224;
	setp.ge.s32 	%p10, %r158, %r5;
	mov.b64 	%rd404, -1;
	@%p10 bra 	$L__BB15_20;
	ld.global.u64 	%rd404, [%rd18+1792];
$L__BB15_20:
	add.s32 	%r159, %r6, 256;
	setp.ge.s32 	%p11, %r159, %r5;
	mov.b64 	%rd405, -1;
	@%p11 bra 	$L__BB15_22;
	ld.global.u64 	%rd405, [%rd18+2048];
$L__BB15_22:
	add.s32 	%r160, %r6, 288;
	setp.ge.s32 	%p12, %r160, %r5;
	mov.b64 	%rd406, -1;
	@%p12 bra 	$L__BB15_24;
	ld.global.u64 	%rd406, [%rd18+2304];
$L__BB15_24:
	add.s32 	%r161, %r6, 320;
	setp.ge.s32 	%p13, %r161, %r5;
	mov.b64 	%rd407, -1;
	@%p13 bra 	$L__BB15_26;
	ld.global.u64 	%rd407, [%rd18+2560];
$L__BB15_26:
	add.s32 	%r162, %r6, 352;
	setp.ge.s32 	%p14, %r162, %r5;
	mov.b64 	%rd408, -1;
	@%p14 bra 	$L__BB15_28;
	ld.global.u64 	%rd408, [%rd18+2816];
$L__BB15_28:
	add.s32 	%r163, %r6, 384;
	setp.ge.s32 	%p15, %r163, %r5;
	mov.b64 	%rd409, -1;
	@%p15 bra 	$L__BB15_30;
	ld.global.u64 	%rd409, [%rd18+3072];
$L__BB15_30:
	add.s32 	%r164, %r6, 416;
	setp.ge.s32 	%p16, %r164, %r5;
	mov.b64 	%rd410, -1;
	@%p16 bra 	$L__BB15_32;
	ld.global.u64 	%rd410, [%rd18+3328];
$L__BB15_32:
	add.s32 	%r165, %r6, 448;
	setp.ge.s32 	%p17, %r165, %r5;
	mov.b64 	%rd411, -1;
	@%p17 bra 	$L__BB15_34;
	ld.global.u64 	%rd411, [%rd18+3584];
$L__BB15_34:
	shl.b32 	%r166, %r2, 10;
	mov.u32 	%r167, _ZZN3cub18CUB_300001_SM_10006detail10radix_sort29DeviceRadixSortOnesweepKernelINS1_5radix10policy_hubIyNS0_8NullTypeEyE10Policy1000ELNS0_9SortOrderE0EyS6_yiiNS1_21identity_decomposer_tEEEvPT5_SC_PT3_PKSD_PT1_PKSH_PT2_PKSL_T4_iiT6_E1s;
	add.s32 	%r7, %r167, %r166;
	setp.gt.s32 	%p18, %r140, 255;
	@%p18 bra 	$L__BB15_47;
	max.s32 	%r168, %r140, 224;
	sub.s32 	%r169, %r168, %r140;
	add.s32 	%r170, %r169, 31;
	shr.u32 	%r171, %r170, 5;
	add.s32 	%r8, %r171, 1;
	and.b32  	%r9, %r8, 15;
	setp.lt.u32 	%p19, %r170, 480;
	mov.u32 	%r1324, %r140;
	@%p19 bra 	$L__BB15_38;
	and.b32  	%r172, %r8, 268435440;
	neg.s32 	%r1322, %r172;
	shl.b32 	%r174, %r140, 2;
	add.s32 	%r175, %r166, %r174;
	add.s32 	%r177, %r175, %r167;
	add.s32 	%r1321, %r177, 1024;
	mov.u32 	%r1324, %r140;
$L__BB15_37:
	.pragma "nounroll";
	mov.b32 	%r178, 0;
	st.shared.u32 	[%r1321+-1024], %r178;
	st.shared.u32 	[%r1321+-896], %r178;
	st.shared.u32 	[%r1321+-768], %r178;
	st.shared.u32 	[%r1321+-640], %r178;
	st.shared.u32 	[%r1321+-512], %r178;
	st.shared.u32 	[%r1321+-384], %r178;
	st.shared.u32 	[%r1321+-256], %r178;
	st.shared.u32 	[%r1321+-128], %r178;
	st.shared.u32 	[%r1321], %r178;
	st.shared.u32 	[%r1321+128], %r178;
	st.shared.u32 	[%r1321+256], %r178;
	st.shared.u32 	[%r1321+384], %r178;
	st.shared.u32 	[%r1321+512], %r178;
	st.shared.u32 	[%r1321+640], %r178;
	st.shared.u32 	[%r1321+768], %r178;
	st.shared.u32 	[%r1321+896], %r178;
	add.s32 	%r1324, %r1324, 512;
	add.s32 	%r1322, %r1322, 16;
	add.s32 	%r1321, %r1321, 2048;
	setp.ne.s32 	%p20, %r1322, 0;
	@%p20 bra 	$L__BB15_37;
$L__BB15_38:
	setp.eq.s32 	%p21, %r9, 0;
	@%p21 bra 	$L__BB15_47;
	and.b32  	%r19, %r8, 7;
	setp.lt.u32 	%p22, %r9, 8;
	@%p22 bra 	$L__BB15_41;
	shl.b32 	%r179, %r1324, 2;
	add.s32 	%r180, %r7, %r179;
	mov.b32 	%r181, 0;
	st.shared.u32 	[%r180], %r181;
	st.shared.u32 	[%r180+128], %r181;
	st.shared.u32 	[%r180+256], %r181;
	st.shared.u32 	[%r180+384], %r181;
	st.shared.u32 	[%r180+512], %r181;
	st.shared.u32 	[%r180+640], %r181;
	st.shared.u32 	[%r180+768], %r181;
	st.shared.u32 	[%r180+896], %r181;
	add.s32 	%r1324, %r1324, 256;
$L__BB15_41:
	setp.eq.s32 	%p23, %r19, 0;
	@%p23 bra 	$L__BB15_47;
	and.b32  	%r22, %r8, 3;
	setp.lt.u32 	%p24, %r19, 4;
	@%p24 bra 	$L__BB15_44;
	shl.b32 	%r182, %r1324, 2;
	add.s32 	%r183, %r7, %r182;
	mov.b32 	%r184, 0;
	st.shared.u32 	[%r183], %r184;
	st.shared.u32 	[%r183+128], %r184;
	st.shared.u32 	[%r183+256], %r184;
	st.shared.u32 	[%r183+384], %r184;
	add.s32 	%r1324, %r1324, 128;
$L__BB15_44:
	setp.eq.s32 	%p25, %r22, 0;
	@%p25 bra 	$L__BB15_47;
	shl.b32 	%r186, %r1324, 2;
	add.s32 	%r187, %r166, %r186;
	add.s32 	%r1328, %r167, %r187;
	neg.s32 	%r1327, %r22;
$L__BB15_46:
	.pragma "nounroll";
	mov.b32 	%r189, 0;
	st.shared.u32 	[%r1328], %r189;
	add.s32 	%r1328, %r1328, 128;
	add.s32 	%r1327, %r1327, 1;
	setp.ne.s32 	%p26, %r1327, 0;
	@%p26 bra 	$L__BB15_46;
$L__BB15_47:
	ld.param.u32 	%r1320, [_ZN3cub18CUB_300001_SM_10006detail10radix_sort29DeviceRadixSortOnesweepKernelINS1_5radix10policy_hubIyNS0_8NullTypeEyE10Policy1000ELNS0_9SortOrderE0EyS6_yiiNS1_21identity_decomposer_tEEEvPT5_SC_PT3_PKSD_PT1_PKSH_PT2_PKSL_T4_iiT6__param_10];
	ld.param.u32 	%r1319, [_ZN3cub18CUB_300001_SM_10006detail10radix_sort29DeviceRadixSortOnesweepKernelINS1_5radix10policy_hubIyNS0_8NullTypeEyE10Policy1000ELNS0_9SortOrderE0EyS6_yiiNS1_21identity_decomposer_tEEEvPT5_SC_PT3_PKSD_PT1_PKSH_PT2_PKSL_T4_iiT6__param_9];
	bar.warp.sync 	-1;
	cvt.u64.u32 	%rd63, %r1319;
	shr.u64 	%rd109, %rd397, %r1319;
	cvt.u32.u64 	%r191, %rd109;
	mov.b32 	%r192, -1;
	shl.b32 	%r193, %r192, %r1320;
	not.b32 	%r31, %r193;
	and.b32  	%r32, %r191, %r31;
	shl.b32 	%r194, %r1, 5;
	and.b32  	%r195, %r194, 31744;
	mov.u32 	%r196, _ZZN3cub18CUB_300001_SM_10006detail10radix_sort29DeviceRadixSortOnesweepKernelINS1_5radix10policy_hubIyNS0_8NullTypeEyE10Policy1000ELNS0_9SortOrderE0EyS6_yiiNS1_21identity_decomposer_tEEEvPT5_SC_PT3_PKSD_PT1_PKSH_PT2_PKSL_T4_iiT6_E1s;
	add.s32 	%r197, %r196, %r195;
	shl.b32 	%r198, %r32, 2;
	add.s32 	%r33, %r197, %r198;
	atom.shared.add.u32 	%r199, [%r33], 1;
	shr.u64 	%rd110, %rd398, %r1319;
	cvt.u32.u64 	%r200, %rd110;
	and.b32  	%r201, %r200, %r31;
	shl.b32 	%r202, %r201, 2;
	add.s32 	%r34, %r197, %r202;
	atom.shared.add.u32 	%r203, [%r34], 1;
	shr.u64 	%rd111, %rd399, %r1319;
	cvt.u32.u64 	%r204, %rd111;
	and.b32  	%r205, %r204, %r31;
	shl.b32 	%r206, %r205, 2;
	add.s32 	%r207, %r197, %r206;
	atom.shared.add.u32 	%r208, [%r207], 1;
	shr.u64 	%rd112, %rd400, %r1319;
	cvt.u32.u64 	%r209, %rd112;
	and.b32  	%r210, %r209, %r31;
	shl.b32 	%r211, %r210, 2;
	add.s32 	%r212, %r197, %r211;
	atom.shared.add.u32 	%r213, [%r212], 1;
	shr.u64 	%rd113, %rd401, %r1319;
	cvt.u32.u64 	%r214, %rd113;
	and.b32  	%r215, %r214, %r31;
	shl.b32 	%r216, %r215, 2;
	add.s32 	%r217, %r197, %r216;
	atom.shared.add.u32 	%r218, [%r217], 1;
	shr.u64 	%rd114, %rd402, %r1319;
	cvt.u32.u64 	%r219, %rd114;
	and.b32  	%r220, %r219, %r31;
	shl.b32 	%r221, %r220, 2;
	add.s32 	%r222, %r197, %r221;
	atom.shared.add.u32 	%r223, [%r222], 1;
	shr.u64 	%rd115, %rd403, %r1319;
	cvt.u32.u64 	%r224, %rd115;
	and.b32  	%r225, %r224, %r31;
	shl.b32 	%r226, %r225, 2;
	add.s32 	%r227, %r197, %r226;
	atom.shared.add.u32 	%r228, [%r227], 1;
	shr.u64 	%rd116, %rd404, %r1319;
	cvt.u32.u64 	%r229, %rd116;
	and.b32  	%r230, %r229, %r31;
	shl.b32 	%r231, %r230, 2;
	add.s32 	%r232, %r197, %r231;
	atom.shared.add.u32 	%r233, [%r232], 1;
	shr.u64 	%rd117, %rd405, %r1319;
	cvt.u32.u64 	%r234, %rd117;
	and.b32  	%r235, %r234, %r31;
	shl.b32 	%r236, %r235, 2;
	add.s32 	%r237, %r197, %r236;
	atom.shared.add.u32 	%r238, [%r237], 1;
	shr.u64 	%rd118, %rd406, %r1319;
	cvt.u32.u64 	%r239, %rd118;
	and.b32  	%r240, %r239, %r31;
	shl.b32 	%r241, %r240, 2;
	add.s32 	%r242, %r197, %r241;
	atom.shared.add.u32 	%r243, [%r242], 1;
	shr.u64 	%rd119, %rd407, %r1319;
	cvt.u32.u64 	%r244, %rd119;
	and.b32  	%r245, %r244, %r31;
	shl.b32 	%r246, %r245, 2;
	add.s32 	%r247, %r197, %r246;
	atom.shared.add.u32 	%r248, [%r247], 1;
	shr.u64 	%rd120, %rd408, %r1319;
	cvt.u32.u64 	%r249, %rd120;
	and.b32  	%r250, %r249, %r31;
	shl.b32 	%r251, %r250, 2;
	add.s32 	%r252, %r197, %r251;
	atom.shared.add.u32 	%r253, [%r252], 1;
	shr.u64 	%rd121, %rd409, %r1319;
	cvt.u32.u64 	%r254, %rd121;
	and.b32  	%r255, %r254, %r31;
	shl.b32 	%r256, %r255, 2;
	add.s32 	%r257, %r197, %r256;
	atom.shared.add.u32 	%r258, [%r257], 1;
	shr.u64 	%rd122, %rd410, %r1319;
	cvt.u32.u64 	%r259, %rd122;
	and.b32  	%r260, %r259, %r31;
	shl.b32 	%r261, %r260, 2;
	add.s32 	%r262, %r197, %r261;
	atom.shared.add.u32 	%r263, [%r262], 1;
	shr.u64 	%rd123, %rd411, %r1319;
	cvt.u32.u64 	%r264, %rd123;
	and.b32  	%r265, %r264, %r31;
	shl.b32 	%r266, %r265, 2;
	add.s32 	%r267, %r197, %r266;
	atom.shared.add.u32 	%r268, [%r267], 1;
	bar.sync 	0;
	setp.gt.u32 	%p27, %r1, 255;
	mov.b32 	%r1329, 0;
	@%p27 bra 	$L__BB15_49;
	shl.b32 	%r269, %r1, 2;
	add.s32 	%r271, %r196, %r269;
	ld.shared.u32 	%r272, [%r271];
	mov.b32 	%r273, 0;
	st.shared.u32 	[%r271], %r273;
	ld.shared.u32 	%r274, [%r271+1024];
	st.shared.u32 	[%r271+1024], %r272;
	add.s32 	%r275, %r274, %r272;
	ld.shared.u32 	%r276, [%r271+2048];
	st.shared.u32 	[%r271+2048], %r275;
	add.s32 	%r277, %r276, %r275;
	ld.shared.u32 	%r278, [%r271+3072];
	st.shared.u32 	[%r271+3072], %r277;
	add.s32 	%r279, %r278, %r277;
	ld.shared.u32 	%r280, [%r271+4096];
	st.shared.u32 	[%r271+4096], %r279;
	add.s32 	%r281, %r280, %r279;
	ld.shared.u32 	%r282, [%r271+5120];
	st.shared.u32 	[%r271+5120], %r281;
	add.s32 	%r283, %r282, %r281;
	ld.shared.u32 	%r284, [%r271+6144];
	st.shared.u32 	[%r271+6144], %r283;
	add.s32 	%r285, %r284, %r283;
	ld.shared.u32 	%r286, [%r271+7168];
	st.shared.u32 	[%r271+7168], %r285;
	add.s32 	%r287, %r286, %r285;
	ld.shared.u32 	%r288, [%r271+8192];
	st.shared.u32 	[%r271+8192], %r287;
	add.s32 	%r289, %r288, %r287;
	ld.shared.u32 	%r290, [%r271+9216];
	st.shared.u32 	[%r271+9216], %r289;
	add.s32 	%r291, %r290, %r289;
	ld.shared.u32 	%r292, [%r271+10240];
	st.shared.u32 	[%r271+10240], %r291;
	add.s32 	%r293, %r292, %r291;
	ld.shared.u32 	%r294, [%r271+11264];
	st.shared.u32 	[%r271+11264], %r293;
	add.s32 	%r1329, %r294, %r293;
$L__BB15_49:
	ld.param.u64 	%rd373, [_ZN3cub18CUB_300001_SM_10006detail10radix_sort29DeviceRadixSortOnesweepKernelINS1_5radix10policy_hubIyNS0_8NullTypeEyE10Policy1000ELNS0_9SortOrderE0EyS6_yiiNS1_21identity_decomposer_tEEEvPT5_SC_PT3_PKSD_PT1_PKSH_PT2_PKSL_T4_iiT6__param_0];
	setp.gt.u32 	%p28, %r1, 255;
	shl.b32 	%r295, %r4, 8;
	add.s32 	%r296, %r295, %r1;
	cvta.to.global.u64 	%rd64, %rd373;
	mul.wide.s32 	%rd124, %r296, 4;
	add.s64 	%rd65, %rd64, %rd124;
	@%p28 bra 	$L__BB15_51;
	or.b32  	%r297, %r1329, 1073741824;
	st.volatile.global.u32 	[%rd65], %r297;
$L__BB15_51:
	ld.param.u64 	%rd382, [_ZN3cub18CUB_300001_SM_10006detail10radix_sort29DeviceRadixSortOnesweepKernelINS1_5radix10policy_hubIyNS0_8NullTypeEyE10Policy1000ELNS0_9SortOrderE0EyS6_yiiNS1_21identity_decomposer_tEEEvPT5_SC_PT3_PKSD_PT1_PKSH_PT2_PKSL_T4_iiT6__param_4];
	cvta.to.global.u64 	%rd66, %rd382;
	setp.lt.u32 	%p29, %r1, 256;
	setp.eq.s32 	%p30, %r1329, 5760;
	and.pred  	%p31, %p29, %p30;
	selp.u32 	%r298, 1, 0, %p31;
	{ 
	.reg .pred 	%p1; 
	.reg .pred 	%p2; 
	setp.ne.u32 	%p1, %r298, 0; 
	bar.red.or.pred 	%p2, 0, %p1; 
	selp.u32 	%r299, 1, 0, %p2; 
	}
	setp.eq.s32 	%p32, %r299, 0;
	cvt.u64.u32 	%rd67, %r1;
	@%p32 bra 	$L__BB15_95;
	shl.b32 	%r300, %r1, 3;
	add.s32 	%r302, %r196, %r300;
	add.s32 	%r37, %r302, 46080;
	@%p28 bra 	$L__BB15_60;
	ld.param.u64 	%rd380, [_ZN3cub18CUB_300001_SM_10006detail10radix_sort29DeviceRadixSortOnesweepKernelINS1_5radix10policy_hubIyNS0_8NullTypeEyE10Policy1000ELNS0_9SortOrderE0EyS6_yiiNS1_21identity_decomposer_tEEEvPT5_SC_PT3_PKSD_PT1_PKSH_PT2_PKSL_T4_iiT6__param_3];
	cvta.to.global.u64 	%rd125, %rd380;
	shl.b64 	%rd126, %rd67, 3;
	add.s64 	%rd127, %rd125, %rd126;
	ld.global.u64 	%rd128, [%rd127];
	setp.gt.u32 	%p34, %r1, %r32;
	selp.b64 	%rd129, 5760, 0, %p34;
	sub.s64 	%rd412, %rd128, %rd129;
	st.shared.u64 	[%r37], %rd412;
	setp.lt.s32 	%p35, %r4, 1;
	mov.u32 	%r1333, %r1329;
	@%p35 bra 	$L__BB15_59;
	mov.b32 	%r1331, -1;
	mov.u32 	%r1330, %r4;
	mov.u32 	%r1333, %r1329;
$L__BB15_55:
	add.s32 	%r41, %r1330, -1;
	shl.b32 	%r304, %r41, 8;
	add.s32 	%r305, %r304, %r1;
	mul.wide.s32 	%rd130, %r305, 4;
	add.s64 	%rd69, %rd64, %rd130;
$L__BB15_56:
	membar.cta;
	ld.volatile.global.u32 	%r42, [%rd69];
	setp.eq.s32 	%p36, %r42, 0;
	@%p36 bra 	$L__BB15_56;
	and.b32  	%r306, %r42, 1073741823;
	add.s32 	%r1333, %r306, %r1333;
	setp.gt.s32 	%p37, %r42, -1;
	vote.sync.ballot.b32 	%r1331, %p37, %r1331;
	setp.gt.u32 	%p39, %r1330, 1;
	and.pred  	%p40, %p37, %p39;
	mov.u32 	%r1330, %r41;
	@%p40 bra 	$L__BB15_55;
	ld.shared.u64 	%rd412, [%r37];
$L__BB15_59:
	or.b32  	%r307, %r1333, -2147483648;
	st.volatile.global.u32 	[%rd65], %r307;
	sub.s32 	%r308, %r1333, %r1329;
	cvt.s64.s32 	%rd131, %r308;
	add.s64 	%rd132, %rd412, %rd131;
	st.shared.u64 	[%r37], %rd132;
$L__BB15_60:
	ld.param.u32 	%r1313, [_ZN3cub18CUB_300001_SM_10006detail10radix_sort29DeviceRadixSortOnesweepKernelINS1_5radix10policy_hubIyNS0_8NullTypeEyE10Policy1000ELNS0_9SortOrderE0EyS6_yiiNS1_21identity_decomposer_tEEEvPT5_SC_PT3_PKSD_PT1_PKSH_PT2_PKSL_T4_iiT6__param_8];
	ld.param.u64 	%rd376, [_ZN3cub18CUB_300001_SM_10006detail10radix_sort29DeviceRadixSortOnesweepKernelINS1_5radix10policy_hubIyNS0_8NullTypeEyE10Policy1000ELNS0_9SortOrderE0EyS6_yiiNS1_21identity_decomposer_tEEEvPT5_SC_PT3_PKSD_PT1_PKSH_PT2_PKSL_T4_iiT6__param_2];
	mad.lo.s32 	%r46, %r4, 5760, 5760;
	setp.lt.s32 	%p42, %r46, %r1313;
	setp.eq.s64 	%p43, %rd376, 0;
	or.pred  	%p44, %p43, %p42;
	or.pred  	%p45, %p28, %p44;
	@%p45 bra 	$L__BB15_62;
	ld.param.u64 	%rd377, [_ZN3cub18CUB_300001_SM_10006detail10radix_sort29DeviceRadixSortOnesweepKernelINS1_5radix10policy_hubIyNS0_8NullTypeEyE10Policy1000ELNS0_9SortOrderE0EyS6_yiiNS1_21identity_decomposer_tEEEvPT5_SC_PT3_PKSD_PT1_PKSH_PT2_PKSL_T4_iiT6__param_2];
	ld.shared.u64 	%rd133, [%r37];
	setp.gt.u32 	%p46, %r1, %r32;
	selp.b64 	%rd134, 5760, 0, %p46;
	cvt.s64.s32 	%rd135, %r1329;
	add.s64 	%rd136, %rd134, %rd135;
	add.s64 	%rd137, %rd136, %rd133;
	cvta.to.global.u64 	%rd138, %rd377;
	shl.b64 	%rd139, %rd67, 3;
	add.s64 	%rd140, %rd138, %rd139;
	st.global.u64 	[%rd140], %rd137;
$L__BB15_62:
	ld.param.u32 	%r1314, [_ZN3cub18CUB_300001_SM_10006detail10radix_sort29DeviceRadixSortOnesweepKernelINS1_5radix10policy_hubIyNS0_8NullTypeEyE10Policy1000ELNS0_9SortOrderE0EyS6_yiiNS1_21identity_decomposer_tEEEvPT5_SC_PT3_PKSD_PT1_PKSH_PT2_PKSL_T4_iiT6__param_8];
	setp.gt.s32 	%p47, %r46, %r1314;
	bar.sync 	0;
	shl.b32 	%r309, %r32, 3;
	mov.u32 	%r310, _ZZN3cub18CUB_300001_SM_10006detail10radix_sort29DeviceRadixSortOnesweepKernelINS1_5radix10policy_hubIyNS0_8NullTypeEyE10Policy1000ELNS0_9SortOrderE0EyS6_yiiNS1_21identity_decomposer_tEEEvPT5_SC_PT3_PKSD_PT1_PKSH_PT2_PKSL_T4_iiT6_E1s;
	add.s32 	%r311, %r310, %r309;
	ld.shared.u64 	%rd72, [%r311+46080];
	@%p47 bra 	$L__BB15_64;
	and.b32  	%r312, %r1, 31;
	and.b32  	%r313, %r1, 992;
	mul.lo.s32 	%r314, %r313, 15;
	or.b32  	%r315, %r314, %r312;
	cvt.u64.u32 	%rd141, %r315;
	add.s64 	%rd142, %rd72, %rd141;
	shl.b64 	%rd143, %rd142, 3;
	add.s64 	%rd144, %rd66, %rd143;
	st.global.u64 	[%rd144], %rd397;
	st.global.u64 	[%rd144+256], %rd398;
	st.global.u64 	[%rd144+512], %rd399;
	st.global.u64 	[%rd144+768], %rd400;
	st.global.u64 	[%rd144+1024], %rd401;
	st.global.u64 	[%rd144+1280], %rd402;
	st.global.u64 	[%rd144+1536], %rd403;
	st.global.u64 	[%rd144+1792], %rd404;
	st.global.u64 	[%rd144+2048], %rd405;
	st.global.u64 	[%rd144+2304], %rd406;
	st.global.u64 	[%rd144+2560], %rd407;
	st.global.u64 	[%rd144+2816], %rd408;
	st.global.u64 	[%rd144+3072], %rd409;
	st.global.u64 	[%rd144+3328], %rd410;
	st.global.u64 	[%rd144+3584], %rd411;
	bra.uni 	$L__BB15_94;
$L__BB15_64:
	ld.param.u32 	%r1315, [_ZN3cub18CUB_300001_SM_10006detail10radix_sort29DeviceRadixSortOnesweepKernelINS1_5radix10policy_hubIyNS0_8NullTypeEyE10Policy1000ELNS0_9SortOrderE0EyS6_yiiNS1_21identity_decomposer_tEEEvPT5_SC_PT3_PKSD_PT1_PKSH_PT2_PKSL_T4_iiT6__param_8];
	mad.lo.s32 	%r47, %r4, -5760, %r1315;
	and.b32  	%r316, %r1, 31;
	and.b32  	%r317, %r1, 992;
	mul.lo.s32 	%r318, %r317, 15;
	or.b32  	%r48, %r318, %r316;
	setp.ge.s32 	%p48, %r48, %r47;
	cvt.u64.u32 	%rd145, %r48;
	add.s64 	%rd146, %rd72, %rd145;
	shl.b64 	%rd147, %rd146, 3;
	add.s64 	%rd73, %rd66, %rd147;
	@%p48 bra 	$L__BB15_66;
	st.global.u64 	[%rd73], %rd397;
$L__BB15_66:
	add.s32 	%r319, %r48, 32;
	setp.ge.s32 	%p49, %r319, %r47;
	@%p49 bra 	$L__BB15_68;
	st.global.u64 	[%rd73+256], %rd398;
$L__BB15_68:
	add.s32 	%r320, %r48, 64;
	setp.ge.s32 	%p50, %r320, %r47;
	@%p50 bra 	$L__BB15_70;
	st.global.u64 	[%rd73+512], %rd399;
$L__BB15_70:
	add.s32 	%r321, %r48, 96;
	setp.ge.s32 	%p51, %r321, %r47;
	@%p51 bra 	$L__BB15_72;
	st.global.u64 	[%rd73+768], %rd400;
$L__BB15_72:
	add.s32 	%r322, %r48, 128;
	setp.ge.s32 	%p52, %r322, %r47;
	@%p52 bra 	$L__BB15_74;
	st.global.u64 	[%rd73+1024], %rd401;
$L__BB15_74:
	add.s32 	%r323, %r48, 160;
	setp.ge.s32 	%p53, %r323, %r47;
	@%p53 bra 	$L__BB15_76;
	st.global.u64 	[%rd73+1280], %rd402;
$L__BB15_76:
	add.s32 	%r324, %r48, 192;
	setp.ge.s32 	%p54, %r324, %r47;
	@%p54 bra 	$L__BB15_78;
	st.global.u64 	[%rd73+1536], %rd403;
$L__BB15_78:
	add.s32 	%r325, %r48, 224;
	setp.ge.s32 	%p55, %r325, %r47;
	@%p55 bra 	$L__BB15_80;
	st.global.u64 	[%rd73+1792], %rd404;
$L__BB15_80:
	add.s32 	%r326, %r48, 256;
	setp.ge.s32 	%p56, %r326, %r47;
	@%p56 bra 	$L__BB15_82;
	st.global.u64 	[%rd73+2048], %rd405;
$L__BB15_82:
	add.s32 	%r327, %r48, 288;
	setp.ge.s32 	%p57, %r327, %r47;
	@%p57 bra 	$L__BB15_84;
	st.global.u64 	[%rd73+2304], %rd406;
$L__BB15_84:
	add.s32 	%r328, %r48, 320;
	setp.ge.s32 	%p58, %r328, %r47;
	@%p58 bra 	$L__BB15_86;
	st.global.u64 	[%rd73+2560], %rd407;
$L__BB15_86:
	add.s32 	%r329, %r48, 352;
	setp.ge.s32 	%p59, %r329, %r47;
	@%p59 bra 	$L__BB15_88;
	st.global.u64 	[%rd73+2816], %rd408;
$L__BB15_88:
	add.s32 	%r330, %r48, 384;
	setp.ge.s32 	%p60, %r330, %r47;
	@%p60 bra 	$L__BB15_90;
	st.global.u64 	[%rd73+3072], %rd409;
$L__BB15_90:
	add.s32 	%r331, %r48, 416;
	setp.ge.s32 	%p61, %r331, %r47;
	@%p61 bra 	$L__BB15_92;
	st.global.u64 	[%rd73+3328], %rd410;
$L__BB15_92:
	add.s32 	%r332, %r48, 448;
	setp.ge.s32 	%p62, %r332, %r47;
	@%p62 bra 	$L__BB15_94;
	st.global.u64 	[%rd73+3584], %rd411;
$L__BB15_94:
	// begin inline asm
	exit;
	// end inline asm
$L__BB15_95:
	mul.hi.u32 	%r333, %r1, 357913942;
	add.s32 	%r334, %r333, %r1;
	shl.b32 	%r335, %r334, 2;
	mov.u32 	%r336, _ZZN3cub18CUB_300001_SM_10006detail10radix_sort29DeviceRadixSortOnesweepKernelINS1_5radix10policy_hubIyNS0_8NullTypeEyE10Policy1000ELNS0_9SortOrderE0EyS6_yiiNS1_21identity_decomposer_tEEEvPT5_SC_PT3_PKSD_PT1_PKSH_PT2_PKSL_T4_iiT6_E1s;
	add.s32 	%r337, %r336, %r335;
	add.s32 	%r49, %r337, 13328;
	st.shared.u32 	[%r337+13328], %r1329;
	bar.sync 	0;
	setp.gt.u32 	%p63, %r1, 31;
	@%p63 bra 	$L__BB15_97;
	mov.u32 	%r368, _ZZN3cub18CUB_300001_SM_10006detail10radix_sort29DeviceRadixSortOnesweepKernelINS1_5radix10policy_hubIyNS0_8NullTypeEyE10Policy1000ELNS0_9SortOrderE0EyS6_yiiNS1_21identity_decomposer_tEEEvPT5_SC_PT3_PKSD_PT1_PKSH_PT2_PKSL_T4_iiT6_E1s;
	mad.lo.s32 	%r369, %r1, 52, %r368;
	ld.shared.u32 	%r370, [%r369+13328];
	ld.shared.u32 	%r371, [%r369+13332];
	ld.shared.u32 	%r372, [%r369+13336];
	ld.shared.u32 	%r373, [%r369+13340];
	ld.shared.u32 	%r374, [%r369+13344];
	ld.shared.u32 	%r375, [%r369+13348];
	ld.shared.u32 	%r376, [%r369+13352];
	ld.shared.u32 	%r377, [%r369+13356];
	ld.shared.u32 	%r378, [%r369+13360];
	ld.shared.u32 	%r379, [%r369+13364];
	ld.shared.u32 	%r380, [%r369+13368];
	ld.shared.u32 	%r381, [%r369+13372];
	add.s32 	%r382, %r371, %r370;
	add.s32 	%r383, %r382, %r372;
	add.s32 	%r384, %r383, %r373;
	add.s32 	%r385, %r384, %r374;
	add.s32 	%r386, %r385, %r375;
	add.s32 	%r387, %r386, %r376;
	add.s32 	%r388, %r387, %r377;
	add.s32 	%r389, %r388, %r378;
	add.s32 	%r390, %r389, %r379;
	add.s32 	%r391, %r390, %r380;
	add.s32 	%r342, %r391, %r381;
	mov.b32 	%r340, 1;
	mov.b32 	%r365, 0;
	mov.b32 	%r367, -1;
	// begin inline asm
	{  .reg .s32 r0;  .reg .pred p;  shfl.sync.up.b32 r0|p, %r342, %r340, %r365, %r367;  @p add.s32 r0, r0, %r342;  mov.s32 %r338, r0;}
	// end inline asm
	mov.b32 	%r346, 2;
	// begin inline asm
	{  .reg .s32 r0;  .reg .pred p;  shfl.sync.up.b32 r0|p, %r338, %r346, %r365, %r367;  @p add.s32 r0, r0, %r338;  mov.s32 %r344, r0;}
	// end inline asm
	mov.b32 	%r352, 4;
	// begin inline asm
	{  .reg .s32 r0;  .reg .pred p;  shfl.sync.up.b32 r0|p, %r344, %r352, %r365, %r367;  @p add.s32 r0, r0, %r344;  mov.s32 %r350, r0;}
	// end inline asm
	mov.b32 	%r358, 8;
	// begin inline asm
	{  .reg .s32 r0;  .reg .pred p;  shfl.sync.up.b32 r0|p, %r350, %r358, %r365, %r367;  @p add.s32 r0, r0, %r350;  mov.s32 %r356, r0;}
	// end inline asm
	mov.b32 	%r364, 16;
	// begin inline asm
	{  .reg .s32 r0;  .reg .pred p;  shfl.sync.up.b32 r0|p, %r356, %r364, %r365, %r367;  @p add.s32 r0, r0, %r356;  mov.s32 %r362, r0;}
	// end inline asm
	sub.s32 	%r392, %r362, %r342;
	add.s32 	%r393, %r370, %r392;
	add.s32 	%r394, %r371, %r393;
	add.s32 	%r395, %r372, %r394;
	add.s32 	%r396, %r373, %r395;
	add.s32 	%r397, %r374, %r396;
	add.s32 	%r398, %r375, %r397;
	add.s32 	%r399, %r376, %r398;
	add.s32 	%r400, %r377, %r399;
	add.s32 	%r401, %r378, %r400;
	add.s32 	%r402, %r379, %r401;
	add.s32 	%r403, %r380, %r402;
	st.shared.u32 	[%r369+13328], %r392;
	st.shared.u32 	[%r369+13332], %r393;
	st.shared.u32 	[%r369+13336], %r394;
	st.shared.u32 	[%r369+13340], %r395;
	st.shared.u32 	[%r369+13344], %r396;
	st.shared.u32 	[%r369+13348], %r397;
	st.shared.u32 	[%r369+13352], %r398;
	st.shared.u32 	[%r369+13356], %r399;
	st.shared.u32 	[%r369+13360], %r400;
	st.shared.u32 	[%r369+13364], %r401;
	st.shared.u32 	[%r369+13368], %r402;
	st.shared.u32 	[%r369+13372], %r403;
$L__BB15_97:
	setp.gt.u32 	%p64, %r1, 255;
	bar.sync 	0;
	ld.shared.u32 	%r50, [%r49];
	@%p64 bra 	$L__BB15_99;
	shl.b32 	%r404, %r1, 2;
	mov.u32 	%r405, _ZZN3cub18CUB_300001_SM_10006detail10radix_sort29DeviceRadixSortOnesweepKernelINS1_5radix10policy_hubIyNS0_8NullTypeEyE10Policy1000ELNS0_9SortOrderE0EyS6_yiiNS1_21identity_decomposer_tEEEvPT5_SC_PT3_PKSD_PT1_PKSH_PT2_PKSL_T4_iiT6_E1s;
	add.s32 	%r406, %r405, %r404;
	ld.shared.u32 	%r407, [%r406];
	add.s32 	%r408, %r407, %r50;
	st.shared.u32 	[%r406], %r408;
	ld.shared.u32 	%r409, [%r406+1024];
	add.s32 	%r410, %r409, %r50;
	st.shared.u32 	[%r406+1024], %r410;
	ld.shared.u32 	%r411, [%r406+2048];
	add.s32 	%r412, %r411, %r50;
	st.shared.u32 	[%r406+2048], %r412;
	ld.shared.u32 	%r413, [%r406+3072];
	add.s32 	%r414, %r413, %r50;
	st.shared.u32 	[%r406+3072], %r414;
	ld.shared.u32 	%r415, [%r406+4096];
	add.s32 	%r416, %r415, %r50;
	st.shared.u32 	[%r406+4096], %r416;
	ld.shared.u32 	%r417, [%r406+5120];
	add.s32 	%r418, %r417, %r50;
	st.shared.u32 	[%r406+5120], %r418;
	ld.shared.u32 	%r419, [%r406+6144];
	add.s32 	%r420, %r419, %r50;
	st.shared.u32 	[%r406+6144], %r420;
	ld.shared.u32 	%r421, [%r406+7168];
	add.s32 	%r422, %r421, %r50;
	st.shared.u32 	[%r406+7168], %r422;
	ld.shared.u32 	%r423, [%r406+8192];
	add.s32 	%r424, %r423, %r50;
	st.shared.u32 	[%r406+8192], %r424;
	ld.shared.u32 	%r425, [%r406+9216];
	add.s32 	%r426, %r425, %r50;
	st.shared.u32 	[%r406+9216], %r426;
	ld.shared.u32 	%r427, [%r406+10240];
	add.s32 	%r428, %r427, %r50;
	st.shared.u32 	[%r406+10240], %r428;
	ld.shared.u32 	%r429, [%r406+11264];
	add.s32 	%r430, %r429, %r50;
	st.shared.u32 	[%r406+11264], %r430;
$L__BB15_99:
	bar.sync 	0;
	// begin inline asm
	mov.u32 %r431, %lanemask_le;
	// end inline asm
	mov.b32 	%r434, 1;
	// begin inline asm
	{
    .reg .pred p;
    and.b32 %r432, %r32, %r434;    setp.ne.u32 p, %r432, 0;
    vote.ballot.sync.b32 %r432, p, 0xffffffff;
    @!p not.b32 %r432, %r432;
}

	// end inline asm
	mov.b32 	%r437, 2;
	// begin inline asm
	{
    .reg .pred p;
    and.b32 %r435, %r32, %r437;    setp.ne.u32 p, %r435, 0;
    vote.ballot.sync.b32 %r435, p, 0xffffffff;
    @!p not.b32 %r435, %r435;
}

	// end inline asm
	and.b32  	%r457, %r435, %r432;
	mov.b32 	%r440, 4;
	// begin inline asm
	{
    .reg .pred p;
    and.b32 %r438, %r32, %r440;    setp.ne.u32 p, %r438, 0;
    vote.ballot.sync.b32 %r438, p, 0xffffffff;
    @!p not.b32 %r438, %r438;
}

	// end inline asm
	and.b32  	%r458, %r438, %r457;
	mov.b32 	%r443, 8;
	// begin inline asm
	{
    .reg .pred p;
    and.b32 %r441, %r32, %r443;    setp.ne.u32 p, %r441, 0;
    vote.ballot.sync.b32 %r441, p, 0xffffffff;
    @!p not.b32 %r441, %r441;
}

	// end inline asm
	and.b32  	%r459, %r441, %r458;
	mov.b32 	%r446, 16;
	// begin inline asm
	{
    .reg .pred p;
    and.b32 %r444, %r32, %r446;    setp.ne.u32 p, %r444, 0;
    vote.ballot.sync.b32 %r444, p, 0xffffffff;
    @!p not.b32 %r444, %r444;
}

	// end inline asm
	and.b32  	%r460, %r444, %r459;
	mov.b32 	%r449, 32;
	// begin inline asm
	{
    .reg .pred p;
    and.b32 %r447, %r32, %r449;    setp.ne.u32 p, %r447, 0;
    vote.ballot.sync.b32 %r447, p, 0xffffffff;
    @!p not.b32 %r447, %r447;
}

	// end inline asm
	and.b32  	%r461, %r447, %r460;
	mov.b32 	%r452, 64;
	// begin inline asm
	{
    .reg .pred p;
    and.b32 %r450, %r32, %r452;    setp.ne.u32 p, %r450, 0;
    vote.ballot.sync.b32 %r450, p, 0xffffffff;
    @!p not.b32 %r450, %r450;
}

	// end inline asm
	and.b32  	%r462, %r450, %r461;
	mov.b32 	%r455, 128;
	// begin inline asm
	{
    .reg .pred p;
    and.b32 %r453, %r32, %r455;    setp.ne.u32 p, %r453, 0;
    vote.ballot.sync.b32 %r453, p, 0xffffffff;
    @!p not.b32 %r453, %r453;
}

	// end inline asm
	and.b32  	%r463, %r453, %r462;
	clz.b32 	%r464, %r463;
	sub.s32 	%r52, 31, %r464;
	and.b32  	%r465, %r431, %r463;
	popc.b32 	%r53, %r465;
	setp.ne.s32 	%p65, %r140, %r52;
	mov.b32 	%r1334, 0;
	@%p65 bra 	$L__BB15_101;
	atom.shared.add.u32 	%r1334, [%r33], %r53;
$L__BB15_101:
	shfl.sync.idx.b32	%r491|%p66, %r1334, %r52, 31, -1;
	add.s32 	%r56, %r53, %r491;
	cvt.u32.u64 	%r492, %rd63;
	shr.u64 	%rd148, %rd398, %r492;
	cvt.u32.u64 	%r493, %rd148;
	and.b32  	%r488, %r493, %r31;
	mov.b32 	%r468, 1;
	// begin inline asm
	{
    .reg .pred p;
    and.b32 %r466, %r488, %r468;    setp.ne.u32 p, %r466, 0;
    vote.ballot.sync.b32 %r466, p, 0xffffffff;
    @!p not.b32 %r466, %r466;
}

	// end inline asm
	mov.b32 	%r471, 2;
	// begin inline asm
	{
    .reg .pred p;
    and.b32 %r469, %r488, %r471;    setp.ne.u32 p, %r469, 0;
    vote.ballot.sync.b32 %r469, p, 0xffffffff;
    @!p not.b32 %r469, %r469;
}

	// end inline asm
	and.b32  	%r494, %r469, %r466;
	mov.b32 	%r474, 4;
	// begin inline asm
	{
    .reg .pred p;
    and.b32 %r472, %r488, %r474;    setp.ne.u32 p, %r472, 0;
    vote.ballot.sync.b32 %r472, p, 0xffffffff;
    @!p not.b32 %r472, %r472;
}

	// end inline asm
	and.b32  	%r495, %r472, %r494;
	mov.b32 	%r477, 8;
	// begin inline asm
	{
    .reg .pred p;
    and.b32 %r475, %r488, %r477;    setp.ne.u32 p, %r475, 0;
    vote.ballot.sync.b32 %r475, p, 0xffffffff;
    @!p not.b32 %r475, %r475;
}

	// end inline asm
	and.b32  	%r496, %r475, %r495;
	mov.b32 	%r480, 16;
	// begin inline asm
	{
    .reg .pred p;
    and.b32 %r478, %r488, %r480;    setp.ne.u32 p, %r478, 0;
    vote.ballot.sync.b32 %r478, p, 0xffffffff;
    @!p not.b32 %r478, %r478;
}

	// end inline asm
	and.b32  	%r497, %r478, %r496;
	mov.b32 	%r483, 32;
	// begin inline asm
	{
    .reg .pred p;
    and.b32 %r481, %r488, %r483;    setp.ne.u32 p, %r481, 0;
    vote.ballot.sync.b32 %r481, p, 0xffffffff;
    @!p not.b32 %r481, %r481;
}

	// end inline asm
	and.b32  	%r498, %r481, %r497;
	mov.b32 	%r486, 64;
	// begin inline asm
	{
    .reg .pred p;
    and.b32 %r484, %r488, %r486;    setp.ne.u32 p, %r484, 0;
    vote.ballot.sync.b32 %r484, p, 0xffffffff;
    @!p not.b32 %r484, %r484;
}

	// end inline asm
	and.b32  	%r499, %r484, %r498;
	mov.b32 	%r489, 128;
	// begin inline asm
	{
    .reg .pred p;
    and.b32 %r487, %r488, %r489;    setp.ne.u32 p, %r487, 0;
    vote.ballot.sync.b32 %r487, p, 0xffffffff;
    @!p not.b32 %r487, %r487;
}

	// end inline asm
	and.b32  	%r500, %r487, %r499;
	clz.b32 	%r501, %r500;
	sub.s32 	%r57, 31, %r501;
	and.b32  	%r502, %r431, %r500;
	popc.b32 	%r58, %r502;
	setp.ne.s32 	%p67, %r140, %r57;
	mov.b32 	%r1335, 0;
	@%p67 bra 	$L__BB15_103;
	atom.shared.add.u32 	%r1335, [%r34], %r58;
$L__BB15_103:
	shfl.sync.idx.b32	%r528|%p68, %r1335, %r57, 31, -1;
	add.s32 	%r61, %r58, %r528;
	shr.u64 	%rd149, %rd399, %r492;
	cvt.u32.u64 	%r530, %rd149;
	and.b32  	%r525, %r530, %r31;
	mov.b32 	%r505, 1;
	// begin inline asm
	{
    .reg .pred p;
    and.b32 %r503, %r525, %r505;    setp.ne.u32 p, %r503, 0;
    vote.ballot.sync.b32 %r503, p, 0xffffffff;
    @!p not.b32 %r503, %r503;
}

	// end inline asm
	mov.b32 	%r508, 2;
	// begin inline asm
	{
    .reg .pred p;
    and.b32 %r506, %r525, %r508;    setp.ne.u32 p, %r506, 0;
    vote.ballot.sync.b32 %r506, p, 0xffffffff;
    @!p not.b32 %r506, %r506;
}

	// end inline asm
	and.b32  	%r531, %r506, %r503;
	mov.b32 	%r511, 4;
	// begin inline asm
	{
    .reg .pred p;
    and.b32 %r509, %r525, %r511;    setp.ne.u32 p, %r509, 0;
    vote.ballot.sync.b32 %r509, p, 0xffffffff;
    @!p not.b32 %r509, %r509;
}

	// end inline asm
	and.b32  	%r532, %r509, %r531;
	mov.b32 	%r514, 8;
	// begin inline asm
	{
    .reg .pred p;
    and.b32 %r512, %r525, %r514;    setp.ne.u32 p, %r512, 0;
    vote.ballot.sync.b32 %r512, p, 0xffffffff;
    @!p not.b32 %r512, %r512;
}

	// end inline asm
	and.b32  	%r533, %r512, %r532;
	mov.b32 	%r517, 16;
	// begin inline asm
	{
    .reg .pred p;
    and.b32 %r515, %r525, %r517;    setp.ne.u32 p, %r515, 0;
    vote.ballot.sync.b32 %r515, p, 0xffffffff;
    @!p not.b32 %r515, %r515;
}

	// end inline asm
	and.b32  	%r534, %r515, %r533;
	mov.b32 	%r520, 32;
	// begin inline asm
	{
    .reg .pred p;
    and.b32 %r518, %r525, %r520;    setp.ne.u32 p, %r518, 0;
    vote.ballot.sync.b32 %r518, p, 0xffffffff;
    @!p not.b32 %r518, %r518;
}

	// end inline asm
	and.b32  	%r535, %r518, %r534;
	mov.b32 	%r523, 64;
	// begin inline asm
	{
    .reg .pred p;
    and.b32 %r521, %r525, %r523;    setp.ne.u32 p, %r521, 0;
    vote.ballot.sync.b32 %r521, p, 0xffffffff;
    @!p not.b32 %r521, %r521;
}

	// end inline asm
	and.b32  	%r536, %r521, %r535;
	mov.b32 	%r526, 128;
	// begin inline asm
	{
    .reg .pred p;
    and.b32 %r524, %r525, %r526;    setp.ne.u32 p, %r524, 0;
    vote.ballot.sync.b32 %r524, p, 0xffffffff;
    @!p not.b32 %r524, %r524;
}

	// end inline asm
	and.b32  	%r537, %r524, %r536;
	clz.b32 	%r538, %r537;
	sub.s32 	%r62, 31, %r538;
	and.b32  	%r539, %r431, %r537;
	popc.b32 	%r63, %r539;
	setp.ne.s32 	%p69, %r140, %r62;
	mov.b32 	%r1336, 0;
	@%p69 bra 	$L__BB15_105;
	shl.b32 	%r540, %r1, 5;
	and.b32  	%r541, %r540, 31744;
	mov.u32 	%r542, _ZZN3cub18CUB_300001_SM_10006detail10radix_sort29DeviceRadixSortOnesweepKernelINS1_5radix10policy_hubIyNS0_8NullTypeEyE10Policy1000ELNS0_9SortOrderE0EyS6_yiiNS1_21identity_decomposer_tEEEvPT5_SC_PT3_PKSD_PT1_PKSH_PT2_PKSL_T4_iiT6_E1s;
	add.s32 	%r543, %r542, %r541;
	shl.b32 	%r547, %r525, 2;
	add.s32 	%r548, %r543, %r547;
	atom.shared.add.u32 	%r1336, [%r548], %r63;
$L__BB15_105:
	shfl.sync.idx.b32	%r574|%p70, %r1336, %r62, 31, -1;
	add.s32 	%r66, %r63, %r574;
	shr.u64 	%rd151, %rd400, %r492;
	cvt.u32.u64 	%r576, %rd151;
	and.b32  	%r571, %r576, %r31;
	mov.b32 	%r551, 1;
	// begin inline asm
	{
    .reg .pred p;
    and.b32 %r549, %r571, %r551;    setp.ne.u32 p, %r549, 0;
    vote.ballot.sync.b32 %r549, p, 0xffffffff;
    @!p not.b32 %r549, %r549;
}

	// end inline asm
	mov.b32 	%r554, 2;
	// begin inline asm
	{
    .reg .pred p;
    and.b32 %r552, %r571, %r554;    setp.ne.u32 p, %r552, 0;
    vote.ballot.sync.b32 %r552, p, 0xffffffff;
    @!p not.b32 %r552, %r552;
}

	// end inline asm
	and.b32  	%r577, %r552, %r549;
	mov.b32 	%r557, 4;
	// begin inline asm
	{
    .reg .pred p;
    and.b32 %r555, %r571, %r557;    setp.ne.u32 p, %r555, 0;
    vote.ballot.sync.b32 %r555, p, 0xffffffff;
    @!p not.b32 %r555, %r555;
}

	// end inline asm
	and.b32  	%r578, %r555, %r577;
	mov.b32 	%r560, 8;
	// begin inline asm
	{
    .reg .pred p;
    and.b32 %r558, %r571, %r560;    setp.ne.u32 p, %r558, 0;
    vote.ballot.sync.b32 %r558, p, 0xffffffff;
    @!p not.b32 %r558, %r558;
}

	// end inline asm
	and.b32  	%r579, %r558, %r578;
	mov.b32 	%r563, 16;
	// begin inline asm
	{
    .reg .pred p;
    and.b32 %r561, %r571, %r563;    setp.ne.u32 p, %r561, 0;
    vote.ballot.sync.b32 %r561, p, 0xffffffff;
    @!p not.b32 %r561, %r561;
}

	// end inline asm
	and.b32  	%r580, %r561, %r579;
	mov.b32 	%r566, 32;
	// begin inline asm
	{
    .reg .pred p;
    and.b32 %r564, %r571, %r566;    setp.ne.u32 p, %r564, 0;
    vote.ballot.sync.b32 %r564, p, 0xffffffff;
    @!p not.b32 %r564, %r564;
}

	// end inline asm
	and.b32  	%r581, %r564, %r580;
	mov.b32 	%r569, 64;
	// begin inline asm
	{
    .reg .pred p;
    and.b32 %r567, %r571, %r569;    setp.ne.u32 p, %r567, 0;
    vote.ballot.sync.b32 %r567, p, 0xffffffff;
    @!p not.b32 %r567, %r567;
}

	// end inline asm
	and.b32  	%r582, %r567, %r581;
	mov.b32 	%r572, 128;
	// begin inline asm
	{
    .reg .pred p;
    and.b32 %r570, %r571, %r572;    setp.ne.u32 p, %r570, 0;
    vote.ballot.sync.b32 %r570, p, 0xffffffff;
    @!p not.b32 %r570, %r570;
}

	// end inline asm
	and.b32  	%r583, %r570, %r582;
	clz.b32 	%r584, %r583;
	sub.s32 	%r67, 31, %r584;
	and.b32  	%r585, %r431, %r583;
	popc.b32 	%r68, %r585;
	setp.ne.s32 	%p71, %r140, %r67;
	mov.b32 	%r1337, 0;
	@%p71 bra 	$L__BB15_107;
	shl.b32 	%r586, %r1, 5;
	and.b32  	%r587, %r586, 31744;
	mov.u32 	%r588, _ZZN3cub18CUB_300001_SM_10006detail10radix_sort29DeviceRadixSortOnesweepKernelINS1_5radix10policy_hubIyNS0_8NullTypeEyE10Policy1000ELNS0_9SortOrderE0EyS6_yiiNS1_21identity_decomposer_tEEEvPT5_SC_PT3_PKSD_PT1_PKSH_PT2_PKSL_T4_iiT6_E1s;
	add.s32 	%r589, %r588, %r587;
	shl.b32 	%r593, %r571, 2;
	add.s32 	%r594, %r589, %r593;
	atom.shared.add.u32 	%r1337, [%r594], %r68;
$L__BB15_107:
	shfl.sync.idx.b32	%r620|%p72, %r1337, %r67, 31, -1;
	add.s32 	%r71, %r68, %r620;
	shr.u64 	%rd153, %rd401, %r492;
	cvt.u32.u64 	%r622, %rd153;
	and.b32  	%r617, %r622, %r31;
	mov.b32 	%r597, 1;
	// begin inline asm
	{
    .reg .pred p;
    and.b32 %r595, %r617, %r597;    setp.ne.u32 p, %r595, 0;
    vote.ballot.sync.b32 %r595, p, 0xffffffff;
    @!p not.b32 %r595, %r595;
}

	// end inline asm
	mov.b32 	%r600, 2;
	// begin inline asm
	{
    .reg .pred p;
    and.b32 %r598, %r617, %r600;    setp.ne.u32 p, %r598, 0;
    vote.ballot.sync.b32 %r598, p, 0xffffffff;
    @!p not.b32 %r598, %r598;
}

	// end inline asm
	and.b32  	%r623, %r598, %r595;
	mov.b32 	%r603, 4;
	// begin inline asm
	{
    .reg .pred p;
    and.b32 %r601, %r617, %r603;    setp.ne.u32 p, %r601, 0;
    vote.ballot.sync.b32 %r601, p, 0xffffffff;
    @!p not.b32 %r601, %r601;
}

	// end inline asm
	and.b32  	%r624, %r601, %r623;
	mov.b32 	%r606, 8;
	// begin inline asm
	{
    .reg .pred p;
    and.b32 %r604, %r617, %r606;    setp.ne.u32 p, %r604, 0;
    vote.ballot.sync.b32 %r604, p, 0xffffffff;
    @!p not.b32 %r604, %r604;
}

	// end inline asm
	and.b32  	%r625, %r604, %r624;
	mov.b32 	%r609, 16;
	// begin inline asm
	{
    .reg .pred p;
    and.b32 %r607, %r617, %r609;    setp.ne.u32 p, %r607, 0;
    vote.ballot.sync.b32 %r607, p, 0xffffffff;
    @!p not.b32 %r607, %r607;
}

	// end inline asm
	and.b32  	%r626, %r607, %r625;
	mov.b32 	%r612, 32;
	// begin inline asm
	{
    .reg .pred p;
    and.b32 %r610, %r617, %r612;    setp.ne.u32 p, %r610, 0;
    vote.ballot.sync.b32 %r610, p, 0xffffffff;
    @!p not.b32 %r610, %r610;
}

	// end inline asm
	and.b32  	%r627, %r610, %r626;
	mov.b32 	%r615, 64;
	// begin inline asm
	{
    .reg .pred p;
    and.b32 %r613, %r617, %r615;    setp.ne.u32 p, %r613, 0;
    vote.ballot.sync.b32 %r613, p, 0xffffffff;
    @!p not.b32 %r613, %r613;
}

	// end inline asm
	and.b32  	%r628, %r613, %r627;
	mov.b32 	%r618, 128;
	// begin inline asm
	{
    .reg .pred p;
    and.b32 %r616, %r617, %r618;    setp.ne.u32 p, %r616, 0;
    vote.ballot.sync.b32 %r616, p, 0xffffffff;
    @!p not.b32 %r616, %r616;
}

	// end inline asm
	and.b32  	%r629, %r616, %r628;
	clz.b32 	%r630, %r629;
	sub.s32 	%r72, 31, %r630;
	and.b32  	%r631, %r431, %r629;
	popc.b32 	%r73, %r631;
	setp.ne.s32 	%p73, %r140, %r72;
	mov.b32 	%r1338, 0;
	@%p73 bra 	$L__BB15_109;
	shl.b32 	%r632, %r1, 5;
	and.b32  	%r633, %r632, 31744;
	mov.u32 	%r634, _ZZN3cub18CUB_300001_SM_10006detail10radix_sort29DeviceRadixSortOnesweepKernelINS1_5radix10policy_hubIyNS0_8NullTypeEyE10Policy1000ELNS0_9SortOrderE0EyS6_yiiNS1_21identity_decomposer_tEEEvPT5_SC_PT3_PKSD_PT1_PKSH_PT2_PKSL_T4_iiT6_E1s;
	add.s32 	%r635, %r634, %r633;
	shl.b32 	%r639, %r617, 2;
	add.s32 	%r640, %r635, %r639;
	atom.shared.add.u32 	%r1338, [%r640], %r73;
$L__BB15_109:
	shfl.sync.idx.b32	%r666|%p74, %r1338, %r72, 31, -1;
	add.s32 	%r76, %r73, %r666;
	shr.u64 	%rd155, %rd402, %r492;
	cvt.u32.u64 	%r668, %rd155;
	and.b32  	%r663, %r668, %r31;
	mov.b32 	%r643, 1;
	// begin inline asm
	{
    .reg .pred p;
    and.b32 %r641, %r663, %r643;    setp.ne.u32 p, %r641, 0;
    vote.ballot.sync.b32 %r641, p, 0xffffffff;
    @!p not.b32 %r641, %r641;
}

	// end inline asm
	mov.b32 	%r646, 2;
	// begin inline asm
	{
    .reg .pred p;
    and.b32 %r644, %r663, %r646;    setp.ne.u32 p, %r644, 0;
    vote.ballot.sync.b32 %r644, p, 0xffffffff;
    @!p not.b32 %r644, %r644;
}

	// end inline asm
	and.b32  	%r669, %r644, %r641;
	mov.b32 	%r649, 4;
	// begin inline asm
	{
    .reg .pred p;
    and.b32 %r647, %r663, %r649;    setp.ne.u32 p, %r647, 0;
    vote.ballot.sync.b32 %r647, p, 0xffffffff;
    @!p not.b32 %r647, %r647;
}

	// end inline asm
	and.b32  	%r670, %r647, %r669;
	mov.b32 	%r652, 8;
	// begin inline asm
	{
    .reg .pred p;
    and.b32 %r650, %r663, %r652;    setp.ne.u32 p, %r650, 0;
    vote.ballot.sync.b32 %r650, p, 0xffffffff;
    @!p not.b32 %r650, %r650;
}

	// end inline asm
	and.b32  	%r671, %r650, %r670;
	mov.b32 	%r655, 16;
	// begin inline asm
	{
    .reg .pred p;
    and.b32 %r653, %r663, %r655;    setp.ne.u32 p, %r653, 0;
    vote.ballot.sync.b32 %r653, p, 0xffffffff;
    @!p not.b32 %r653, %r653;
}

	// end inline asm
	and.b32  	%r672, %r653, %r671;
	mov.b32 	%r658, 32;
	// begin inline asm
	{
    .reg .pred p;
    and.b32 %r656, %r663, %r658;    setp.ne.u32 p, %r656, 0;
    vote.ballot.sync.b32 %r656, p, 0xffffffff;
    @!p not.b32 %r656, %r656;
}

	// end inline asm
	and.b32  	%r673, %r656, %r672;
	mov.b32 	%r661, 64;
	// begin inline asm
	{
    .reg .pred p;
    and.b32 %r659, %r663, %r661;    setp.ne.u32 p, %r659, 0;
    vote.ballot.sync.b32 %r659, p, 0xffffffff;
    @!p not.b32 %r659, %r659;
}

	// end inline asm
	and.b32  	%r674, %r659, %r673;
	mov.b32 	%r664, 128;
	// begin inline asm
	{
    .reg .pred p;
    and.b32 %r662, %r663, %r664;    setp.ne.u32 p, %r662, 0;
    vote.ballot.sync.b32 %r662, p, 0xffffffff;
    @!p not.b32 %r662, %r662;
}

	// end inline asm
	and.b32  	%r675, %r662, %r674;
	clz.b32 	%r676, %r675;
	sub.s32 	%r77, 31, %r676;
	and.b32  	%r677, %r431, %r675;
	popc.b32 	%r78, %r677;
	setp.ne.s32 	%p75, %r140, %r77;
	mov.b32 	%r1339, 0;
	@%p75 bra 	$L__BB15_111;
	shl.b32 	%r678, %r1, 5;
	and.b32  	%r679, %r678, 31744;
	mov.u32 	%r680, _ZZN3cub18CUB_300001_SM_10006detail10radix_sort29DeviceRadixSortOnesweepKernelINS1_5radix10policy_hubIyNS0_8NullTypeEyE10Policy1000ELNS0_9SortOrderE0EyS6_yiiNS1_21identity_decomposer_tEEEvPT5_SC_PT3_PKSD_PT1_PKSH_PT2_PKSL_T4_iiT6_E1s;
	add.s32 	%r681, %r680, %r679;
	shl.b32 	%r685, %r663, 2;
	add.s32 	%r686, %r681, %r685;
	atom.shared.add.u32 	%r1339, [%r686], %r78;
$L__BB15_111:
	shfl.sync.idx.b32	%r712|%p76, %r1339, %r77, 31, -1;
	add.s32 	%r81, %r78, %r712;
	shr.u64 	%rd157, %rd403, %r492;
	cvt.u32.u64 	%r714, %rd157;
	and.b32  	%r709, %r714, %r31;
	mov.b32 	%r689, 1;
	// begin inline asm
	{
    .reg .pred p;
    and.b32 %r687, %r709, %r689;    setp.ne.u32 p, %r687, 0;
    vote.ballot.sync.b32 %r687, p, 0xffffffff;
    @!p not.b32 %r687, %r687;
}

	// end inline asm
	mov.b32 	%r692, 2;
	// begin inline asm
	{
    .reg .pred p;
    and.b32 %r690, %r709, %r692;    setp.ne.u32 p, %r690, 0;
    vote.ballot.sync.b32 %r690, p, 0xffffffff;
    @!p not.b32 %r690, %r690;
}

	// end inline asm
	and.b32  	%r715, %r690, %r687;
	mov.b32 	%r695, 4;
	// begin inline asm
	{
    .reg .pred p;
    and.b32 %r693, %r709, %r695;    setp.ne.u32 p, %r693, 0;
    vote.ballot.sync.b32 %r693, p, 0xffffffff;
    @!p not.b32 %r693, %r693;
}

	// end inline asm
	and.b32  	%r716, %r693, %r715;
	mov.b32 	%r698, 8;
	// begin inline asm
	{
    .reg .pred p;
    and.b32 %r696, %r709, %r698;    setp.ne.u32 p, %r696, 0;
    vote.ballot.sync.b32 %r696, p, 0xffffffff;
    @!p not.b32 %r696, %r696;
}

	// end inline asm
	and.b32  	%r717, %r696, %r716;
	mov.b32 	%r701, 16;
	// begin inline asm
	{
    .reg .pred p;
    and.b32 %r699, %r709, %r701;    setp.ne.u32 p, %r699, 0;
    vote.ballot.sync.b32 %r699, p, 0xffffffff;
    @!p not.b32 %r699, %r699;
}

	// end inline asm
	and.b32  	%r718, %r699, %r717;
	mov.b32 	%r704, 32;
	// begin inline asm
	{
    .reg .pred p;
    and.b32 %r702, %r709, %r704;    setp.ne.u32 p, %r702, 0;
    vote.ballot.sync.b32 %r702, p, 0xffffffff;
    @!p not.b32 %r702, %r702;
}

	// end inline asm
	and.b32  	%r719, %r702, %r718;
	mov.b32 	%r707, 64;
	// begin inline asm
	{
    .reg .pred p;
    and.b32 %r705, %r709, %r707;    setp.ne.u32 p, %r705, 0;
    vote.ballot.sync.b32 %r705, p, 0xffffffff;
    @!p not.b32 %r705, %r705;
}

	// end inline asm
	and.b32  	%r720, %r705, %r719;
	mov.b32 	%r710, 128;
	// begin inline asm
	{
    .reg .pred p;
    and.b32 %r708, %r709, %r710;    setp.ne.u32 p, %r708, 0;
    vote.ballot.sync.b32 %r708, p, 0xffffffff;
    @!p not.b32 %r708, %r708;
}

	// end inline asm
	and.b32  	%r721, %r708, %r720;
	clz.b32 	%r722, %r721;
	sub.s32 	%r82, 31, %r722;
	and.b32  	%r723, %r431, %r721;
	popc.b32 	%r83, %r723;
	setp.ne.s32 	%p77, %r140, %r82;
	mov.b32 	%r1340, 0;
	@%p77 bra 	$L__BB15_113;
	shl.b32 	%r724, %r1, 5;
	and.b32  	%r725, %r724, 31744;
	mov.u32 	%r726, _ZZN3cub18CUB_300001_SM_10006detail10radix_sort29DeviceRadixSortOnesweepKernelINS1_5radix10policy_hubIyNS0_8NullTypeEyE10Policy1000ELNS0_9SortOrderE0EyS6_yiiNS1_21identity_decomposer_tEEEvPT5_SC_PT3_PKSD_PT1_PKSH_PT2_PKSL_T4_iiT6_E1s;
	add.s32 	%r727, %r726, %r725;
	shr.u64 	%rd158, %rd403, %r492;
	cvt.u32.u64 	%r729, %rd158;
	and.b32  	%r730, %r729, %r31;
	shl.b32 	%r731, %r730, 2;
	add.s32 	%r732, %r727, %r731;
	atom.shared.add.u32 	%r1340, [%r732], %r83;
$L__BB15_113:
	shfl.sync.idx.b32	%r758|%p78, %r1340, %r82, 31, -1;
	add.s32 	%r86, %r83, %r758;
	shr.u64 	%rd159, %rd404, %r492;
	cvt.u32.u64 	%r760, %rd159;
	and.b32  	%r755, %r760, %r31;
	mov.b32 	%r735, 1;
	// begin inline asm
	{
    .reg .pred p;
    and.b32 %r733, %r755, %r735;    setp.ne.u32 p, %r733, 0;
    vote.ballot.sync.b32 %r733, p, 0xffffffff;
    @!p not.b32 %r733, %r733;
}

	// end inline asm
	mov.b32 	%r738, 2;
	// begin inline asm
	{
    .reg .pred p;
    and.b32 %r736, %r755, %r738;    setp.ne.u32 p, %r736, 0;
    vote.ballot.sync.b32 %r736, p, 0xffffffff;
    @!p not.b32 %r736, %r736;
}

	// end inline asm
	and.b32  	%r761, %r736, %r733;
	mov.b32 	%r741, 4;
	// begin inline asm
	{
    .reg .pred p;
    and.b32 %r739, %r755, %r741;    setp.ne.u32 p, %r739, 0;
    vote.ballot.sync.b32 %r739, p, 0xffffffff;
    @!p not.b32 %r739, %r739;
}

	// end inline asm
	and.b32  	%r762, %r739, %r761;
	mov.b32 	%r744, 8;
	// begin inline asm
	{
    .reg .pred p;
    and.b32 %r742, %r755, %r744;    setp.ne.u32 p, %r742, 0;
    vote.ballot.sync.b32 %r742, p, 0xffffffff;
    @!p not.b32 %r742, %r742;
}

	// end inline asm
	and.b32  	%r763, %r742, %r762;
	mov.b32 	%r747, 16;
	// begin inline asm
	{
    .reg .pred p;
    and.b32 %r745, %r755, %r747;    setp.ne.u32 p, %r745, 0;
    vote.ballot.sync.b32 %r745, p, 0xffffffff;
    @!p not.b32 %r745, %r745;
}

	// end inline asm
	and.b32  	%r764, %r745, %r763;
	mov.b32 	%r750, 32;
	// begin inline asm
	{
    .reg .pred p;
    and.b32 %r748, %r755, %r750;    setp.ne.u32 p, %r748, 0;
    vote.ballot.sync.b32 %r748, p, 0xffffffff;
    @!p not.b32 %r748, %r748;
}

	// end inline asm
	and.b32  	%r765, %r748, %r764;
	mov.b32 	%r753, 64;
	// begin inline asm
	{
    .reg .pred p;
    and.b32 %r751, %r755, %r753;    setp.ne.u32 p, %r751, 0;
    vote.ballot.sync.b32 %r751, p, 0xffffffff;
    @!p not.b32 %r751, %r751;
}

	// end inline asm
	and.b32  	%r766, %r751, %r765;
	mov.b32 	%r756, 128;
	// begin inline asm
	{
    .reg .pred p;
    and.b32 %r754, %r755, %r756;    setp.ne.u32 p, %r754, 0;
    vote.ballot.sync.b32 %r754, p, 0xffffffff;
    @!p not.b32 %r754, %r754;
}

	// end inline asm
	and.b32  	%r767, %r754, %r766;
	clz.b32 	%r768, %r767;
	sub.s32 	%r87, 31, %r768;
	and.b32  	%r769, %r431, %r767;
	popc.b32 	%r88, %r769;
	setp.ne.s32 	%p79, %r140, %r87;
	mov.b32 	%r1341, 0;
	@%p79 bra 	$L__BB15_115;
	shl.b32 	%r770, %r1, 5;
	and.b32  	%r771, %r770, 31744;
	mov.u32 	%r772, _ZZN3cub18CUB_300001_SM_10006detail10radix_sort29DeviceRadixSortOnesweepKernelINS1_5radix10policy_hubIyNS0_8NullTypeEyE10Policy1000ELNS0_9SortOrderE0EyS6_yiiNS1_21identity_decomposer_tEEEvPT5_SC_PT3_PKSD_PT1_PKSH_PT2_PKSL_T4_iiT6_E1s;
	add.s32 	%r773, %r772, %r771;
	shr.u64 	%rd160, %rd404, %r492;
	cvt.u32.u64 	%r775, %rd160;
	and.b32  	%r776, %r775, %r31;
	shl.b32 	%r777, %r776, 2;
	add.s32 	%r778, %r773, %r777;
	atom.shared.add.u32 	%r1341, [%r778], %r88;
$L__BB15_115:
	shfl.sync.idx.b32	%r804|%p80, %r1341, %r87, 31, -1;
	add.s32 	%r91, %r88, %r804;
	shr.u64 	%rd161, %rd405, %r492;
	cvt.u32.u64 	%r806, %rd161;
	and.b32  	%r801, %r806, %r31;
	mov.b32 	%r781, 1;
	// begin inline asm
	{
    .reg .pred p;
    and.b32 %r779, %r801, %r781;    setp.ne.u32 p, %r779, 0;
    vote.ballot.sync.b32 %r779, p, 0xffffffff;
    @!p not.b32 %r779, %r779;
}

	// end inline asm
	mov.b32 	%r784, 2;
	// begin inline asm
	{
    .reg .pred p;
    and.b32 %r782, %r801, %r784;    setp.ne.u32 p, %r782, 0;
    vote.ballot.sync.b32 %r782, p, 0xffffffff;
    @!p not.b32 %r782, %r782;
}

	// end inline asm
	and.b32  	%r807, %r782, %r779;
	mov.b32 	%r787, 4;
	// begin inline asm
	{
    .reg .pred p;
    and.b32 %r785, %r801, %r787;    setp.ne.u32 p, %r785, 0;
    vote.ballot.sync.b32 %r785, p, 0xffffffff;
    @!p not.b32 %r785, %r785;
}

	// end inline asm
	and.b32  	%r808, %r785, %r807;
	mov.b32 	%r790, 8;
	// begin inline asm
	{
    .reg .pred p;
    and.b32 %r788, %r801, %r790;    setp.ne.u32 p, %r788, 0;
    vote.ballot.sync.b32 %r788, p, 0xffffffff;
    @!p not.b32 %r788, %r788;
}

	// end inline asm
	and.b32  	%r809, %r788, %r808;
	mov.b32 	%r793, 16;
	// begin inline asm
	{
    .reg .pred p;
    and.b32 %r791, %r801, %r793;    setp.ne.u32 p, %r791, 0;
    vote.ballot.sync.b32 %r791, p, 0xffffffff;
    @!p not.b32 %r791, %r791;
}

	// end inline asm
	and.b32  	%r810, %r791, %r809;
	mov.b32 	%r796, 32;
	// begin inline asm
	{
    .reg .pred p;
    and.b32 %r794, %r801, %r796;    setp.ne.u32 p, %r794, 0;
    vote.ballot.sync.b32 %r794, p, 0xffffffff;
    @!p not.b32 %r794, %r794;
}

	// end inline asm
	and.b32  	%r811, %r794, %r810;
	mov.b32 	%r799, 64;
	// begin inline asm
	{
    .reg .pred p;
    and.b32 %r797, %r801, %r799;    setp.ne.u32 p, %r797, 0;
    vote.ballot.sync.b32 %r797, p, 0xffffffff;
    @!p not.b32 %r797, %r797;
}

	// end inline asm
	and.b32  	%r812, %r797, %r811;
	mov.b32 	%r802, 128;
	// begin inline asm
	{
    .reg .pred p;
    and.b32 %r800, %r801, %r802;    setp.ne.u32 p, %r800, 0;
    vote.ballot.sync.b32 %r800, p, 0xffffffff;
    @!p not.b32 %r800, %r800;
}

	// end inline asm
	and.b32  	%r813, %r800, %r812;
	clz.b32 	%r814, %r813;
	sub.s32 	%r92, 31, %r814;
	and.b32  	%r815, %r431, %r813;
	popc.b32 	%r93, %r815;
	setp.ne.s32 	%p81, %r140, %r92;
	mov.b32 	%r1342, 0;
	@%p81 bra 	$L__BB15_117;
	shl.b32 	%r816, %r1, 5;
	and.b32  	%r817, %r816, 31744;
	mov.u32 	%r818, _ZZN3cub18CUB_300001_SM_10006detail10radix_sort29DeviceRadixSortOnesweepKernelINS1_5radix10policy_hubIyNS0_8NullTypeEyE10Policy1000ELNS0_9SortOrderE0EyS6_yiiNS1_21identity_decomposer_tEEEvPT5_SC_PT3_PKSD_PT1_PKSH_PT2_PKSL_T4_iiT6_E1s;
	add.s32 	%r819, %r818, %r817;
	shr.u64 	%rd162, %rd405, %r492;
	cvt.u32.u64 	%r821, %rd162;
	and.b32  	%r822, %r821, %r31;
	shl.b32 	%r823, %r822, 2;
	add.s32 	%r824, %r819, %r823;
	atom.shared.add.u32 	%r1342, [%r824], %r93;
$L__BB15_117:
	shfl.sync.idx.b32	%r850|%p82, %r1342, %r92, 31, -1;
	add.s32 	%r96, %r93, %r850;
	shr.u64 	%rd163, %rd406, %r492;
	cvt.u32.u64 	%r852, %rd163;
	and.b32  	%r847, %r852, %r31;
	mov.b32 	%r827, 1;
	// begin inline asm
	{
    .reg .pred p;
    and.b32 %r825, %r847, %r827;    setp.ne.u32 p, %r825, 0;
    vote.ballot.sync.b32 %r825, p, 0xffffffff;
    @!p not.b32 %r825, %r825;
}

	// end inline asm
	mov.b32 	%r830, 2;
	// begin inline asm
	{
    .reg .pred p;
    and.b32 %r828, %r847, %r830;    setp.ne.u32 p, %r828, 0;
    vote.ballot.sync.b32 %r828, p, 0xffffffff;
    @!p not.b32 %r828, %r828;
}

	// end inline asm
	and.b32  	%r853, %r828, %r825;
	mov.b32 	%r833, 4;
	// begin inline asm
	{
    .reg .pred p;
    and.b32 %r831, %r847, %r833;    setp.ne.u32 p, %r831, 0;
    vote.ballot.sync.b32 %r831, p, 0xffffffff;
    @!p not.b32 %r831, %r831;
}

	// end inline asm
	and.b32  	%r854, %r831, %r853;
	mov.b32 	%r836, 8;
	// begin inline asm
	{
    .reg .pred p;
    and.b32 %r834, %r847, %r836;    setp.ne.u32 p, %r834, 0;
    vote.ballot.sync.b32 %r834, p, 0xffffffff;
    @!p not.b32 %r834, %r834;
}

	// end inline asm
	and.b32  	%r855, %r834, %r854;
	mov.b32 	%r839, 16;
	// begin inline asm
	{
    .reg .pred p;
    and.b32 %r837, %r847, %r839;    setp.ne.u32 p, %r837, 0;
    vote.ballot.sync.b32 %r837, p, 0xffffffff;
    @!p not.b32 %r837, %r837;
}

	// end inline asm
	and.b32  	%r856, %r837, %r855;
	mov.b32 	%r842, 32;
	// begin inline asm
	{
    .reg .pred p;
    and.b32 %r840, %r847, %r842;    setp.ne.u32 p, %r840, 0;
    vote.ballot.sync.b32 %r840, p, 0xffffffff;
    @!p not.b32 %r840, %r840;
}

	// end inline asm
	and.b32  	%r857, %r840, %r856;
	mov.b32 	%r845, 64;
	// begin inline asm
	{
    .reg .pred p;
    and.b32 %r843, %r847, %r845;    setp.ne.u32 p, %r843, 0;
    vote.ballot.sync.b32 %r843, p, 0xffffffff;
    @!p not.b32 %r843, %r843;
}

	// end inline asm
	and.b32  	%r858, %r843, %r857;
	mov.b32 	%r848, 128;
	// begin inline asm
	{
    .reg .pred p;
    and.b32 %r846, %r847, %r848;    setp.ne.u32 p, %r846, 0;
    vote.ballot.sync.b32 %r846, p, 0xffffffff;
    @!p not.b32 %r846, %r846;
}

	// end inline asm
	and.b32  	%r859, %r846, %r858;
	clz.b32 	%r860, %r859;
	sub.s32 	%r97, 31, %r860;
	and.b32  	%r861, %r431, %r859;
	popc.b32 	%r98, %r861;
	setp.ne.s32 	%p83, %r140, %r97;
	mov.b32 	%r1343, 0;
	@%p83 bra 	$L__BB15_119;
	shl.b32 	%r862, %r1, 5;
	and.b32  	%r863, %r862, 31744;
	mov.u32 	%r864, _ZZN3cub18CUB_300001_SM_10006detail10radix_sort29DeviceRadixSortOnesweepKernelINS1_5radix10policy_hubIyNS0_8NullTypeEyE10Policy1000ELNS0_9SortOrderE0EyS6_yiiNS1_21identity_decomposer_tEEEvPT5_SC_PT3_PKSD_PT1_PKSH_PT2_PKSL_T4_iiT6_E1s;
	add.s32 	%r865, %r864, %r863;
	shr.u64 	%rd164, %rd406, %r492;
	cvt.u32.u64 	%r867, %rd164;
	and.b32  	%r868, %r867, %r31;
	shl.b32 	%r869, %r868, 2;
	add.s32 	%r870, %r865, %r869;
	atom.shared.add.u32 	%r1343, [%r870], %r98;
$L__BB15_119:
	shfl.sync.idx.b32	%r896|%p84, %r1343, %r97, 31, -1;
	add.s32 	%r101, %r98, %r896;
	shr.u64 	%rd165, %rd407, %r492;
	cvt.u32.u64 	%r898, %rd165;
	and.b32  	%r893, %r898, %r31;
	mov.b32 	%r873, 1;
	// begin inline asm
	{
    .reg .pred p;
    and.b32 %r871, %r893, %r873;    setp.ne.u32 p, %r871, 0;
    vote.ballot.sync.b32 %r871, p, 0xffffffff;
    @!p not.b32 %r871, %r871;
}

	// end inline asm
	mov.b32 	%r876, 2;
	// begin inline asm
	{
    .reg .pred p;
    and.b32 %r874, %r893, %r876;    setp.ne.u32 p, %r874, 0;
    vote.ballot.sync.b32 %r874, p, 0xffffffff;
    @!p not.b32 %r874, %r874;
}

	// end inline asm
	and.b32  	%r899, %r874, %r871;
	mov.b32 	%r879, 4;
	// begin inline asm
	{
    .reg .pred p;
    and.b32 %r877, %r893, %r879;    setp.ne.u32 p, %r877, 0;
    vote.ballot.sync.b32 %r877, p, 0xffffffff;
    @!p not.b32 %r877, %r877;
}

	// end inline asm
	and.b32  	%r900, %r877, %r899;
	mov.b32 	%r882, 8;
	// begin inline asm
	{
    .reg .pred p;
    and.b32 %r880, %r893, %r882;    setp.ne.u32 p, %r880, 0;
    vote.ballot.sync.b32 %r880, p, 0xffffffff;
    @!p not.b32 %r880, %r880;
}

	// end inline asm
	and.b32  	%r901, %r880, %r900;
	mov.b32 	%r885, 16;
	// begin inline asm
	{
    .reg .pred p;
    and.b32 %r883, %r893, %r885;    setp.ne.u32 p, %r883, 0;
    vote.ballot.sync.b32 %r883, p, 0xffffffff;
    @!p not.b32 %r883, %r883;
}

	// end inline asm
	and.b32  	%r902, %r883, %r901;
	mov.b32 	%r888, 32;
	// begin inline asm
	{
    .reg .pred p;
    and.b32 %r886, %r893, %r888;    setp.ne.u32 p, %r886, 0;
    vote.ballot.sync.b32 %r886, p, 0xffffffff;
    @!p not.b32 %r886, %r886;
}

	// end inline asm
	and.b32  	%r903, %r886, %r902;
	mov.b32 	%r891, 64;
	// begin inline asm
	{
    .reg .pred p;
    and.b32 %r889, %r893, %r891;    setp.ne.u32 p, %r889, 0;
    vote.ballot.sync.b32 %r889, p, 0xffffffff;
    @!p not.b32 %r889, %r889;
}

	// end inline asm
	and.b32  	%r904, %r889, %r903;
	mov.b32 	%r894, 128;
	// begin inline asm
	{
    .reg .pred p;
    and.b32 %r892, %r893, %r894;    setp.ne.u32 p, %r892, 0;
    vote.ballot.sync.b32 %r892, p, 0xffffffff;
    @!p not.b32 %r892, %r892;
}

	// end inline asm
	and.b32  	%r905, %r892, %r904;
	clz.b32 	%r906, %r905;
	sub.s32 	%r102, 31, %r906;
	and.b32  	%r907, %r431, %r905;
	popc.b32 	%r103, %r907;
	setp.ne.s32 	%p85, %r140, %r102;
	mov.b32 	%r1344, 0;
	@%p85 bra 	$L__BB15_121;
	shl.b32 	%r908, %r1, 5;
	and.b32  	%r909, %r908, 31744;
	mov.u32 	%r910, _ZZN3cub18CUB_300001_SM_10006detail10radix_sort29DeviceRadixSortOnesweepKernelINS1_5radix10policy_hubIyNS0_8NullTypeEyE10Policy1000ELNS0_9SortOrderE0EyS6_yiiNS1_21identity_decomposer_tEEEvPT5_SC_PT3_PKSD_PT1_PKSH_PT2_PKSL_T4_iiT6_E1s;
	add.s32 	%r911, %r910, %r909;
	shr.u64 	%rd166, %rd407, %r492;
	cvt.u32.u64 	%r913, %rd166;
	and.b32  	%r914, %r913, %r31;
	shl.b32 	%r915, %r914, 2;
	add.s32 	%r916, %r911, %r915;
	atom.shared.add.u32 	%r1344, [%r916], %r103;
$L__BB15_121:
	shfl.sync.idx.b32	%r942|%p86, %r1344, %r102, 31, -1;
	add.s32 	%r106, %r103, %r942;
	shr.u64 	%rd167, %rd408, %r492;
	cvt.u32.u64 	%r944, %rd167;
	and.b32  	%r939, %r944, %r31;
	mov.b32 	%r919, 1;
	// begin inline asm
	{
    .reg .pred p;
    and.b32 %r917, %r939, %r919;    setp.ne.u32 p, %r917, 0;
    vote.ballot.sync.b32 %r917, p, 0xffffffff;
    @!p not.b32 %r917, %r917;
}

	// end inline asm
	mov.b32 	%r922, 2;
	// begin inline asm
	{
    .reg .pred p;
    and.b32 %r920, %r939, %r922;    setp.ne.u32 p, %r920, 0;
    vote.ballot.sync.b32 %r920, p, 0xffffffff;
    @!p not.b32 %r920, %r920;
}

	// end inline asm
	and.b32  	%r945, %r920, %r917;
	mov.b32 	%r925, 4;
	// begin inline asm
	{
    .reg .pred p;
    and.b32 %r923, %r939, %r925;    setp.ne.u32 p, %r923, 0;
    vote.ballot.sync.b32 %r923, p, 0xffffffff;
    @!p not.b32 %r923, %r923;
}

	// end inline asm
	and.b32  	%r946, %r923, %r945;
	mov.b32 	%r928, 8;
	// begin inline asm
	{
    .reg .pred p;
    and.b32 %r926, %r939, %r928;    setp.ne.u32 p, %r926, 0;
    vote.ballot.sync.b32 %r926, p, 0xffffffff;
    @!p not.b32 %r926, %r926;
}

	// end inline asm
	and.b32  	%r947, %r926, %r946;
	mov.b32 	%r931, 16;
	// begin inline asm
	{
    .reg .pred p;
    and.b32 %r929, %r939, %r931;    setp.ne.u32 p, %r929, 0;
    vote.ballot.sync.b32 %r929, p, 0xffffffff;
    @!p not.b32 %r929, %r929;
}

	// end inline asm
	and.b32  	%r948, %r929, %r947;
	mov.b32 	%r934, 32;
	// begin inline asm
	{
    .reg .pred p;
    and.b32 %r932, %r939, %r934;    setp.ne.u32 p, %r932, 0;
    vote.ballot.sync.b32 %r932, p, 0xffffffff;
    @!p not.b32 %r932, %r932;
}

	// end inline asm
	and.b32  	%r949, %r932, %r948;
	mov.b32 	%r937, 64;
	// begin inline asm
	{
    .reg .pred p;
    and.b32 %r935, %r939, %r937;    setp.ne.u32 p, %r935, 0;
    vote.ballot.sync.b32 %r935, p, 0xffffffff;
    @!p not.b32 %r935, %r935;
}

	// end inline asm
	and.b32  	%r950, %r935, %r949;
	mov.b32 	%r940, 128;
	// begin inline asm
	{
    .reg .pred p;
    and.b32 %r938, %r939, %r940;    setp.ne.u32 p, %r938, 0;
    vote.ballot.sync.b32 %r938, p, 0xffffffff;
    @!p not.b32 %r938, %r938;
}

	// end inline asm
	and.b32  	%r951, %r938, %r950;
	clz.b32 	%r952, %r951;
	sub.s32 	%r107, 31, %r952;
	and.b32  	%r953, %r431, %r951;
	popc.b32 	%r108, %r953;
	setp.ne.s32 	%p87, %r140, %r107;
	mov.b32 	%r1345, 0;
	@%p87 bra 	$L__BB15_123;
	shl.b32 	%r954, %r1, 5;
	and.b32  	%r955, %r954, 31744;
	mov.u32 	%r956, _ZZN3cub18CUB_300001_SM_10006detail10radix_sort29DeviceRadixSortOnesweepKernelINS1_5radix10policy_hubIyNS0_8NullTypeEyE10Policy1000ELNS0_9SortOrderE0EyS6_yiiNS1_21identity_decomposer_tEEEvPT5_SC_PT3_PKSD_PT1_PKSH_PT2_PKSL_T4_iiT6_E1s;
	add.s32 	%r957, %r956, %r955;
	shr.u64 	%rd168, %rd408, %r492;
	cvt.u32.u64 	%r959, %rd168;
	and.b32  	%r960, %r959, %r31;
	shl.b32 	%r961, %r960, 2;
	add.s32 	%r962, %r957, %r961;
	atom.shared.add.u32 	%r1345, [%r962], %r108;
$L__BB15_123:
	shfl.sync.idx.b32	%r988|%p88, %r1345, %r107, 31, -1;
	add.s32 	%r111, %r108, %r988;
	shr.u64 	%rd169, %rd409, %r492;
	cvt.u32.u64 	%r990, %rd169;
	and.b32  	%r985, %r990, %r31;
	mov.b32 	%r965, 1;
	// begin inline asm
	{
    .reg .pred p;
    and.b32 %r963, %r985, %r965;    setp.ne.u32 p, %r963, 0;
    vote.ballot.sync.b32 %r963, p, 0xffffffff;
    @!p not.b32 %r963, %r963;
}

	// end inline asm
	mov.b32 	%r968, 2;
	// begin inline asm
	{
    .reg .pred p;
    and.b32 %r966, %r985, %r968;    setp.ne.u32 p, %r966, 0;
    vote.ballot.sync.b32 %r966, p, 0xffffffff;
    @!p not.b32 %r966, %r966;
}

	// end inline asm
	and.b32  	%r991, %r966, %r963;
	mov.b32 	%r971, 4;
	// begin inline asm
	{
    .reg .pred p;
    and.b32 %r969, %r985, %r971;    setp.ne.u32 p, %r969, 0;
    vote.ballot.sync.b32 %r969, p, 0xffffffff;
    @!p not.b32 %r969, %r969;
}

	// end inline asm
	and.b32  	%r992, %r969, %r991;
	mov.b32 	%r974, 8;
	// begin inline asm
	{
    .reg .pred p;
    and.b32 %r972, %r985, %r974;    setp.ne.u32 p, %r972, 0;
    vote.ballot.sync.b32 %r972, p, 0xffffffff;
    @!p not.b32 %r972, %r972;
}

	// end inline asm
	and.b32  	%r993, %r972, %r992;
	mov.b32 	%r977, 16;
	// begin inline asm
	{
    .reg .pred p;
    and.b32 %r975, %r985, %r977;    setp.ne.u32 p, %r975, 0;
    vote.ballot.sync.b32 %r975, p, 0xffffffff;
    @!p not.b32 %r975, %r975;
}

	// end inline asm
	and.b32  	%r994, %r975, %r993;
	mov.b32 	%r980, 32;
	// begin inline asm
	{
    .reg .pred p;
    and.b32 %r978, %r985, %r980;    setp.ne.u32 p, %r978, 0;
    vote.ballot.sync.b32 %r978, p, 0xffffffff;
    @!p not.b32 %r978, %r978;
}

	// end inline asm
	and.b32  	%r995, %r978, %r994;
	mov.b32 	%r983, 64;
	// begin inline asm
	{
    .reg .pred p;
    and.b32 %r981, %r985, %r983;    setp.ne.u32 p, %r981, 0;
    vote.ballot.sync.b32 %r981, p, 0xffffffff;
    @!p not.b32 %r981, %r981;
}

	// end inline asm
	and.b32  	%r996, %r981, %r995;
	mov.b32 	%r986, 128;
	// begin inline asm
	{
    .reg .pred p;
    and.b32 %r984, %r985, %r986;    setp.ne.u32 p, %r984, 0;
    vote.ballot.sync.b32 %r984, p, 0xffffffff;
    @!p not.b32 %r984, %r984;
}

	// end inline asm
	and.b32  	%r997, %r984, %r996;
	clz.b32 	%r998, %r997;
	sub.s32 	%r112, 31, %r998;
	and.b32  	%r999, %r431, %r997;
	popc.b32 	%r113, %r999;
	setp.ne.s32 	%p89, %r140, %r112;
	mov.b32 	%r1346, 0;
	@%p89 bra 	$L__BB15_125;
	shl.b32 	%r1000, %r1, 5;
	and.b32  	%r1001, %r1000, 31744;
	mov.u32 	%r1002, _ZZN3cub18CUB_300001_SM_10006detail10radix_sort29DeviceRadixSortOnesweepKernelINS1_5radix10policy_hubIyNS0_8NullTypeEyE10Policy1000ELNS0_9SortOrderE0EyS6_yiiNS1_21identity_decomposer_tEEEvPT5_SC_PT3_PKSD_PT1_PKSH_PT2_PKSL_T4_iiT6_E1s;
	add.s32 	%r1003, %r1002, %r1001;
	shr.u64 	%rd170, %rd409, %r492;
	cvt.u32.u64 	%r1005, %rd170;
	and.b32  	%r1006, %r1005, %r31;
	shl.b32 	%r1007, %r1006, 2;
	add.s32 	%r1008, %r1003, %r1007;
	atom.shared.add.u32 	%r1346, [%r1008], %r113;
$L__BB15_125:
	shfl.sync.idx.b32	%r1034|%p90, %r1346, %r112, 31, -1;
	add.s32 	%r116, %r113, %r1034;
	shr.u64 	%rd171, %rd410, %r492;
	cvt.u32.u64 	%r1036, %rd171;
	and.b32  	%r1031, %r1036, %r31;
	mov.b32 	%r1011, 1;
	// begin inline asm
	{
    .reg .pred p;
    and.b32 %r1009, %r1031, %r1011;    setp.ne.u32 p, %r1009, 0;
    vote.ballot.sync.b32 %r1009, p, 0xffffffff;
    @!p not.b32 %r1009, %r1009;
}

	// end inline asm
	mov.b32 	%r1014, 2;
	// begin inline asm
	{
    .reg .pred p;
    and.b32 %r1012, %r1031, %r1014;    setp.ne.u32 p, %r1012, 0;
    vote.ballot.sync.b32 %r1012, p, 0xffffffff;
    @!p not.b32 %r1012, %r1012;
}

	// end inline asm
	and.b32  	%r1037, %r1012, %r1009;
	mov.b32 	%r1017, 4;
	// begin inline asm
	{
    .reg .pred p;
    and.b32 %r1015, %r1031, %r1017;    setp.ne.u32 p, %r1015, 0;
    vote.ballot.sync.b32 %r1015, p, 0xffffffff;
    @!p not.b32 %r1015, %r1015;
}

	// end inline asm
	and.b32  	%r1038, %r1015, %r1037;
	mov.b32 	%r1020, 8;
	// begin inline asm
	{
    .reg .pred p;
    and.b32 %r1018, %r1031, %r1020;    setp.ne.u32 p, %r1018, 0;
    vote.ballot.sync.b32 %r1018, p, 0xffffffff;
    @!p not.b32 %r1018, %r1018;
}

	// end inline asm
	and.b32  	%r1039, %r1018, %r1038;
	mov.b32 	%r1023, 16;
	// begin inline asm
	{
    .reg .pred p;
    and.b32 %r1021, %r1031, %r1023;    setp.ne.u32 p, %r1021, 0;
    vote.ballot.sync.b32 %r1021, p, 0xffffffff;
    @!p not.b32 %r1021, %r1021;
}

	// end inline asm
	and.b32  	%r1040, %r1021, %r1039;
	mov.b32 	%r1026, 32;
	// begin inline asm
	{
    .reg .pred p;
    and.b32 %r1024, %r1031, %r1026;    setp.ne.u32 p, %r1024, 0;
    vote.ballot.sync.b32 %r1024, p, 0xffffffff;
    @!p not.b32 %r1024, %r1024;
}

	// end inline asm
	and.b32  	%r1041, %r1024, %r1040;
	mov.b32 	%r1029, 64;
	// begin inline asm
	{
    .reg .pred p;
    and.b32 %r1027, %r1031, %r1029;    setp.ne.u32 p, %r1027, 0;
    vote.ballot.sync.b32 %r1027, p, 0xffffffff;
    @!p not.b32 %r1027, %r1027;
}

	// end inline asm
	and.b32  	%r1042, %r1027, %r1041;
	mov.b32 	%r1032, 128;
	// begin inline asm
	{
    .reg .pred p;
    and.b32 %r1030, %r1031, %r1032;    setp.ne.u32 p, %r1030, 0;
    vote.ballot.sync.b32 %r1030, p, 0xffffffff;
    @!p not.b32 %r1030, %r1030;
}

	// end inline asm
	and.b32  	%r1043, %r1030, %r1042;
	clz.b32 	%r1044, %r1043;
	sub.s32 	%r117, 31, %r1044;
	and.b32  	%r1045, %r431, %r1043;
	popc.b32 	%r118, %r1045;
	setp.ne.s32 	%p91, %r140, %r117;
	mov.b32 	%r1347, 0;
	@%p91 bra 	$L__BB15_127;
	shl.b32 	%r1046, %r1, 5;
	and.b32  	%r1047, %r1046, 31744;
	mov.u32 	%r1048, _ZZN3cub18CUB_300001_SM_10006detail10radix_sort29DeviceRadixSortOnesweepKernelINS1_5radix10policy_hubIyNS0_8NullTypeEyE10Policy1000ELNS0_9SortOrderE0EyS6_yiiNS1_21identity_decomposer_tEEEvPT5_SC_PT3_PKSD_PT1_PKSH_PT2_PKSL_T4_iiT6_E1s;
	add.s32 	%r1049, %r1048, %r1047;
	shr.u64 	%rd172, %rd410, %r492;
	cvt.u32.u64 	%r1051, %rd172;
	and.b32  	%r1052, %r1051, %r31;
	shl.b32 	%r1053, %r1052, 2;
	add.s32 	%r1054, %r1049, %r1053;
	atom.shared.add.u32 	%r1347, [%r1054], %r118;
$L__BB15_127:
	shfl.sync.idx.b32	%r1080|%p92, %r1347, %r117, 31, -1;
	add.s32 	%r121, %r118, %r1080;
	shr.u64 	%rd173, %rd411, %r492;
	cvt.u32.u64 	%r1082, %rd173;
	and.b32  	%r1077, %r1082, %r31;
	mov.b32 	%r1057, 1;
	// begin inline asm
	{
    .reg .pred p;
    and.b32 %r1055, %r1077, %r1057;    setp.ne.u32 p, %r1055, 0;
    vote.ballot.sync.b32 %r1055, p, 0xffffffff;
    @!p not.b32 %r1055, %r1055;
}

	// end inline asm
	mov.b32 	%r1060, 2;
	// begin inline asm
	{
    .reg .pred p;
    and.b32 %r1058, %r1077, %r1060;    setp.ne.u32 p, %r1058, 0;
    vote.ballot.sync.b32 %r1058, p, 0xffffffff;
    @!p not.b32 %r1058, %r1058;
}

	// end inline asm
	and.b32  	%r1083, %r1058, %r1055;
	mov.b32 	%r1063, 4;
	// begin inline asm
	{
    .reg .pred p;
    and.b32 %r1061, %r1077, %r1063;    setp.ne.u32 p, %r1061, 0;
    vote.ballot.sync.b32 %r1061, p, 0xffffffff;
    @!p not.b32 %r1061, %r1061;
}

	// end inline asm
	and.b32  	%r1084, %r1061, %r1083;
	mov.b32 	%r1066, 8;
	// begin inline asm
	{
    .reg .pred p;
    and.b32 %r1064, %r1077, %r1066;    setp.ne.u32 p, %r1064, 0;
    vote.ballot.sync.b32 %r1064, p, 0xffffffff;
    @!p not.b32 %r1064, %r1064;
}

	// end inline asm
	and.b32  	%r1085, %r1064, %r1084;
	mov.b32 	%r1069, 16;
	// begin inline asm
	{
    .reg .pred p;
    and.b32 %r1067, %r1077, %r1069;    setp.ne.u32 p, %r1067, 0;
    vote.ballot.sync.b32 %r1067, p, 0xffffffff;
    @!p not.b32 %r1067, %r1067;
}

	// end inline asm
	and.b32  	%r1086, %r1067, %r1085;
	mov.b32 	%r1072, 32;
	// begin inline asm
	{
    .reg .pred p;
    and.b32 %r1070, %r1077, %r1072;    setp.ne.u32 p, %r1070, 0;
    vote.ballot.sync.b32 %r1070, p, 0xffffffff;
    @!p not.b32 %r1070, %r1070;
}

	// end inline asm
	and.b32  	%r1087, %r1070, %r1086;
	mov.b32 	%r1075, 64;
	// begin inline asm
	{
    .reg .pred p;
    and.b32 %r1073, %r1077, %r1075;    setp.ne.u32 p, %r1073, 0;
    vote.ballot.sync.b32 %r1073, p, 0xffffffff;
    @!p not.b32 %r1073, %r1073;
}

	// end inline asm
	and.b32  	%r1088, %r1073, %r1087;
	mov.b32 	%r1078, 128;
	// begin inline asm
	{
    .reg .pred p;
    and.b32 %r1076, %r1077, %r1078;    setp.ne.u32 p, %r1076, 0;
    vote.ballot.sync.b32 %r1076, p, 0xffffffff;
    @!p not.b32 %r1076, %r1076;
}

	// end inline asm
	and.b32  	%r1089, %r1076, %r1088;
	clz.b32 	%r1090, %r1089;
	sub.s32 	%r122, 31, %r1090;
	and.b32  	%r1091, %r431, %r1089;
	popc.b32 	%r123, %r1091;
	setp.ne.s32 	%p93, %r140, %r122;
	mov.b32 	%r1348, 0;
	@%p93 bra 	$L__BB15_129;
	shl.b32 	%r1092, %r1, 5;
	and.b32  	%r1093, %r1092, 31744;
	mov.u32 	%r1094, _ZZN3cub18CUB_300001_SM_10006detail10radix_sort29DeviceRadixSortOnesweepKernelINS1_5radix10policy_hubIyNS0_8NullTypeEyE10Policy1000ELNS0_9SortOrderE0EyS6_yiiNS1_21identity_decomposer_tEEEvPT5_SC_PT3_PKSD_PT1_PKSH_PT2_PKSL_T4_iiT6_E1s;
	add.s32 	%r1095, %r1094, %r1093;
	shr.u64 	%rd174, %rd411, %r492;
	cvt.u32.u64 	%r1097, %rd174;
	and.b32  	%r1098, %r1097, %r31;
	shl.b32 	%r1099, %r1098, 2;
	add.s32 	%r1100, %r1095, %r1099;
	atom.shared.add.u32 	%r1348, [%r1100], %r123;
$L__BB15_129:
	shfl.sync.idx.b32	%r1101|%p95, %r1348, %r122, 31, -1;
	add.s32 	%r1102, %r123, %r1101;
	bar.sync 	0;
	shl.b32 	%r1103, %r56, 3;
	mov.u32 	%r1104, _ZZN3cub18CUB_300001_SM_10006detail10radix_sort29DeviceRadixSortOnesweepKernelINS1_5radix10policy_hubIyNS0_8NullTypeEyE10Policy1000ELNS0_9SortOrderE0EyS6_yiiNS1_21identity_decomposer_tEEEvPT5_SC_PT3_PKSD_PT1_PKSH_PT2_PKSL_T4_iiT6_E1s;
	add.s32 	%r1105, %r1104, %r1103;
	st.shared.u64 	[%r1105+-8], %rd397;
	shl.b32 	%r1106, %r61, 3;
	add.s32 	%r1107, %r1104, %r1106;
	st.shared.u64 	[%r1107+-8], %rd398;
	shl.b32 	%r1108, %r66, 3;
	add.s32 	%r1109, %r1104, %r1108;
	st.shared.u64 	[%r1109+-8], %rd399;
	shl.b32 	%r1110, %r71, 3;
	add.s32 	%r1111, %r1104, %r1110;
	st.shared.u64 	[%r1111+-8], %rd400;
	shl.b32 	%r1112, %r76, 3;
	add.s32 	%r1113, %r1104, %r1112;
	st.shared.u64 	[%r1113+-8], %rd401;
	shl.b32 	%r1114, %r81, 3;
	add.s32 	%r1115, %r1104, %r1114;
	st.shared.u64 	[%r1115+-8], %rd402;
	shl.b32 	%r1116, %r86, 3;
	add.s32 	%r1117, %r1104, %r1116;
	st.shared.u64 	[%r1117+-8], %rd403;
	shl.b32 	%r1118, %r91, 3;
	add.s32 	%r1119, %r1104, %r1118;
	st.shared.u64 	[%r1119+-8], %rd404;
	shl.b32 	%r1120, %r96, 3;
	add.s32 	%r1121, %r1104, %r1120;
	st.shared.u64 	[%r1121+-8], %rd405;
	shl.b32 	%r1122, %r101, 3;
	add.s32 	%r1123, %r1104, %r1122;
	st.shared.u64 	[%r1123+-8], %rd406;
	shl.b32 	%r1124, %r106, 3;
	add.s32 	%r1125, %r1104, %r1124;
	st.shared.u64 	[%r1125+-8], %rd407;
	shl.b32 	%r1126, %r111, 3;
	add.s32 	%r1127, %r1104, %r1126;
	st.shared.u64 	[%r1127+-8], %rd408;
	shl.b32 	%r1128, %r116, 3;
	add.s32 	%r1129, %r1104, %r1128;
	st.shared.u64 	[%r1129+-8], %rd409;
	shl.b32 	%r1130, %r121, 3;
	add.s32 	%r1131, %r1104, %r1130;
	st.shared.u64 	[%r1131+-8], %rd410;
	shl.b32 	%r1132, %r1102, 3;
	add.s32 	%r1133, %r1104, %r1132;
	st.shared.u64 	[%r1133+-8], %rd411;
	shl.b32 	%r1134, %r1, 3;
	add.s32 	%r1135, %r1104, %r1134;
	add.s32 	%r126, %r1135, 46080;
	@%p64 bra 	$L__BB15_137;
	ld.param.u64 	%rd381, [_ZN3cub18CUB_300001_SM_10006detail10radix_sort29DeviceRadixSortOnesweepKernelINS1_5radix10policy_hubIyNS0_8NullTypeEyE10Policy1000ELNS0_9SortOrderE0EyS6_yiiNS1_21identity_decomposer_tEEEvPT5_SC_PT3_PKSD_PT1_PKSH_PT2_PKSL_T4_iiT6__param_3];
	cvta.to.global.u64 	%rd175, %rd381;
	shl.b64 	%rd176, %rd67, 3;
	add.s64 	%rd177, %rd175, %rd176;
	ld.global.u64 	%rd178, [%rd177];
	cvt.s64.s32 	%rd179, %r50;
	sub.s64 	%rd413, %rd178, %rd179;
	st.shared.u64 	[%r126], %rd413;
	setp.lt.s32 	%p96, %r4, 1;
	mov.u32 	%r1352, %r1329;
	@%p96 bra 	$L__BB15_136;
	mov.b32 	%r1350, -1;
	mov.u32 	%r1349, %r4;
	mov.u32 	%r1352, %r1329;
$L__BB15_132:
	ld.param.u64 	%rd374, [_ZN3cub18CUB_300001_SM_10006detail10radix_sort29DeviceRadixSortOnesweepKernelINS1_5radix10policy_hubIyNS0_8NullTypeEyE10Policy1000ELNS0_9SortOrderE0EyS6_yiiNS1_21identity_decomposer_tEEEvPT5_SC_PT3_PKSD_PT1_PKSH_PT2_PKSL_T4_iiT6__param_0];
	add.s32 	%r130, %r1349, -1;
	shl.b32 	%r1137, %r130, 8;
	add.s32 	%r1138, %r1137, %r1;
	cvta.to.global.u64 	%rd180, %rd374;
	mul.wide.s32 	%rd181, %r1138, 4;
	add.s64 	%rd75, %rd180, %rd181;
$L__BB15_133:
	membar.cta;
	ld.volatile.global.u32 	%r131, [%rd75];
	setp.eq.s32 	%p97, %r131, 0;
	@%p97 bra 	$L__BB15_133;
	and.b32  	%r1139, %r131, 1073741823;
	add.s32 	%r1352, %r1139, %r1352;
	setp.gt.s32 	%p98, %r131, -1;
	vote.sync.ballot.b32 	%r1350, %p98, %r1350;
	setp.gt.u32 	%p100, %r1349, 1;
	and.pred  	%p101, %p98, %p100;
	mov.u32 	%r1349, %r130;
	@%p101 bra 	$L__BB15_132;
	ld.shared.u64 	%rd413, [%r126];
$L__BB15_136:
	ld.param.u64 	%rd375, [_ZN3cub18CUB_300001_SM_10006detail10radix_sort29DeviceRadixSortOnesweepKernelINS1_5radix10policy_hubIyNS0_8NullTypeEyE10Policy1000ELNS0_9SortOrderE0EyS6_yiiNS1_21identity_decomposer_tEEEvPT5_SC_PT3_PKSD_PT1_PKSH_PT2_PKSL_T4_iiT6__param_0];
	or.b32  	%r1140, %r1352, -2147483648;
	cvta.to.global.u64 	%rd182, %rd375;
	shl.b32 	%r1141, %r4, 8;
	add.s32 	%r1142, %r1141, %r1;
	mul.wide.s32 	%rd183, %r1142, 4;
	add.s64 	%rd184, %rd182, %rd183;
	st.volatile.global.u32 	[%rd184], %r1140;
	sub.s32 	%r1143, %r1352, %r1329;
	cvt.s64.s32 	%rd185, %r1143;
	add.s64 	%rd186, %rd413, %rd185;
	st.shared.u64 	[%r126], %rd186;
$L__BB15_137:
	ld.param.u32 	%r1316, [_ZN3cub18CUB_300001_SM_10006detail10radix_sort29DeviceRadixSortOnesweepKernelINS1_5radix10policy_hubIyNS0_8NullTypeEyE10Policy1000ELNS0_9SortOrderE0EyS6_yiiNS1_21identity_decomposer_tEEEvPT5_SC_PT3_PKSD_PT1_PKSH_PT2_PKSL_T4_iiT6__param_8];
	ld.param.u64 	%rd378, [_ZN3cub18CUB_300001_SM_10006detail10radix_sort29DeviceRadixSortOnesweepKernelINS1_5radix10policy_hubIyNS0_8NullTypeEyE10Policy1000ELNS0_9SortOrderE0EyS6_yiiNS1_21identity_decomposer_tEEEvPT5_SC_PT3_PKSD_PT1_PKSH_PT2_PKSL_T4_iiT6__param_2];
	setp.gt.u32 	%p102, %r1, 255;
	mad.lo.s32 	%r135, %r4, 5760, 5760;
	setp.lt.s32 	%p103, %r135, %r1316;
	setp.eq.s64 	%p104, %rd378, 0;
	or.pred  	%p105, %p104, %p103;
	or.pred  	%p106, %p102, %p105;
	@%p106 bra 	$L__BB15_139;
	ld.param.u64 	%rd379, [_ZN3cub18CUB_300001_SM_10006detail10radix_sort29DeviceRadixSortOnesweepKernelINS1_5radix10policy_hubIyNS0_8NullTypeEyE10Policy1000ELNS0_9SortOrderE0EyS6_yiiNS1_21identity_decomposer_tEEEvPT5_SC_PT3_PKSD_PT1_PKSH_PT2_PKSL_T4_iiT6__param_2];
	ld.shared.u64 	%rd187, [%r126];
	cvt.s64.s32 	%rd188, %r1329;
	cvt.s64.s32 	%rd189, %r50;
	add.s64 	%rd190, %rd189, %rd188;
	add.s64 	%rd191, %rd190, %rd187;
	cvta.to.global.u64 	%rd192, %rd379;
	shl.b64 	%rd193, %rd67, 3;
	add.s64 	%rd194, %rd192, %rd193;
	st.global.u64 	[%rd194], %rd191;
$L__BB15_139:
	ld.param.u32 	%r1317, [_ZN3cub18CUB_300001_SM_10006detail10radix_sort29DeviceRadixSortOnesweepKernelINS1_5radix10policy_hubIyNS0_8NullTypeEyE10Policy1000ELNS0_9SortOrderE0EyS6_yiiNS1_21identity_decomposer_tEEEvPT5_SC_PT3_PKSD_PT1_PKSH_PT2_PKSL_T4_iiT6__param_8];
	setp.gt.s32 	%p107, %r135, %r1317;
	bar.sync 	0;
	@%p107 bra 	$L__BB15_141;
	ld.shared.u64 	%rd195, [%r126+-46080];
	shr.u64 	%rd196, %rd195, %r492;
	cvt.u32.u64 	%r1145, %rd196;
	and.b32  	%r1146, %r1145, %r31;
	shl.b32 	%r1147, %r1146, 3;
	add.s32 	%r1149, %r1104, 46080;
	add.s32 	%r1150, %r1149, %r1147;
	ld.shared.u64 	%rd197, [%r1150];
	add.s64 	%rd198, %rd197, %rd67;
	shl.b64 	%rd199, %rd198, 3;
	add.s64 	%rd200, %rd66, %rd199;
	st.global.u64 	[%rd200], %rd195;
	bar.warp.sync 	-1;
	ld.shared.u64 	%rd201, [%r126+-43008];
	shr.u64 	%rd202, %rd201, %r492;
	cvt.u32.u64 	%r1151, %rd202;
	and.b32  	%r1152, %r1151, %r31;
	shl.b32 	%r1153, %r1152, 3;
	add.s32 	%r1154, %r1149, %r1153;
	ld.shared.u64 	%rd203, [%r1154];
	add.s64 	%rd204, %rd203, %rd67;
	shl.b64 	%rd205, %rd204, 3;
	add.s64 	%rd206, %rd66, %rd205;
	st.global.u64 	[%rd206+3072], %rd201;
	bar.warp.sync 	-1;
	ld.shared.u64 	%rd207, [%r126+-39936];
	shr.u64 	%rd208, %rd207, %r492;
	cvt.u32.u64 	%r1155, %rd208;
	and.b32  	%r1156, %r1155, %r31;
	shl.b32 	%r1157, %r1156, 3;
	add.s32 	%r1158, %r1149, %r1157;
	ld.shared.u64 	%rd209, [%r1158];
	add.s64 	%rd210, %rd209, %rd67;
	shl.b64 	%rd211, %rd210, 3;
	add.s64 	%rd212, %rd66, %rd211;
	st.global.u64 	[%rd212+6144], %rd207;
	bar.warp.sync 	-1;
	ld.shared.u64 	%rd213, [%r126+-36864];
	shr.u64 	%rd214, %rd213, %r492;
	cvt.u32.u64 	%r1159, %rd214;
	and.b32  	%r1160, %r1159, %r31;
	shl.b32 	%r1161, %r1160, 3;
	add.s32 	%r1162, %r1149, %r1161;
	ld.shared.u64 	%rd215, [%r1162];
	add.s64 	%rd216, %rd215, %rd67;
	shl.b64 	%rd217, %rd216, 3;
	add.s64 	%rd218, %rd66, %rd217;
	st.global.u64 	[%rd218+9216], %rd213;
	bar.warp.sync 	-1;
	ld.shared.u64 	%rd219, [%r126+-33792];
	shr.u64 	%rd220, %rd219, %r492;
	cvt.u32.u64 	%r1163, %rd220;
	and.b32  	%r1164, %r1163, %r31;
	shl.b32 	%r1165, %r1164, 3;
	add.s32 	%r1166, %r1149, %r1165;
	ld.shared.u64 	%rd221, [%r1166];
	add.s64 	%rd222, %rd221, %rd67;
	shl.b64 	%rd223, %rd222, 3;
	add.s64 	%rd224, %rd66, %rd223;
	st.global.u64 	[%rd224+12288], %rd219;
	bar.warp.sync 	-1;
	ld.shared.u64 	%rd225, [%r126+-30720];
	shr.u64 	%rd226, %rd225, %r492;
	cvt.u32.u64 	%r1167, %rd226;
	and.b32  	%r1168, %r1167, %r31;
	shl.b32 	%r1169, %r1168, 3;
	add.s32 	%r1170, %r1149, %r1169;
	ld.shared.u64 	%rd227, [%r1170];
	add.s64 	%rd228, %rd227, %rd67;
	shl.b64 	%rd229, %rd228, 3;
	add.s64 	%rd230, %rd66, %rd229;
	st.global.u64 	[%rd230+15360], %rd225;
	bar.warp.sync 	-1;
	ld.shared.u64 	%rd231, [%r126+-27648];
	shr.u64 	%rd232, %rd231, %r492;
	cvt.u32.u64 	%r1171, %rd232;
	and.b32  	%r1172, %r1171, %r31;
	shl.b32 	%r1173, %r1172, 3;
	add.s32 	%r1174, %r1149, %r1173;
	ld.shared.u64 	%rd233, [%r1174];
	add.s64 	%rd234, %rd233, %rd67;
	shl.b64 	%rd235, %rd234, 3;
	add.s64 	%rd236, %rd66, %rd235;
	st.global.u64 	[%rd236+18432], %rd231;
	bar.warp.sync 	-1;
	ld.shared.u64 	%rd237, [%r126+-24576];
	shr.u64 	%rd238, %rd237, %r492;
	cvt.u32.u64 	%r1175, %rd238;
	and.b32  	%r1176, %r1175, %r31;
	shl.b32 	%r1177, %r1176, 3;
	add.s32 	%r1178, %r1149, %r1177;
	ld.shared.u64 	%rd239, [%r1178];
	add.s64 	%rd240, %rd239, %rd67;
	shl.b64 	%rd241, %rd240, 3;
	add.s64 	%rd242, %rd66, %rd241;
	st.global.u64 	[%rd242+21504], %rd237;
	bar.warp.sync 	-1;
	ld.shared.u64 	%rd243, [%r126+-21504];
	shr.u64 	%rd244, %rd243, %r492;
	cvt.u32.u64 	%r1179, %rd244;
	and.b32  	%r1180, %r1179, %r31;
	shl.b32 	%r1181, %r1180, 3;
	add.s32 	%r1182, %r1149, %r1181;
	ld.shared.u64 	%rd245, [%r1182];
	add.s64 	%rd246, %rd245, %rd67;
	shl.b64 	%rd247, %rd246, 3;
	add.s64 	%rd248, %rd66, %rd247;
	st.global.u64 	[%rd248+24576], %rd243;
	bar.warp.sync 	-1;
	ld.shared.u64 	%rd249, [%r126+-18432];
	shr.u64 	%rd250, %rd249, %r492;
	cvt.u32.u64 	%r1183, %rd250;
	and.b32  	%r1184, %r1183, %r31;
	shl.b32 	%r1185, %r1184, 3;
	add.s32 	%r1186, %r1149, %r1185;
	ld.shared.u64 	%rd251, [%r1186];
	add.s64 	%rd252, %rd251, %rd67;
	shl.b64 	%rd253, %rd252, 3;
	add.s64 	%rd254, %rd66, %rd253;
	st.global.u64 	[%rd254+27648], %rd249;
	bar.warp.sync 	-1;
	ld.shared.u64 	%rd255, [%r126+-15360];
	shr.u64 	%rd256, %rd255, %r492;
	cvt.u32.u64 	%r1187, %rd256;
	and.b32  	%r1188, %r1187, %r31;
	shl.b32 	%r1189, %r1188, 3;
	add.s32 	%r1190, %r1149, %r1189;
	ld.shared.u64 	%rd257, [%r1190];
	add.s64 	%rd258, %rd257, %rd67;
	shl.b64 	%rd259, %rd258, 3;
	add.s64 	%rd260, %rd66, %rd259;
	st.global.u64 	[%rd260+30720], %rd255;
	bar.warp.sync 	-1;
	ld.shared.u64 	%rd261, [%r126+-12288];
	shr.u64 	%rd262, %rd261, %r492;
	cvt.u32.u64 	%r1191, %rd262;
	and.b32  	%r1192, %r1191, %r31;
	shl.b32 	%r1193, %r1192, 3;
	add.s32 	%r1194, %r1149, %r1193;
	ld.shared.u64 	%rd263, [%r1194];
	add.s64 	%rd264, %rd263, %rd67;
	shl.b64 	%rd265, %rd264, 3;
	add.s64 	%rd266, %rd66, %rd265;
	st.global.u64 	[%rd266+33792], %rd261;
	bar.warp.sync 	-1;
	ld.shared.u64 	%rd267, [%r126+-9216];
	shr.u64 	%rd268, %rd267, %r492;
	cvt.u32.u64 	%r1195, %rd268;
	and.b32  	%r1196, %r1195, %r31;
	shl.b32 	%r1197, %r1196, 3;
	add.s32 	%r1198, %r1149, %r1197;
	ld.shared.u64 	%rd269, [%r1198];
	add.s64 	%rd270, %rd269, %rd67;
	shl.b64 	%rd271, %rd270, 3;
	add.s64 	%rd272, %rd66, %rd271;
	st.global.u64 	[%rd272+36864], %rd267;
	bar.warp.sync 	-1;
	ld.shared.u64 	%rd273, [%r126+-6144];
	shr.u64 	%rd274, %rd273, %r492;
	cvt.u32.u64 	%r1199, %rd274;
	and.b32  	%r1200, %r1199, %r31;
	shl.b32 	%r1201, %r1200, 3;
	add.s32 	%r1202, %r1149, %r1201;
	ld.shared.u64 	%rd275, [%r1202];
	add.s64 	%rd276, %rd275, %rd67;
	shl.b64 	%rd277, %rd276, 3;
	add.s64 	%rd278, %rd66, %rd277;
	st.global.u64 	[%rd278+39936], %rd273;
	bar.warp.sync 	-1;
	ld.shared.u64 	%rd279, [%r126+-3072];
	shr.u64 	%rd280, %rd279, %r492;
	cvt.u32.u64 	%r1203, %rd280;
	and.b32  	%r1204, %r1203, %r31;
	shl.b32 	%r1205, %r1204, 3;
	add.s32 	%r1206, %r1149, %r1205;
	ld.shared.u64 	%rd281, [%r1206];
	add.s64 	%rd282, %rd281, %rd67;
	shl.b64 	%rd283, %rd282, 3;
	add.s64 	%rd284, %rd66, %rd283;
	st.global.u64 	[%rd284+43008], %rd279;
	bar.warp.sync 	-1;
	bra.uni 	$L__BB15_172;
$L__BB15_141:
	ld.param.u32 	%r1318, [_ZN3cub18CUB_300001_SM_10006detail10radix_sort29DeviceRadixSortOnesweepKernelINS1_5radix10policy_hubIyNS0_8NullTypeEyE10Policy1000ELNS0_9SortOrderE0EyS6_yiiNS1_21identity_decomposer_tEEEvPT5_SC_PT3_PKSD_PT1_PKSH_PT2_PKSL_T4_iiT6__param_8];
	mad.lo.s32 	%r136, %r4, -5760, %r1318;
	setp.ge.s32 	%p108, %r1, %r136;
	@%p108 bra 	$L__BB15_143;
	ld.shared.u64 	%rd285, [%r126+-46080];
	shr.u64 	%rd286, %rd285, %r492;
	cvt.u32.u64 	%r1208, %rd286;
	and.b32  	%r1209, %r1208, %r31;
	shl.b32 	%r1210, %r1209, 3;
	add.s32 	%r1212, %r1104, %r1210;
	ld.shared.u64 	%rd287, [%r1212+46080];
	add.s64 	%rd288, %rd287, %rd67;
	shl.b64 	%rd289, %rd288, 3;
	add.s64 	%rd290, %rd66, %rd289;
	st.global.u64 	[%rd290], %rd285;
$L__BB15_143:
	bar.warp.sync 	-1;
	add.s32 	%r1213, %r1, 384;
	setp.ge.s32 	%p109, %r1213, %r136;
	@%p109 bra 	$L__BB15_145;
	ld.shared.u64 	%rd291, [%r126+-43008];
	shr.u64 	%rd292, %rd291, %r492;
	cvt.u32.u64 	%r1215, %rd292;
	and.b32  	%r1216, %r1215, %r31;
	shl.b32 	%r1217, %r1216, 3;
	add.s32 	%r1219, %r1104, %r1217;
	ld.shared.u64 	%rd293, [%r1219+46080];
	add.s64 	%rd294, %rd293, %rd67;
	shl.b64 	%rd295, %rd294, 3;
	add.s64 	%rd296, %rd66, %rd295;
	st.global.u64 	[%rd296+3072], %rd291;
$L__BB15_145:
	bar.warp.sync 	-1;
	add.s32 	%r1220, %r1, 768;
	setp.ge.s32 	%p110, %r1220, %r136;
	@%p110 bra 	$L__BB15_147;
	ld.shared.u64 	%rd297, [%r126+-39936];
	shr.u64 	%rd298, %rd297, %r492;
	cvt.u32.u64 	%r1222, %rd298;
	and.b32  	%r1223, %r1222, %r31;
	shl.b32 	%r1224, %r1223, 3;
	add.s32 	%r1226, %r1104, %r1224;
	ld.shared.u64 	%rd299, [%r1226+46080];
	add.s64 	%rd300, %rd299, %rd67;
	shl.b64 	%rd301, %rd300, 3;
	add.s64 	%rd302, %rd66, %rd301;
	st.global.u64 	[%rd302+6144], %rd297;
$L__BB15_147:
	bar.warp.sync 	-1;
	add.s32 	%r1227, %r1, 1152;
	setp.ge.s32 	%p111, %r1227, %r136;
	@%p111 bra 	$L__BB15_149;
	ld.shared.u64 	%rd303, [%r126+-36864];
	shr.u64 	%rd304, %rd303, %r492;
	cvt.u32.u64 	%r1229, %rd304;
	and.b32  	%r1230, %r1229, %r31;
	shl.b32 	%r1231, %r1230, 3;
	add.s32 	%r1233, %r1104, %r1231;
	ld.shared.u64 	%rd305, [%r1233+46080];
	add.s64 	%rd306, %rd305, %rd67;
	shl.b64 	%rd307, %rd306, 3;
	add.s64 	%rd308, %rd66, %rd307;
	st.global.u64 	[%rd308+9216], %rd303;
$L__BB15_149:
	bar.warp.sync 	-1;
	add.s32 	%r1234, %r1, 1536;
	setp.ge.s32 	%p112, %r1234, %r136;
	@%p112 bra 	$L__BB15_151;
	ld.shared.u64 	%rd309, [%r126+-33792];
	shr.u64 	%rd310, %rd309, %r492;
	cvt.u32.u64 	%r1236, %rd310;
	and.b32  	%r1237, %r1236, %r31;
	shl.b32 	%r1238, %r1237, 3;
	add.s32 	%r1240, %r1104, %r1238;
	ld.shared.u64 	%rd311, [%r1240+46080];
	add.s64 	%rd312, %rd311, %rd67;
	shl.b64 	%rd313, %rd312, 3;
	add.s64 	%rd314, %rd66, %rd313;
	st.global.u64 	[%rd314+12288], %rd309;
$L__BB15_151:
	bar.warp.sync 	-1;
	add.s32 	%r1241, %r1, 1920;
	setp.ge.s32 	%p113, %r1241, %r136;
	@%p113 bra 	$L__BB15_153;
	ld.shared.u64 	%rd315, [%r126+-30720];
	shr.u64 	%rd316, %rd315, %r492;
	cvt.u32.u64 	%r1243, %rd316;
	and.b32  	%r1244, %r1243, %r31;
	shl.b32 	%r1245, %r1244, 3;
	add.s32 	%r1247, %r1104, %r1245;
	ld.shared.u64 	%rd317, [%r1247+46080];
	add.s64 	%rd318, %rd317, %rd67;
	shl.b64 	%rd319, %rd318, 3;
	add.s64 	%rd320, %rd66, %rd319;
	st.global.u64 	[%rd320+15360], %rd315;
$L__BB15_153:
	bar.warp.sync 	-1;
	add.s32 	%r1248, %r1, 2304;
	setp.ge.s32 	%p114, %r1248, %r136;
	@%p114 bra 	$L__BB15_155;
	ld.shared.u64 	%rd321, [%r126+-27648];
	shr.u64 	%rd322, %rd321, %r492;
	cvt.u32.u64 	%r1250, %rd322;
	and.b32  	%r1251, %r1250, %r31;
	shl.b32 	%r1252, %r1251, 3;
	add.s32 	%r1254, %r1104, %r1252;
	ld.shared.u64 	%rd323, [%r1254+46080];
	add.s64 	%rd324, %rd323, %rd67;
	shl.b64 	%rd325, %rd324, 3;
	add.s64 	%rd326, %rd66, %rd325;
	st.global.u64 	[%rd326+18432], %rd321;
$L__BB15_155:
	bar.warp.sync 	-1;
	add.s32 	%r1255, %r1, 2688;
	setp.ge.s32 	%p115, %r1255, %r136;
	@%p115 bra 	$L__BB15_157;
	ld.shared.u64 	%rd327, [%r126+-24576];
	shr.u64 	%rd328, %rd327, %r492;
	cvt.u32.u64 	%r1257, %rd328;
	and.b32  	%r1258, %r1257, %r31;
	shl.b32 	%r1259, %r1258, 3;
	add.s32 	%r1261, %r1104, %r1259;
	ld.shared.u64 	%rd329, [%r1261+46080];
	add.s64 	%rd330, %rd329, %rd67;
	shl.b64 	%rd331, %rd330, 3;
	add.s64 	%rd332, %rd66, %rd331;
	st.global.u64 	[%rd332+21504], %rd327;
$L__BB15_157:
	bar.warp.sync 	-1;
	or.b32  	%r1262, %r1, 3072;
	setp.ge.s32 	%p116, %r1262, %r136;
	@%p116 bra 	$L__BB15_159;
	ld.shared.u64 	%rd333, [%r126+-21504];
	shr.u64 	%rd334, %rd333, %r492;
	cvt.u32.u64 	%r1264, %rd334;
	and.b32  	%r1265, %r1264, %r31;
	shl.b32 	%r1266, %r1265, 3;
	add.s32 	%r1268, %r1104, %r1266;
	ld.shared.u64 	%rd335, [%r1268+46080];
	add.s64 	%rd336, %rd335, %rd67;
	shl.b64 	%rd337, %rd336, 3;
	add.s64 	%rd338, %rd66, %rd337;
	st.global.u64 	[%rd338+24576], %rd333;
$L__BB15_159:
	bar.warp.sync 	-1;
	add.s32 	%r1269, %r1, 3456;
	setp.ge.s32 	%p117, %r1269, %r136;
	@%p117 bra 	$L__BB15_161;
	ld.shared.u64 	%rd339, [%r126+-18432];
	shr.u64 	%rd340, %rd339, %r492;
	cvt.u32.u64 	%r1271, %rd340;
	and.b32  	%r1272, %r1271, %r31;
	shl.b32 	%r1273, %r1272, 3;
	add.s32 	%r1275, %r1104, %r1273;
	ld.shared.u64 	%rd341, [%r1275+46080];
	add.s64 	%rd342, %rd341, %rd67;
	shl.b64 	%rd343, %rd342, 3;
	add.s64 	%rd344, %rd66, %rd343;
	st.global.u64 	[%rd344+27648], %rd339;
$L__BB15_161:
	bar.warp.sync 	-1;
	add.s32 	%r1276, %r1, 3840;
	setp.ge.s32 	%p118, %r1276, %r136;
	@%p118 bra 	$L__BB15_163;
	ld.shared.u64 	%rd345, [%r126+-15360];
	shr.u64 	%rd346, %rd345, %r492;
	cvt.u32.u64 	%r1278, %rd346;
	and.b32  	%r1279, %r1278, %r31;
	shl.b32 	%r1280, %r1279, 3;
	add.s32 	%r1282, %r1104, %r1280;
	ld.shared.u64 	%rd347, [%r1282+46080];
	add.s64 	%rd348, %rd347, %rd67;
	shl.b64 	%rd349, %rd348, 3;
	add.s64 	%rd350, %rd66, %rd349;
	st.global.u64 	[%rd350+30720], %rd345;
$L__BB15_163:
	bar.warp.sync 	-1;
	add.s32 	%r1283, %r1, 4224;
	setp.ge.s32 	%p119, %r1283, %r136;
	@%p119 bra 	$L__BB15_165;
	ld.shared.u64 	%rd351, [%r126+-12288];
	shr.u64 	%rd352, %rd351, %r492;
	cvt.u32.u64 	%r1285, %rd352;
	and.b32  	%r1286, %r1285, %r31;
	shl.b32 	%r1287, %r1286, 3;
	add.s32 	%r1289, %r1104, %r1287;
	ld.shared.u64 	%rd353, [%r1289+46080];
	add.s64 	%rd354, %rd353, %rd67;
	shl.b64 	%rd355, %rd354, 3;
	add.s64 	%rd356, %rd66, %rd355;
	st.global.u64 	[%rd356+33792], %rd351;
$L__BB15_165:
	bar.warp.sync 	-1;
	add.s32 	%r1290, %r1, 4608;
	setp.ge.s32 	%p120, %r1290, %r136;
	@%p120 bra 	$L__BB15_167;
	ld.shared.u64 	%rd357, [%r126+-9216];
	shr.u64 	%rd358, %rd357, %r492;
	cvt.u32.u64 	%r1292, %rd358;
	and.b32  	%r1293, %r1292, %r31;
	shl.b32 	%r1294, %r1293, 3;
	add.s32 	%r1296, %r1104, %r1294;
	ld.shared.u64 	%rd359, [%r1296+46080];
	add.s64 	%rd360, %rd359, %rd67;
	shl.b64 	%rd361, %rd360, 3;
	add.s64 	%rd362, %rd66, %rd361;
	st.global.u64 	[%rd362+36864], %rd357;
$L__BB15_167:
	bar.warp.sync 	-1;
	add.s32 	%r1297, %r1, 4992;
	setp.ge.s32 	%p121, %r1297, %r136;
	@%p121 bra 	$L__BB15_169;
	ld.shared.u64 	%rd363, [%r126+-6144];
	shr.u64 	%rd364, %rd363, %r492;
	cvt.u32.u64 	%r1299, %rd364;
	and.b32  	%r1300, %r1299, %r31;
	shl.b32 	%r1301, %r1300, 3;
	add.s32 	%r1303, %r1104, %r1301;
	ld.shared.u64 	%rd365, [%r1303+46080];
	add.s64 	%rd366, %rd365, %rd67;
	shl.b64 	%rd367, %rd366, 3;
	add.s64 	%rd368, %rd66, %rd367;
	st.global.u64 	[%rd368+39936], %rd363;
$L__BB15_169:
	bar.warp.sync 	-1;
	add.s32 	%r1304, %r1, 5376;
	ld.shared.u64 	%rd78, [%r126+-3072];
	shr.u64 	%rd369, %rd78, %r492;
	cvt.u32.u64 	%r1306, %rd369;
	and.b32  	%r1307, %r1306, %r31;
	shl.b32 	%r1308, %r1307, 3;
	add.s32 	%r1310, %r1104, %r1308;
	ld.shared.u64 	%rd370, [%r1310+46080];
	add.s64 	%rd79, %rd370, %rd67;
	setp.ge.s32 	%p122, %r1304, %r136;
	@%p122 bra 	$L__BB15_171;
	shl.b64 	%rd371, %rd79, 3;
	add.s64 	%rd372, %rd66, %rd371;
	st.global.u64 	[%rd372+43008], %rd78;
$L__BB15_171:
	bar.warp.sync 	-1;
$L__BB15_172:
	ret;

}


// ===== COMPILED SASS (sm_100) =====

	.target	sm_100

	.elftype	@"ET_EXEC"


//--------------------- .note.nv.tkinfo           --------------------------
	.section	.note.nv.tkinfo,"",@"SHT_NOTE"
	.sectionflags	@"SHF_NOTE_NV_TKINFO"
	.tkinfo
        /*0018*/ 	.word	0x00000002
        /*0030*/ 	.string	""
        /*0030*/ 	.string	"ptxas"
        /*0030*/ 	.string	"Cuda compilation tools, release 13.0, V13.0.88"
        /*0030*/ 	.string	"Build cuda_13.0.r13.0/compiler.36424714_0"
        /*0030*/ 	.string	"-arch sm_100 -m 64 "



//--------------------- .note.nv.cuinfo           --------------------------
	.section	.note.nv.cuinfo,"",@"SHT_NOTE"
	.sectionflags	@"SHF_NOTE_NV_CUINFO"
        /*0018*/ 	.short	0x0002
        /*001a*/ 	.short	0x0064
        /*001c*/ 	.short	0x0082
	.zero		2


//--------------------- .nv.info                  --------------------------
	.section	.nv.info,"",@"SHT_CUDA_INFO"
	.align	4


	//----- nvinfo : EIATTR_REGCOUNT
	.align		4
        /*0000*/ 	.byte	0x04, 0x2f
        /*0002*/ 	.short	(.L_46 - .L_45)
	.align		4
.L_45:
        /*0004*/ 	.word	index@(_Z13SetKMerValuesP10K_MER_NODEPcS1_i)
        /*0008*/ 	.word	0x0000001a


	//----- nvinfo : EIATTR_FRAME_SIZE
	.align		4
.L_46:
        /*000c*/ 	.byte	0x04, 0x11
        /*000e*/ 	.short	(.L_48 - .L_47)
	.align		4
.L_47:
        /*0010*/ 	.word	index@(_Z13SetKMerValuesP10K_MER_NODEPcS1_i)
        /*0014*/ 	.word	0x00000000


	//----- nvinfo : EIATTR_REGCOUNT
	.align		4
.L_48:
        /*0018*/ 	.byte	0x04, 0x2f
        /*001a*/ 	.short	(.L_50 - .L_49)
	.align		4
.L_49:
        /*001c*/ 	.word	index@(_ZN6thrust24THRUST_300001_SM_1000_NS8cuda_cub4core6detail13_kernel_agentINS1_8__unique9InitAgentIN3cub18CUB_300001_SM_100013ScanTileStateIiLb1EEEPiiEEJSA_mSB_EEEvDpT0_)
        /*0020*/ 	.word	0x0000000a


	//----- nvinfo : EIATTR_FRAME_SIZE
	.align		4
.L_50:
        /*0024*/ 	.byte	0x04, 0x11
        /*0026*/ 	.short	(.L_52 - .L_51)
	.align		4
.L_51:
        /*0028*/ 	.word	index@(_ZN6thrust24THRUST_300001_SM_1000_NS8cuda_cub4core6detail13_kernel_agentINS1_8__unique9InitAgentIN3cub18CUB_300001_SM_100013ScanTileStateIiLb1EEEPiiEEJSA_mSB_EEEvDpT0_)
        /*002c*/ 	.word	0x00000000


	//----- nvinfo : EIATTR_REGCOUNT
	.align		4
.L_52:
        /*0030*/ 	.byte	0x04, 0x2f
        /*0032*/ 	.short	(.L_54 - .L_53)
	.align		4
.L_53:
        /*0034*/ 	.word	index@(_ZN6thrust24THRUST_300001_SM_1000_NS8cuda_cub4core6detail13_kernel_agentINS1_8__unique11UniqueAgentIPyS7_N4cuda3std3__48equal_toIyEEiPiEEJS7_S7_SC_SD_iN3cub18CUB_300001_SM_100013ScanTileStateIiLb1EEEmEEEvDpT0_)
        /*0038*/ 	.word	0x00000028


	//----- nvinfo : EIATTR_FRAME_SIZE
	.align		4
.L_54:
        /*003c*/ 	.byte	0x04, 0x11
        /*003e*/ 	.short	(.L_56 - .L_55)
	.align		4
.L_55:
        /*0040*/ 	.word	index@(_ZN6thrust24THRUST_300001_SM_1000_NS8cuda_cub4core6detail13_kernel_agentINS1_8__unique11UniqueAgentIPyS7_N4cuda3std3__48equal_toIyEEiPiEEJS7_S7_SC_SD_iN3cub18CUB_300001_SM_100013ScanTileStateIiLb1EEEmEEEvDpT0_)
        /*0044*/ 	.word	0x00000000


	//----- nvinfo : EIATTR_REGCOUNT
	.align		4
.L_56:
        /*0048*/ 	.byte	0x04, 0x2f
        /*004a*/ 	.short	(.L_58 - .L_57)
	.align		4
.L_57:
        /*004c*/ 	.word	index@(_ZN6thrust24THRUST_300001_SM_1000_NS8cuda_cub4core6detail13_kernel_agentINS1_15__reduce_by_key9InitAgentIN3cub18CUB_300001_SM_100024ReduceByKeyScanTileStateIiiLb1EEEiPiEEJSA_iSB_EEEvDpT0_)
        /*0050*/ 	.word	0x0000000e


	//----- nvinfo : EIATTR_FRAME_SIZE
	.align		4
.L_58:
        /*0054*/ 	.byte	0x04, 0x11
        /*0056*/ 	.short	(.L_60 - .L_59)
	.align		4
.L_59:
        /*0058*/ 	.word	index@(_ZN6thrust24THRUST_300001_SM_1000_NS8cuda_cub4core6detail13_kernel_agentINS1_15__reduce_by_key9InitAgentIN3cub18CUB_300001_SM_100024ReduceByKeyScanTileStateIiiLb1EEEiPiEEJSA_iSB_EEEvDpT0_)
        /*005c*/ 	.word	0x00000000


	//----- nvinfo : EIATTR_REGCOUNT
	.align		4
.L_60:
        /*0060*/ 	.byte	0x04, 0x2f
        /*0062*/ 	.short	(.L_62 - .L_61)
	.align		4
.L_61:
        /*0064*/ 	.word	index@(_ZN6thrust24THRUST_300001_SM_1000_NS8cuda_cub4core6detail13_kernel_agentINS1_15__reduce_by_key16ReduceByKeyAgentIPyNS0_17constant_iteratorIiNS0_11use_defaultES9_EES7_PiN4cuda3std3__48equal_toIyEENSE_4plusIiEESB_iEEJS7_SA_S7_SB_SB_N3cub18CUB_300001_SM_100024ReduceByKeyScanTileStateIiiLb1EEESG_SI_iiEEEvDpT0_)
        /*0068*/ 	.word	0x00000040


	//----- nvinfo : EIATTR_FRAME_SIZE
	.align		4
.L_62:
        /*006c*/ 	.byte	0x04, 0x11
        /*006e*/ 	.short	(.L_64 - .L_63)
	.align		4
.L_63:
        /*0070*/ 	.word	index@(_ZN6thrust24THRUST_300001_SM_1000_NS8cuda_cub4core6detail13_kernel_agentINS1_15__reduce_by_key16ReduceByKeyAgentIPyNS0_17constant_iteratorIiNS0_11use_defaultES9_EES7_PiN4cuda3std3__48equal_toIyEENSE_4plusIiEESB_iEEJS7_SA_S7_SB_SB_N3cub18CUB_300001_SM_100024ReduceByKeyScanTileStateIiiLb1EEESG_SI_iiEEEvDpT0_)
        /*0074*/ 	.word	0x00000000


	//----- nvinfo : EIATTR_REGCOUNT
	.align		4
.L_64:
        /*0078*/ 	.byte	0x04, 0x2f
        /*007a*/ 	.short	(.L_66 - .L_65)
	.align		4
.L_65:
        /*007c*/ 	.word	index@(_ZN6thrust24THRUST_300001_SM_1000_NS8cuda_cub4core6detail13_kernel_agentINS1_15__reduce_by_key9InitAgentIN3cub18CUB_300001_SM_100024ReduceByKeyScanTileStateIilLb1EEElPlEEJSA_lSB_EEEvDpT0_)
        /*0080*/ 	.word	0x0000000e


	//----- nvinfo : EIATTR_FRAME_SIZE
	.align		4
.L_66:
        /*0084*/ 	.byte	0x04, 0x11
        /*0086*/ 	.short	(.L_68 - .L_67)
	.align		4
.L_67:
        /*0088*/ 	.word	index@(_ZN6thrust24THRUST_300001_SM_1000_NS8cuda_cub4core6detail13_kernel_agentINS1_15__reduce_by_key9InitAgentIN3cub18CUB_300001_SM_100024ReduceByKeyScanTileStateIilLb1EEElPlEEJSA_lSB_EEEvDpT0_)
        /*008c*/ 	.word	0x00000000


	//----- nvinfo : EIATTR_REGCOUNT
	.align		4
.L_68:
        /*0090*/ 	.byte	0x04, 0x2f
        /*0092*/ 	.short	(.L_70 - .L_69)
	.align		4
.L_69:
        /*0094*/ 	.word	index@(_ZN6thrust24THRUST_300001_SM_1000_NS8cuda_cub4core6detail13_kernel_agentINS1_15__reduce_by_key16ReduceByKeyAgentIPyNS0_17constant_iteratorIiNS0_11use_defaultES9_EES7_PiN4cuda3std3__48equal_toIyEENSE_4plusIiEEPllEEJS7_SA_S7_SB_SJ_N3cub18CUB_300001_SM_100024ReduceByKeyScanTileStateIilLb1EEESG_SI_llEEEvDpT0_)
        /*0098*/ 	.word	0x00000050


	//----- nvinfo : EIATTR_FRAME_SIZE
	.align		4
.L_70:
        /*009c*/ 	.byte	0x04, 0x11
        /*009e*/ 	.short	(.L_72 - .L_71)
	.align		4
.L_71:
        /*00a0*/ 	.word	index@(_ZN6thrust24THRUST_300001_SM_1000_NS8cuda_cub4core6detail13_kernel_agentINS1_15__reduce_by_key16ReduceByKeyAgentIPyNS0_17constant_iteratorIiNS0_11use_defaultES9_EES7_PiN4cuda3std3__48equal_toIyEENSE_4plusIiEEPllEEJS7_SA_S7_SB_SJ_N3cub18CUB_300001_SM_100024ReduceByKeyScanTileStateIilLb1EEESG_SI_llEEEvDpT0_)
        /*00a4*/ 	.word	0x00000000


	//----- nvinfo : EIATTR_REGCOUNT
	.align		4
.L_72:
        /*00a8*/ 	.byte	0x04, 0x2f
        /*00aa*/ 	.short	(.L_74 - .L_73)
	.align		4
.L_73:
        /*00ac*/ 	.word	index@(_ZN3cub18CUB_300001_SM_10006detail11EmptyKernelIvEEvv)
        /*00b0*/ 	.word	0x00000004


	//----- nvinfo : EIATTR_FRAME_SIZE
	.align		4
.L_74:
        /*00b4*/ 	.byte	0x04, 0x11
        /*00b6*/ 	.short	(.L_76 - .L_75)
	.align		4
.L_75:
        /*00b8*/ 	.word	index@(_ZN3cub18CUB_300001_SM_10006detail11EmptyKernelIvEEvv)
        /*00bc*/ 	.word	0x00000000


	//----- nvinfo : EIATTR_REGCOUNT
	.align		4
.L_76:
        /*00c0*/ 	.byte	0x04, 0x2f
        /*00c2*/ 	.short	(.L_78 - .L_77)
	.align		4
.L_77:
        /*00c4*/ 	.word	index@(_ZN3cub18CUB_300001_SM_10006detail9transform16transform_kernelINS2_10policy_hubILb1EN4cuda3std3__45tupleIJPyEEEE10policy1000Ei8last_merS9_JS9_EEEvT0_iT1_T2_DpNS2_10kernel_argIT3_EE)
        /*00c8*/ 	.word	0x0000001e


	//----- nvinfo : EIATTR_FRAME_SIZE
	.align		4
.L_78:
        /*00cc*/ 	.byte	0x04, 0x11
        /*00ce*/ 	.short	(.L_80 - .L_79)
	.align		4
.L_79:
        /*00d0*/ 	.word	index@($__internal_1_$__cuda_sm20_rem_u64)
        /*00d4*/ 	.word	0x00000000


	//----- nvinfo : EIATTR_FRAME_SIZE
	.align		4
.L_80:
        /*00d8*/ 	.byte	0x04, 0x11
        /*00da*/ 	.short	(.L_82 - .L_81)
	.align		4
.L_81:
        /*00dc*/ 	.word	index@(_ZN3cub18CUB_300001_SM_10006detail9transform16transform_kernelINS2_10policy_hubILb1EN4cuda3std3__45tupleIJPyEEEE10policy1000Ei8last_merS9_JS9_EEEvT0_iT1_T2_DpNS2_10kernel_argIT3_EE)
        /*00e0*/ 	.word	0x00000000


	//----- nvinfo : EIATTR_REGCOUNT
	.align		4
.L_82:
        /*00e4*/ 	.byte	0x04, 0x2f
        /*00e6*/ 	.short	(.L_84 - .L_83)
	.align		4
.L_83:
        /*00e8*/ 	.word	index@(_ZN3cub18CUB_300001_SM_10006detail9transform16transform_kernelINS2_10policy_hubILb1EN4cuda3std3__45tupleIJPyEEEE10policy1000El8last_merS9_JS9_EEEvT0_iT1_T2_DpNS2_10kernel_argIT3_EE)
        /*00ec*/ 	.word	0x0000001e


	//----- nvinfo : EIATTR_FRAME_SIZE
	.align		4
.L_84:
        /*00f0*/ 	.byte	0x04, 0x11
        /*00f2*/ 	.short	(.L_86 - .L_85)
	.align		4
.L_85:
        /*00f4*/ 	.word	index@($__internal_0_$__cuda_sm20_rem_u64)
        /*00f8*/ 	.word	0x00000000


	//----- nvinfo : EIATTR_FRAME_SIZE
	.align		4
.L_86:
        /*00fc*/ 	.byte	0x04, 0x11
        /*00fe*/ 	.short	(.L_88 - .L_87)
	.align		4
.L_87:
        /*0100*/ 	.word	index@(_ZN3cub18CUB_300001_SM_10006detail9transform16transform_kernelINS2_10policy_hubILb1EN4cuda3std3__45tupleIJPyEEEE10policy1000El8last_merS9_JS9_EEEvT0_iT1_T2_DpNS2_10kernel_argIT3_EE)
        /*0104*/ 	.word	0x00000000


	//----- nvinfo : EIATTR_REGCOUNT
	.align		4
.L_88:
        /*0108*/ 	.byte	0x04, 0x2f
        /*010a*/ 	.short	(.L_90 - .L_89)
	.align		4
.L_89:
        /*010c*/ 	.word	index@(_ZN3cub18CUB_300001_SM_10006detail9transform16transform_kernelINS2_10policy_hubILb1EN4cuda3std3__45tupleIJPyEEEE10policy1000Ei9first_merS9_JS9_EEEvT0_iT1_T2_DpNS2_10kernel_argIT3_EE)
        /*0110*/ 	.word	0x00000020


	//----- nvinfo : EIATTR_FRAME_SIZE
	.align		4
.L_90:
        /*0114*/ 	.byte	0x04, 0x11
        /*0116*/ 	.short	(.L_92 - .L_91)
	.align		4
.L_91:
        /*0118*/ 	.word	index@(_ZN3cub18CUB_300001_SM_10006detail9transform16transform_kernelINS2_10policy_hubILb1EN4cuda3std3__45tupleIJPyEEEE10policy1000Ei9first_merS9_JS9_EEEvT0_iT1_T2_DpNS2_10kernel_argIT3_EE)
        /*011c*/ 	.word	0x00000000


	//----- nvinfo : EIATTR_REGCOUNT
	.align		4
.L_92:
        /*0120*/ 	.byte	0x04, 0x2f
        /*0122*/ 	.short	(.L_94 - .L_93)
	.align		4
.L_93:
        /*0124*/ 	.word	index@(_ZN3cub18CUB_300001_SM_10006detail9transform16transform_kernelINS2_10policy_hubILb1EN4cuda3std3__45tupleIJPyEEEE10policy1000El9first_merS9_JS9_EEEvT0_iT1_T2_DpNS2_10kernel_argIT3_EE)
        /*0128*/ 	.word	0x00000020


	//----- nvinfo : EIATTR_FRAME_SIZE
	.align		4
.L_94:
        /*012c*/ 	.byte	0x04, 0x11
        /*012e*/ 	.short	(.L_96 - .L_95)
	.align		4
.L_95:
        /*0130*/ 	.word	index@(_ZN3cub18CUB_300001_SM_10006detail9transform16transform_kernelINS2_10policy_hubILb1EN4cuda3std3__45tupleIJPyEEEE10policy1000El9first_merS9_JS9_EEEvT0_iT1_T2_DpNS2_10kernel_argIT3_EE)
        /*0134*/ 	.word	0x00000000


	//----- nvinfo : EIATTR_REGCOUNT
	.align		4
.L_96:
        /*0138*/ 	.byte	0x04, 0x2f
        /*013a*/ 	.short	(.L_98 - .L_97)
	.align		4
.L_97:
        /*013c*/ 	.word	index@(_ZN3cub18CUB_300001_SM_10006detail10radix_sort31DeviceRadixSortSingleTileKernelINS1_5radix10policy_hubIyNS0_8NullTypeEyE10Policy1000ELNS0_9SortOrderE0EyS6_yNS1_21identity_decomposer_tEEEvPKT1_PSB_PKT2_PSF_T3_iiT4_)
        /*0140*/ 	.word	0x0000005f


	//----- nvinfo : EIATTR_FRAME_SIZE
	.align		4
.L_98:
        /*0144*/ 	.byte	0x04, 0x11
        /*0146*/ 	.short	(.L_100 - .L_99)
	.align		4
.L_99:
        /*0148*/ 	.word	index@(_ZN3cub18CUB_300001_SM_10006detail10radix_sort31DeviceRadixSortSingleTileKernelINS1_5radix10policy_hubIyNS0_8NullTypeEyE10Policy1000ELNS0_9SortOrderE0EyS6_yNS1_21identity_decomposer_tEEEvPKT1_PSB_PKT2_PSF_T3_iiT4_)
        /*014c*/ 	.word	0x00000000


	//----- nvinfo : EIATTR_REGCOUNT
	.align		4
.L_100:
        /*0150*/ 	.byte	0x04, 0x2f
        /*0152*/ 	.short	(.L_102 - .L_101)
	.align		4
.L_101:
        /*0154*/ 	.word	index@(_ZN3cub18CUB_300001_SM_10006detail10radix_sort30DeviceRadixSortHistogramKernelINS1_5radix10policy_hubIyNS0_8NullTypeEyE10Policy1000ELNS0_9SortOrderE0EyyNS1_21identity_decomposer_tEEEvPT2_PKT1_SB_iiT3_)
        /*0158*/ 	.word	0x00000030


	//----- nvinfo : EIATTR_FRAME_SIZE
	.align		4
.L_102:
        /*015c*/ 	.byte	0x04, 0x11
        /*015e*/ 	.short	(.L_104 - .L_103)
	.align		4
.L_103:
        /*0160*/ 	.word	index@(_ZN3cub18CUB_300001_SM_10006detail10radix_sort30DeviceRadixSortHistogramKernelINS1_5radix10policy_hubIyNS0_8NullTypeEyE10Policy1000ELNS0_9SortOrderE0EyyNS1_21identity_decomposer_tEEEvPT2_PKT1_SB_iiT3_)
        /*0164*/ 	.word	0x00000000


	//----- nvinfo : EIATTR_REGCOUNT
	.align		4
.L_104:
        /*0168*/ 	.byte	0x04, 0x2f
        /*016a*/ 	.short	(.L_106 - .L_105)
	.align		4
.L_105:
        /*016c*/ 	.word	index@(_ZN3cub18CUB_300001_SM_10006detail10radix_sort33DeviceRadixSortExclusiveSumKernelINS1_5radix10policy_hubIyNS0_8NullTypeEyE10Policy1000EyEEvPT0_)
        /*0170*/ 	.word	0x00000020


	//----- nvinfo : EIATTR_FRAME_SIZE
	.align		4
.L_106:
        /*0174*/ 	.byte	0x04, 0x11
        /*0176*/ 	.short	(.L_108 - .L_107)
	.align		4
.L_107:
        /*0178*/ 	.word	index@(_ZN3cub18CUB_300001_SM_10006detail10radix_sort33DeviceRadixSortExclusiveSumKernelINS1_5radix10policy_hubIyNS0_8NullTypeEyE10Policy1000EyEEvPT0_)
        /*017c*/ 	.word	0x00000000


	//----- nvinfo : EIATTR_REGCOUNT
	.align		4
.L_108:
        /*0180*/ 	.byte	0x04, 0x2f
        /*0182*/ 	.short	(.L_110 - .L_109)
	.align		4
.L_109:
        /*0184*/ 	.word	index@(_ZN3cub18CUB_300001_SM_10006detail10radix_sort29DeviceRadixSortOnesweepKernelINS1_5radix10policy_hubIyNS0_8NullTypeEyE10Policy1000ELNS0_9SortOrderE0EyS6_yiiNS1_21identity_decomposer_tEEEvPT5_SC_PT3_PKSD_PT1_PKSH_PT2_PKSL_T4_iiT6_)
        /*0188*/ 	.word	0x0000005d


	//----- nvinfo : EIATTR_FRAME_SIZE
	.align		4
.L_110:
        /*018c*/ 	.byte	0x04, 0x11
        /*018e*/ 	.short	(.L_112 - .L_111)
	.align		4
.L_111:
        /*0190*/ 	.word	index@(_ZN3cub18CUB_300001_SM_10006detail10radix_sort29DeviceRadixSortOnesweepKernelINS1_5radix10policy_hubIyNS0_8NullTypeEyE10Policy1000ELNS0_9SortOrderE0EyS6_yiiNS1_21identity_decomposer_tEEEvPT5_SC_PT3_PKSD_PT1_PKSH_PT2_PKSL_T4_iiT6_)
        /*0194*/ 	.word	0x00000000


	//----- nvinfo : EIATTR_MIN_STACK_SIZE
	.align		4
.L_112:
        /*0198*/ 	.byte	0x04, 0x12
        /*019a*/ 	.short	(.L_114 - .L_113)
	.align		4
.L_113:
        /*019c*/ 	.word	index@(_ZN3cub18CUB_300001_SM_10006detail10radix_sort29DeviceRadixSortOnesweepKernelINS1_5radix10policy_hubIyNS0_8NullTypeEyE10Policy1000ELNS0_9SortOrderE0EyS6_yiiNS1_21identity_decomposer_tEEEvPT5_SC_PT3_PKSD_PT1_PKSH_PT2_PKSL_T4_iiT6_)
        /*01a0*/ 	.word	0x00000000


	//----- nvinfo : EIATTR_MIN_STACK_SIZE
	.align		4
.L_114:
        /*01a4*/ 	.byte	0x04, 0x12
        /*01a6*/ 	.short	(.L_116 - .L_115)
	.align		4
.L_115:
        /*01a8*/ 	.word	index@(_ZN3cub18CUB_300001_SM_10006detail10radix_sort33DeviceRadixSortExclusiveSumKernelINS1_5radix10policy_hubIyNS0_8NullTypeEyE10Policy1000EyEEvPT0_)
        /*01ac*/ 	.word	0x00000000


	//----- nvinfo : EIATTR_MIN_STACK_SIZE
	.align		4
.L_116:
        /*01b0*/ 	.byte	0x04, 0x12
        /*01b2*/ 	.short	(.L_118 - .L_117)
	.align		4
.L_117:
        /*01b4*/ 	.word	index@(_ZN3cub18CUB_300001_SM_10006detail10radix_sort30DeviceRadixSortHistogramKernelINS1_5radix10policy_hubIyNS0_8NullTypeEyE10Policy1000ELNS0_9SortOrderE0EyyNS1_21identity_decomposer_tEEEvPT2_PKT1_SB_iiT3_)
        /*01b8*/ 	.word	0x00000000


	//----- nvinfo : EIATTR_MIN_STACK_SIZE
	.align		4
.L_118:
        /*01bc*/ 	.byte	0x04, 0x12
        /*01be*/ 	.short	(.L_120 - .L_119)
	.align		4
.L_119:
        /*01c0*/ 	.word	index@(_ZN3cub18CUB_300001_SM_10006detail10radix_sort31DeviceRadixSortSingleTileKernelINS1_5radix10policy_hubIyNS0_8NullTypeEyE10Policy1000ELNS0_9SortOrderE0EyS6_yNS1_21identity_decomposer_tEEEvPKT1_PSB_PKT2_PSF_T3_iiT4_)
        /*01c4*/ 	.word	0x00000000


	//----- nvinfo : EIATTR_MIN_STACK_SIZE
	.align		4
.L_120:
        /*01c8*/ 	.byte	0x04, 0x12
        /*01ca*/ 	.short	(.L_122 - .L_121)
	.align		4
.L_121:
        /*01cc*/ 	.word	index@(_ZN3cub18CUB_300001_SM_10006detail9transform16transform_kernelINS2_10policy_hubILb1EN4cuda3std3__45tupleIJPyEEEE10policy1000El9first_merS9_JS9_EEEvT0_iT1_T2_DpNS2_10kernel_argIT3_EE)
        /*01d0*/ 	.word	0x00000000


	//----- nvinfo : EIATTR_MIN_STACK_SIZE
	.align		4
.L_122:
        /*01d4*/ 	.byte	0x04, 0x12
        /*01d6*/ 	.short	(.L_124 - .L_123)
	.align		4
.L_123:
        /*01d8*/ 	.word	index@(_ZN3cub18CUB_300001_SM_10006detail9transform16transform_kernelINS2_10policy_hubILb1EN4cuda3std3__45tupleIJPyEEEE10policy1000Ei9first_merS9_JS9_EEEvT0_iT1_T2_DpNS2_10kernel_argIT3_EE)
        /*01dc*/ 	.word	0x00000000


	//----- nvinfo : EIATTR_MIN_STACK_SIZE
	.align		4
.L_124:
        /*01e0*/ 	.byte	0x04, 0x12
        /*01e2*/ 	.short	(.L_126 - .L_125)
	.align		4
.L_125:
        /*01e4*/ 	.word	index@(_ZN3cub18CUB_300001_SM_10006detail9transform16transform_kernelINS2_10policy_hubILb1EN4cuda3std3__45tupleIJPyEEEE10policy1000El8last_merS9_JS9_EEEvT0_iT1_T2_DpNS2_10kernel_argIT3_EE)
        /*01e8*/ 	.word	0x00000000


	//----- nvinfo : EIATTR_MIN_STACK_SIZE
	.align		4
.L_126:
        /*01ec*/ 	.byte	0x04, 0x12
        /*01ee*/ 	.short	(.L_128 - .L_127)
	.align		4
.L_127:
        /*01f0*/ 	.word	index@(_ZN3cub18CUB_300001_SM_10006detail9transform16transform_kernelINS2_10policy_hubILb1EN4cuda3std3__45tupleIJPyEEEE10policy1000Ei8last_merS9_JS9_EEEvT0_iT1_T2_DpNS2_10kernel_argIT3_EE)
        /*01f4*/ 	.word	0x00000000


	//----- nvinfo : EIATTR_MIN_STACK_SIZE
	.align		4
.L_128:
        /*01f8*/ 	.byte	0x04, 0x12
        /*01fa*/ 	.short	(.L_130 - .L_129)
	.align		4
.L_129:
        /*01fc*/ 	.word	index@(_ZN3cub18CUB_300001_SM_10006detail11EmptyKernelIvEEvv)
        /*0200*/ 	.word	0x00000000


	//----- nvinfo : EIATTR_MIN_STACK_SIZE
	.align		4
.L_130:
        /*0204*/ 	.byte	0x04, 0x12
        /*0206*/ 	.short	(.L_132 - .L_131)
	.align		4
.L_131:
        /*0208*/ 	.word	index@(_ZN6thrust24THRUST_300001_SM_1000_NS8cuda_cub4core6detail13_kernel_agentINS1_15__reduce_by_key16ReduceByKeyAgentIPyNS0_17constant_iteratorIiNS0_11use_defaultES9_EES7_PiN4cuda3std3__48equal_toIyEENSE_4plusIiEEPllEEJS7_SA_S7_SB_SJ_N3cub18CUB_300001_SM_100024ReduceByKeyScanTileStateIilLb1EEESG_SI_llEEEvDpT0_)
        /*020c*/ 	.word	0x00000000


	//----- nvinfo : EIATTR_MIN_STACK_SIZE
	.align		4
.L_132:
        /*0210*/ 	.byte	0x04, 0x12
        /*0212*/ 	.short	(.L_134 - .L_133)
	.align		4
.L_133:
        /*0214*/ 	.word	index@(_ZN6thrust24THRUST_300001_SM_1000_NS8cuda_cub4core6detail13_kernel_agentINS1_15__reduce_by_key9InitAgentIN3cub18CUB_300001_SM_100024ReduceByKeyScanTileStateIilLb1EEElPlEEJSA_lSB_EEEvDpT0_)
        /*0218*/ 	.word	0x00000000


	//----- nvinfo : EIATTR_MIN_STACK_SIZE
	.align		4
.L_134:
        /*021c*/ 	.byte	0x04, 0x12
        /*021e*/ 	.short	(.L_136 - .L_135)
	.align		4
.L_135:
        /*0220*/ 	.word	index@(_ZN6thrust24THRUST_300001_SM_1000_NS8cuda_cub4core6detail13_kernel_agentINS1_15__reduce_by_key16ReduceByKeyAgentIPyNS0_17constant_iteratorIiNS0_11use_defaultES9_EES7_PiN4cuda3std3__48equal_toIyEENSE_4plusIiEESB_iEEJS7_SA_S7_SB_SB_N3cub18CUB_300001_SM_100024ReduceByKeyScanTileStateIiiLb1EEESG_SI_iiEEEvDpT0_)
        /*0224*/ 	.word	0x00000000


	//----- nvinfo : EIATTR_MIN_STACK_SIZE
	.align		4
.L_136:
        /*0228*/ 	.byte	0x04, 0x12
        /*022a*/ 	.short	(.L_138 - .L_137)
	.align		4
.L_137:
        /*022c*/ 	.word	index@(_ZN6thrust24THRUST_300001_SM_1000_NS8cuda_cub4core6detail13_kernel_agentINS1_15__reduce_by_key9InitAgentIN3cub18CUB_300001_SM_100024ReduceByKeyScanTileStateIiiLb1EEEiPiEEJSA_iSB_EEEvDpT0_)
        /*0230*/ 	.word	0x00000000


	//----- nvinfo : EIATTR_MIN_STACK_SIZE
	.align		4
.L_138:
        /*0234*/ 	.byte	0x04, 0x12
        /*0236*/ 	.short	(.L_140 - .L_139)
	.align		4
.L_139:
        /*0238*/ 	.word	index@(_ZN6thrust24THRUST_300001_SM_1000_NS8cuda_cub4core6detail13_kernel_agentINS1_8__unique11UniqueAgentIPyS7_N4cuda3std3__48equal_toIyEEiPiEEJS7_S7_SC_SD_iN3cub18CUB_300001_SM_100013ScanTileStateIiLb1EEEmEEEvDpT0_)
        /*023c*/ 	.word	0x00000000


	//----- nvinfo : EIATTR_MIN_STACK_SIZE
	.align		4
.L_140:
        /*0240*/ 	.byte	0x04, 0x12
        /*0242*/ 	.short	(.L_142 - .L_141)
	.align		4
.L_141:
        /*0244*/ 	.word	index@(_ZN6thrust24THRUST_300001_SM_1000_NS8cuda_cub4core6detail13_kernel_agentINS1_8__unique9InitAgentIN3cub18CUB_300001_SM_100013ScanTileStateIiLb1EEEPiiEEJSA_mSB_EEEvDpT0_)
        /*0248*/ 	.word	0x00000000


	//----- nvinfo : EIATTR_MIN_STACK_SIZE
	.align		4
.L_142:
        /*024c*/ 	.byte	0x04, 0x12
        /*024e*/ 	.short	(.L_144 - .L_143)
	.align		4
.L_143:
        /*0250*/ 	.word	index@(_Z13SetKMerValuesP10K_MER_NODEPcS1_i)
        /*0254*/ 	.word	0x00000000
.L_144:


//--------------------- .nv.compat                --------------------------
	.section	.nv.compat,"",@"SHT_CUDA_COMPAT_INFO"
	.align	4
        /*0000*/ 	.byte	0x02, 0x09, 0x00, 0x00, 0x02, 0x02, 0x01, 0x00, 0x02, 0x05, 0x05, 0x00, 0x03, 0x07, 0x01, 0x01
        /*0010*/ 	.byte	0x02, 0x03, 0x00, 0x00, 0x02, 0x06, 0x01, 0x00, 0x04, 0x0b, 0x08, 0x00, 0x01, 0x00, 0x00, 0x00
        /*0020*/ 	.byte	0x00, 0x00, 0x00, 0x00


//--------------------- .nv.info._ZN3cub18CUB_300001_SM_10006detail10radix_sort29DeviceRadixSortOnesweepKernelINS1_5radix10policy_hubIyNS0_8NullTypeEyE10Policy1000ELNS0_9SortOrderE0EyS6_yiiNS1_21identity_decomposer_tEEEvPT5_SC_PT3_PKSD_PT1_PKSH_PT2_PKSL_T4_iiT6_ --------------------------
	.section	.nv.info._ZN3cub18CUB_300001_SM_10006detail10radix_sort29DeviceRadixSortOnesweepKernelINS1_5radix10policy_hubIyNS0_8NullTypeEyE10Policy1000ELNS0_9SortOrderE0EyS6_yiiNS1_21identity_decomposer_tEEEvPT5_SC_PT3_PKSD_PT1_PKSH_PT2_PKSL_T4_iiT6_,"",@"SHT_CUDA_INFO"
	.sectionflags	@""
	.align	4


	//----- nvinfo : EIATTR_CUDA_API_VERSION
	.align		4
        /*0000*/ 	.byte	0x04, 0x37
        /*0002*/ 	.short	(.L_146 - .L_145)
.L_145:
        /*0004*/ 	.word	0x00000082


	//----- nvinfo : EIATTR_KPARAM_INFO
	.align		4
.L_146:
        /*0008*/ 	.byte	0x04, 0x17
        /*000a*/ 	.short	(.L_148 - .L_147)
.L_147:
        /*000c*/ 	.word	0x00000000
        /*0010*/ 	.short	0x000b
        /*0012*/ 	.short	0x004c
        /*0014*/ 	.byte	0x00, 0xf0, 0x05, 0x00


	//----- nvinfo : EIATTR_KPARAM_INFO
	.align		4
.L_148:
        /*0018*/ 	.byte	0x04, 0x17
        /*001a*/ 	.short	(.L_150 - .L_149)
.L_149:
        /*001c*/ 	.word	0x00000000
        /*0020*/ 	.short	0x000a
        /*0022*/ 	.short	0x0048
        /*0024*/ 	.byte	0x00, 0xf0, 0x11, 0x00


	//----- nvinfo : EIATTR_KPARAM_INFO
	.align		4
.L_150:
        /*0028*/ 	.byte	0x04, 0x17
        /*002a*/ 	.short	(.L_152 - .L_151)
.L_151:
        /*002c*/ 	.word	0x00000000
        /*0030*/ 	.short	0x0009
        /*0032*/ 	.short	0x0044
        /*0034*/ 	.byte	0x00, 0xf0, 0x11, 0x00


	//----- nvinfo : EIATTR_KPARAM_INFO
	.align		4
.L_152:
        /*0038*/ 	.byte	0x04, 0x17
        /*003a*/ 	.short	(.L_154 - .L_153)
.L_153:
        /*003c*/ 	.word	0x00000000
        /*0040*/ 	.short	0x0008
        /*0042*/ 	.short	0x0040
        /*0044*/ 	.byte	0x00, 0xf0, 0x11, 0x00


	//----- nvinfo : EIATTR_KPARAM_INFO
	.align		4
.L_154:
        /*0048*/ 	.byte	0x04, 0x17
        /*004a*/ 	.short	(.L_156 - .L_155)
.L_155:
        /*004c*/ 	.word	0x00000000
        /*0050*/ 	.short	0x0007
        /*0052*/ 	.short	0x0038
        /*0054*/ 	.byte	0x00, 0xf5, 0x21, 0x00


	//----- nvinfo : EIATTR_KPARAM_INFO
	.align		4
.L_156:
        /*0058*/ 	.byte	0x04, 0x17
        /*005a*/ 	.short	(.L_158 - .L_157)
.L_157:
        /*005c*/ 	.word	0x00000000
        /*0060*/ 	.short	0x0006
        /*0062*/ 	.short	0x0030
        /*0064*/ 	.byte	0x00, 0xf5, 0x21, 0x00


	//----- nvinfo : EIATTR_KPARAM_INFO
	.align		4
.L_158:
        /*0068*/ 	.byte	0x04, 0x17
        /*006a*/ 	.short	(.L_160 - .L_159)
.L_159:
        /*006c*/ 	.word	0x00000000
        /*0070*/ 	.short	0x0005
        /*0072*/ 	.short	0x0028
        /*0074*/ 	.byte	0x00, 0xf5, 0x21, 0x00


	//----- nvinfo : EIATTR_KPARAM_INFO
	.align		4
.L_160:
        /*0078*/ 	.byte	0x04, 0x17
        /*007a*/ 	.short	(.L_162 - .L_161)
.L_161:
        /*007c*/ 	.word	0x00000000
        /*0080*/ 	.short	0x0004
        /*0082*/ 	.short	0x0020
        /*0084*/ 	.byte	0x00, 0xf5, 0x21, 0x00


	//----- nvinfo : EIATTR_KPARAM_INFO
	.align		4
.L_162:
        /*0088*/ 	.byte	0x04, 0x17
        /*008a*/ 	.short	(.L_164 - .L_163)
.L_163:
        /*008c*/ 	.word	0x00000000
        /*0090*/ 	.short	0x0003
        /*0092*/ 	.short	0x0018
        /*0094*/ 	.byte	0x00, 0xf5, 0x21, 0x00


	//----- nvinfo : EIATTR_KPARAM_INFO
	.align		4
.L_164:
        /*0098*/ 	.byte	0x04, 0x17
        /*009a*/ 	.short	(.L_166 - .L_165)
.L_165:
        /*009c*/ 	.word	0x00000000
        /*00a0*/ 	.short	0x0002
        /*00a2*/ 	.short	0x0010
        /*00a4*/ 	.byte	0x00, 0xf5, 0x21, 0x00


	//----- nvinfo : EIATTR_KPARAM_INFO
	.align		4
.L_166:
        /*00a8*/ 	.byte	0x04, 0x17
        /*00aa*/ 	.short	(.L_168 - .L_167)
.L_167:
        /*00ac*/ 	.word	0x00000000
        /*00b0*/ 	.short	0x0001
        /*00b2*/ 	.short	0x0008
        /*00b4*/ 	.byte	0x00, 0xf5, 0x21, 0x00


	//----- nvinfo : EIATTR_KPARAM_INFO
	.align		4
.L_168:
        /*00b8*/ 	.byte	0x04, 0x17
        /*00ba*/ 	.short	(.L_170 - .L_169)
.L_169:
        /*00bc*/ 	.word	0x00000000
        /*00c0*/ 	.short	0x0000
        /*00c2*/ 	.short	0x0000
        /*00c4*/ 	.byte	0x00, 0xf5, 0x21, 0x00


	//----- nvinfo : EIATTR_SPARSE_MMA_MASK
	.align		4
.L_170:
        /*00c8*/ 	.byte	0x03, 0x50
        /*00ca*/ 	.short	0x0000


	//----- nvinfo : EIATTR_MAXREG_COUNT
	.align		4
        /*00cc*/ 	.byte	0x03, 0x1b
        /*00ce*/ 	.short	0x00a8


	//----- nvinfo : EIATTR_NUM_BARRIERS
	.align		4
        /*00d0*/ 	.byte	0x02, 0x4c
        /*00d2*/ 	.byte	0x01
	.zero		1


	//----- nvinfo : EIATTR_MERCURY_ISA_VERSION
	.align		4
        /*00d4*/ 	.byte	0x03, 0x5f
        /*00d6*/ 	.short	0x0101


	//----- nvinfo : EIATTR_COOP_GROUP_MASK_REGIDS
	.align		4
        /*00d8*/ 	.byte	0x04, 0x29
        /*00da*/ 	.short	(.L_172 - .L_171)


	//   ....[0]....
.L_171:
        /*00dc*/ 	.word	0xffffffff


	//   ....[1]....
        /*00e0*/ 	.word	0x05000000


	//   ....[2]....
        /*00e4*/ 	.word	0xffffffff


	//   ....[3]....
        /*00e8*/ 	.word	0xffffffff


	//   ....[4]....
        /*00ec*/ 	.word	0xffffffff


	//   ....[5]....
        /*00f0*/ 	.word	0xffffffff


	//   ....[6]....
        /*00f4*/ 	.word	0xffffffff


	//   ....[7]....
        /*00f8*/ 	.word	0xffffffff


	//   ....[8]....
        /*00fc*/ 	.word	0xffffffff


	//   ....[9]....
        /*0100*/ 	.word	0xffffffff


	//   ....[10]....
        /*0104*/ 	.word	0xffffffff


	//   ....[11]....
        /*0108*/ 	.word	0xffffffff


	//   ....[12]....
        /*010c*/ 	.word	0xffffffff


	//   ....[13]....
        /*0110*/ 	.word	0xffffffff


	//   ....[14]....
        /*0114*/ 	.word	0xffffffff


	//   ....[15]....
        /*0118*/ 	.word	0xffffffff


	//   ....[16]....
        /*011c*/ 	.word	0xffffffff


	//   ....[17]....
        /*0120*/ 	.word	0xffffffff


	//   ....[18]....
        /*0124*/ 	.word	0xffffffff


	//   ....[19]....
        /*0128*/ 	.word	0xffffffff


	//   ....[20]....
        /*012c*/ 	.word	0xffffffff


	//   ....[21]....
        /*0130*/ 	.word	0xffffffff


	//   ....[22]....
        /*0134*/ 	.word	0xffffffff


	//   ....[23]....
        /*0138*/ 	.word	0xffffffff


	//   ....[24]....
        /*013c*/ 	.word	0xffffffff


	//   ....[25]....
        /*0140*/ 	.word	0xffffffff


	//   ....[26]....
        /*0144*/ 	.word	0xffffffff


	//   ....[27]....
        /*0148*/ 	.word	0xffffffff


	//   ....[28]....
        /*014c*/ 	.word	0xffffffff


	//   ....[29]....
        /*0150*/ 	.word	0xffffffff


	//   ....[30]....
        /*0154*/ 	.word	0xffffffff


	//   ....[31]....
        /*0158*/ 	.word	0xffffffff


	//   ....[32]....
        /*015c*/ 	.word	0xffffffff


	//   ....[33]....
        /*0160*/ 	.word	0xffffffff


	//   ....[34]....
        /*0164*/ 	.word	0xffffffff


	//   ....[35]....
        /*0168*/ 	.word	0xffffffff


	//   ....[36]....
        /*016c*/ 	.word	0xffffffff


	//   ....[37]....
        /*0170*/ 	.word	0xffffffff


	//   ....[38]....
        /*0174*/ 	.word	0xffffffff


	//   ....[39]....
        /*0178*/ 	.word	0xffffffff


	//   ....[40]....
        /*017c*/ 	.word	0xffffffff


	//   ....[41]....
        /*0180*/ 	.word	0xffffffff


	//   ....[42]....
        /*0184*/ 	.word	0xffffffff


	//   ....[43]....
        /*0188*/ 	.word	0xffffffff


	//   ....[44]....
        /*018c*/ 	.word	0xffffffff


	//   ....[45]....
        /*0190*/ 	.word	0xffffffff


	//   ....[46]....
        /*0194*/ 	.word	0xffffffff


	//   ....[47]....
        /*0198*/ 	.word	0xffffffff


	//   ....[48]....
        /*019c*/ 	.word	0xffffffff


	//   ....[49]....
        /*01a0*/ 	.word	0xffffffff


	//   ....[50]....
        /*01a4*/ 	.word	0xffffffff


	//   ....[51]....
        /*01a8*/ 	.word	0xffffffff


	//   ....[52]....
        /*01ac*/ 	.word	0xffffffff


	//   ....[53]....
        /*01b0*/ 	.word	0xffffffff


	//   ....[54]....
        /*01b4*/ 	.word	0xffffffff


	//   ....[55]....
        /*01b8*/ 	.word	0xffffffff


	//   ....[56]....
        /*01bc*/ 	.word	0xffffffff


	//   ....[57]....
        /*01c0*/ 	.word	0xffffffff


	//   ....[58]....
        /*01c4*/ 	.word	0xffffffff


	//   ....[59]....
        /*01c8*/ 	.word	0xffffffff


	//   ....[60]....
        /*01cc*/ 	.word	0xffffffff


	//   ....[61]....
        /*01d0*/ 	.word	0xffffffff


	//   ....[62]....
        /*01d4*/ 	.word	0xffffffff


	//   ....[63]....
        /*01d8*/ 	.word	0xffffffff


	//   ....[64]....
        /*01dc*/ 	.word	0xffffffff


	//   ....[65]....
        /*01e0*/ 	.word	0xffffffff


	//   ....[66]....
        /*01e4*/ 	.word	0xffffffff


	//   ....[67]....
        /*01e8*/ 	.word	0xffffffff


	//   ....[68]....
        /*01ec*/ 	.word	0xffffffff


	//   ....[69]....
        /*01f0*/ 	.word	0xffffffff


	//   ....[70]....
        /*01f4*/ 	.word	0xffffffff


	//   ....[71]....
        /*01f8*/ 	.word	0xffffffff


	//   ....[72]....
        /*01fc*/ 	.word	0xffffffff


	//   ....[73]....
        /*0200*/ 	.word	0xffffffff


	//   ....[74]....
        /*0204*/ 	.word	0xffffffff


	//   ....[75]....
        /*0208*/ 	.word	0xffffffff


	//   ....[76]....
        /*020c*/ 	.word	0xffffffff


	//   ....[77]....
        /*0210*/ 	.word	0xffffffff


	//   ....[78]....
        /*0214*/ 	.word	0xffffffff


	//   ....[79]....
        /*0218*/ 	.word	0xffffffff


	//   ....[80]....
        /*021c*/ 	.word	0xffffffff


	//   ....[81]....
        /*0220*/ 	.word	0xffffffff


	//   ....[82]....
        /*0224*/ 	.word	0xffffffff


	//   ....[83]....
        /*0228*/ 	.word	0xffffffff


	//   ....[84]....
        /*022c*/ 	.word	0xffffffff


	//   ....[85]....
        /*0230*/ 	.word	0xffffffff


	//   ....[86]....
        /*0234*/ 	.word	0xffffffff


	//   ....[87]....
        /*0238*/ 	.word	0xffffffff


	//   ....[88]....
        /*023c*/ 	.word	0xffffffff


	//   ....[89]....
        /*0240*/ 	.word	0xffffffff


	//   ....[90]....
        /*0244*/ 	.word	0xffffffff


	//   ....[91]....
        /*0248*/ 	.word	0xffffffff


	//   ....[92]....
        /*024c*/ 	.word	0xffffffff


	//   ....[93]....
        /*0250*/ 	.word	0xffffffff


	//   ....[94]....
        /*0254*/ 	.word	0xffffffff


	//   ....[95]....
        /*0258*/ 	.word	0xffffffff


	//   ....[96]....
        /*025c*/ 	.word	0xffffffff


	//   ....[97]....
        /*0260*/ 	.word	0xffffffff


	//   ....[98]....
        /*0264*/ 	.word	0xffffffff


	//   ....[99]....
        /*0268*/ 	.word	0xffffffff


	//   ....[100]....
        /*026c*/ 	.word	0xffffffff


	//   ....[101]....
        /*0270*/ 	.word	0xffffffff


	//   ....[102]....
        /*0274*/ 	.word	0xffffffff


	//   ....[103]....
        /*0278*/ 	.word	0xffffffff


	//   ....[104]....
        /*027c*/ 	.word	0xffffffff


	//   ....[105]....
        /*0280*/ 	.word	0xffffffff


	//   ....[106]....
        /*0284*/ 	.word	0xffffffff


	//   ....[107]....
        /*0288*/ 	.word	0xffffffff


	//   ....[108]....
        /*028c*/ 	.word	0xffffffff


	//   ....[109]....
        /*0290*/ 	.word	0xffffffff


	//   ....[110]....
        /*0294*/ 	.word	0xffffffff


	//   ....[111]....
        /*0298*/ 	.word	0xffffffff


	//   ....[112]....
        /*029c*/ 	.word	0xffffffff


	//   ....[113]....
        /*02a0*/ 	.word	0xffffffff


	//   ....[114]....
        /*02a4*/ 	.word	0xffffffff


	//   ....[115]....
        /*02a8*/ 	.word	0xffffffff


	//   ....[116]....
        /*02ac*/ 	.word	0xffffffff


	//   ....[117]....
        /*02b0*/ 	.word	0xffffffff


	//   ....[118]....
        /*02b4*/ 	.word	0xffffffff


	//   ....[119]....
        /*02b8*/ 	.word	0xffffffff


	//   ....[120]....
        /*02bc*/ 	.word	0xffffffff


	//   ....[121]....
        /*02c0*/ 	.word	0xffffffff


	//   ....[122]....
        /*02c4*/ 	.word	0xffffffff


	//   ....[123]....
        /*02c8*/ 	.word	0xffffffff


	//   ....[124]....
        /*02cc*/ 	.word	0xffffffff


	//   ....[125]....
        /*02d0*/ 	.word	0xffffffff


	//   ....[126]....
        /*02d4*/ 	.word	0xffffffff


	//   ....[127]....
        /*02d8*/ 	.word	0xffffffff


	//   ....[128]....
        /*02dc*/ 	.word	0xffffffff


	//   ....[129]....
        /*02e0*/ 	.word	0xffffffff


	//   ....[130]....
        /*02e4*/ 	.word	0xffffffff


	//   ....[131]....
        /*02e8*/ 	.word	0xffffffff


	//   ....[132]....
        /*02ec*/ 	.word	0xffffffff


	//   ....[133]....
        /*02f0*/ 	.word	0xffffffff


	//   ....[134]....
        /*02f4*/ 	.word	0xffffffff


	//   ....[135]....
        /*02f8*/ 	.word	0xffffffff


	//   ....[136]....
        /*02fc*/ 	.word	0xffffffff


	//   ....[137]....
        /*0300*/ 	.word	0xffffffff


	//   ....[138]....
        /*0304*/ 	.word	0xffffffff


	//   ....[139]....
        /*0308*/ 	.word	0xffffffff


	//   ....[140]....
        /*030c*/ 	.word	0xffffffff


	//   ....[141]....
        /*0310*/ 	.word	0xffffffff


	//   ....[142]....
        /*0314*/ 	.word	0x05000008


	//   ....[143]....
        /*0318*/ 	.word	0xffffffff


	//   ....[144]....
        /*031c*/ 	.word	0xffffffff


	//   ....[145]....
        /*0320*/ 	.word	0xffffffff


	//   ....[146]....
        /*0324*/ 	.word	0xffffffff


	//   ....[147]....
        /*0328*/ 	.word	0xffffffff


	//   ....[148]....
        /*032c*/ 	.word	0xffffffff


	//   ....[149]....
        /*0330*/ 	.word	0xffffffff


	//   ....[150]....
        /*0334*/ 	.word	0xffffffff


	//   ....[151]....
        /*0338*/ 	.word	0xffffffff


	//   ....[152]....
        /*033c*/ 	.word	0xffffffff


	//   ....[153]....
        /*0340*/ 	.word	0xffffffff


	//   ....[154]....
        /*0344*/ 	.word	0xffffffff


	//   ....[155]....
        /*0348*/ 	.word	0xffffffff


	//   ....[156]....
        /*034c*/ 	.word	0xffffffff


	//   ....[157]....
        /*0350*/ 	.word	0xffffffff


	//   ....[158]....
        /*0354*/ 	.word	0xffffffff


	//   ....[159]....
        /*0358*/ 	.word	0xffffffff


	//   ....[160]....
        /*035c*/ 	.word	0xffffffff


	//   ....[161]....
        /*0360*/ 	.word	0xffffffff


	//   ....[162]....
        /*0364*/ 	.word	0xffffffff


	//   ....[163]....
        /*0368*/ 	.word	0xffffffff


	//   ....[164]....
        /*036c*/ 	.word	0xffffffff


	//   ....[165]....
        /*0370*/ 	.word	0xffffffff


	//   ....[166]....
        /*0374*/ 	.word	0xffffffff


	//   ....[167]....
        /*0378*/ 	.word	0xffffffff


	//   ....[168]....
        /*037c*/ 	.word	0xffffffff


	//   ....[169]....
        /*0380*/ 	.word	0xffffffff


	//   ....[170]....
        /*0384*/ 	.word	0xffffffff


	//   ....[171]....
        /*0388*/ 	.word	0xffffffff


	//   ....[172]....
        /*038c*/ 	.word	0xffffffff


	//   ....[173]....
        /*0390*/ 	.word	0x05000053


	//   ....[174]....
        /*0394*/ 	.word	0x05000053


	//   ....[175]....
        /*0398*/ 	.word	0x05000053


	//   ....[176]....
        /*039c*/ 	.word	0x05000053


	//   ....[177]....
        /*03a0*/ 	.word	0x05000053


	//----- nvinfo : EIATTR_COOP_GROUP_INSTR_OFFSETS
	.align		4
.L_172:
        /*03a4*/ 	.byte	0x04, 0x28
        /*03a6*/ 	.short	(.L_174 - .L_173)


	//   ....[0]....
.L_173:
        /*03a8*/ 	.word	0x00000ed0


	//   ....[1]....
        /*03ac*/ 	.word	0x000016e0


	//   ....[2]....
        /*03b0*/ 	.word	0x00002030


	//   ....[3]....
        /*03b4*/ 	.word	0x00002050


	//   ....[4]....
        /*03b8*/ 	.word	0x00002070


	//   ....[5]....
        /*03bc*/ 	.word	0x00002090


	//   ....[6]....
        /*03c0*/ 	.word	0x000020b0


	//   ....[7]....
        /*03c4*/ 	.word	0x00002540


	//   ....[8]....
        /*03c8*/ 	.word	0x00002550


	//   ....[9]....
        /*03cc*/ 	.word	0x00002570


	//   ....[10]....
        /*03d0*/ 	.word	0x00002590


	//   ....[11]....
        /*03d4*/ 	.word	0x000025e0


	//   ....[12]....
        /*03d8*/ 	.word	0x00002620


	//   ....[13]....
        /*03dc*/ 	.word	0x00002660


	//   ....[14]....
        /*03e0*/ 	.word	0x00002680


	//   ....[15]....
        /*03e4*/ 	.word	0x00002780


	//   ....[16]....
        /*03e8*/ 	.word	0x00002790


	//   ....[17]....
        /*03ec*/ 	.word	0x000027c0


	//   ....[18]....
        /*03f0*/ 	.word	0x000027f0


	//   ....[19]....
        /*03f4*/ 	.word	0x00002820


	//   ....[20]....
        /*03f8*/ 	.word	0x00002860


	//   ....[21]....
        /*03fc*/ 	.word	0x00002880


	//   ....[22]....
        /*0400*/ 	.word	0x000028a0


	//   ....[23]....
        /*0404*/ 	.word	0x00002900


	//   ....[24]....
        /*0408*/ 	.word	0x000029b0


	//   ....[25]....
        /*040c*/ 	.word	0x000029c0


	//   ....[26]....
        /*0410*/ 	.word	0x000029e0


	//   ....[27]....
        /*0414*/ 	.word	0x00002a20


	//   ....[28]....
        /*0418*/ 	.word	0x00002a50


	//   ....[29]....
        /*041c*/ 	.word	0x00002a90


	//   ....[30]....
        /*0420*/ 	.word	0x00002ab0


	//   ....[31]....
        /*0424*/ 	.word	0x00002ad0


	//   ....[32]....
        /*0428*/ 	.word	0x00002b30


	//   ....[33]....
        /*042c*/ 	.word	0x00002be0


	//   ....[34]....
        /*0430*/ 	.word	0x00002bf0


	//   ....[35]....
        /*0434*/ 	.word	0x00002c10


	//   ....[36]....
        /*0438*/ 	.word	0x00002c50


	//   ....[37]....
        /*043c*/ 	.word	0x00002c80


	//   ....[38]....
        /*0440*/ 	.word	0x00002cc0


	//   ....[39]....
        /*0444*/ 	.word	0x00002ce0


	//   ....[40]....
        /*0448*/ 	.word	0x00002d00


	//   ....[41]....
        /*044c*/ 	.word	0x00002d70


	//   ....[42]....
        /*0450*/ 	.word	0x00002e20


	//   ....[43]....
        /*0454*/ 	.word	0x00002e30


	//   ....[44]....
        /*0458*/ 	.word	0x00002e50


	//   ....[45]....
        /*045c*/ 	.word	0x00002e90


	//   ....[46]....
        /*0460*/ 	.word	0x00002ec0


	//   ....[47]....
        /*0464*/ 	.word	0x00002f00


	//   ....[48]....
        /*0468*/ 	.word	0x00002f20


	//   ....[49]....
        /*046c*/ 	.word	0x00002f40


	//   ....[50]....
        /*0470*/ 	.word	0x00002fb0


	//   ....[51]....
        /*0474*/ 	.word	0x00003070


	//   ....[52]....
        /*0478*/ 	.word	0x00003080


	//   ....[53]....
        /*047c*/ 	.word	0x000030a0


	//   ....[54]....
        /*0480*/ 	.word	0x000030e0


	//   ....[55]....
        /*0484*/ 	.word	0x00003110


	//   ....[56]....
        /*0488*/ 	.word	0x00003150


	//   ....[57]....
        /*048c*/ 	.word	0x00003170


	//   ....[58]....
        /*0490*/ 	.word	0x00003190


	//   ....[59]....
        /*0494*/ 	.word	0x000031f0


	//   ....[60]....
        /*0498*/ 	.word	0x000032a0


	//   ....[61]....
        /*049c*/ 	.word	0x000032b0


	//   ....[62]....
        /*04a0*/ 	.word	0x000032e0


	//   ....[63]....
        /*04a4*/ 	.word	0x00003310


	//   ....[64]....
        /*04a8*/ 	.word	0x00003340


	//   ....[65]....
        /*04ac*/ 	.word	0x00003380


	//   ....[66]....
        /*04b0*/ 	.word	0x000033a0


	//   ....[67]....
        /*04b4*/ 	.word	0x000033c0


	//   ....[68]....
        /*04b8*/ 	.word	0x00003400


	//   ....[69]....
        /*04bc*/ 	.word	0x000034c0


	//   ....[70]....
        /*04c0*/ 	.word	0x000034e0


	//   ....[71]....
        /*04c4*/ 	.word	0x000034f0


	//   ....[72]....
        /*04c8*/ 	.word	0x00003520


	//   ....[73]....
        /*04cc*/ 	.word	0x00003550


	//   ....[74]....
        /*04d0*/ 	.word	0x00003580


	//   ....[75]....
        /*04d4*/ 	.word	0x000035c0


	//   ....[76]....
        /*04d8*/ 	.word	0x000035e0


	//   ....[77]....
        /*04dc*/ 	.word	0x00003600


	//   ....[78]....
        /*04e0*/ 	.word	0x00003710


	//   ....[79]....
        /*04e4*/ 	.word	0x00003720


	//   ....[80]....
        /*04e8*/ 	.word	0x00003750


	//   ....[81]....
        /*04ec*/ 	.word	0x00003780


	//   ....[82]....
        /*04f0*/ 	.word	0x000037b0


	//   ....[83]....
        /*04f4*/ 	.word	0x000037f0


	//   ....[84]....
        /*04f8*/ 	.word	0x00003810


	//   ....[85]....
        /*04fc*/ 	.word	0x00003830


	//   ....[86]....
        /*0500*/ 	.word	0x00003890


	//   ....[87]....
        /*0504*/ 	.word	0x00003930


	//   ....[88]....
        /*0508*/ 	.word	0x00003940


	//   ....[89]....
        /*050c*/ 	.word	0x00003970


	//   ....[90]....
        /*0510*/ 	.word	0x000039a0


	//   ....[91]....
        /*0514*/ 	.word	0x000039d0


	//   ....[92]....
        /*0518*/ 	.word	0x00003a10


	//   ....[93]....
        /*051c*/ 	.word	0x00003a30


	//   ....[94]....
        /*0520*/ 	.word	0x00003a50


	//   ....[95]....
        /*0524*/ 	.word	0x00003ac0


	//   ....[96]....
        /*0528*/ 	.word	0x00003b50


	//   ....[97]....
        /*052c*/ 	.word	0x00003b70


	//   ....[98]....
        /*0530*/ 	.word	0x00003b80


	//   ....[99]....
        /*0534*/ 	.word	0x00003bb0


	//   ....[100]....
        /*0538*/ 	.word	0x00003be0


	//   ....[101]....
        /*053c*/ 	.word	0x00003c10


	//   ....[102]....
        /*0540*/ 	.word	0x00003c50


	//   ....[103]....
        /*0544*/ 	.word	0x00003c70


	//   ....[104]....
        /*0548*/ 	.word	0x00003c90


	//   ....[105]....
        /*054c*/ 	.word	0x00003d80


	//   ....[106]....
        /*0550*/ 	.word	0x00003db0


	//   ....[107]....
        /*0554*/ 	.word	0x00003dc0


	//   ....[108]....
        /*0558*/ 	.word	0x00003de0


	//   ....[109]....
        /*055c*/ 	.word	0x00003e20


	//   ....[110]....
        /*0560*/ 	.word	0x00003e50


	//   ....[111]....
        /*0564*/ 	.word	0x00003e90


	//   ....[112]....
        /*0568*/ 	.word	0x00003eb0


	//   ....[113]....
        /*056c*/ 	.word	0x00003ed0


	//   ....[114]....
        /*0570*/ 	.word	0x00003fb0


	//   ....[115]....
        /*0574*/ 	.word	0x00003fd0


	//   ....[116]....
        /*0578*/ 	.word	0x00003fe0


	//   ....[117]....
        /*057c*/ 	.word	0x00004000


	//   ....[118]....
        /*0580*/ 	.word	0x00004040


	//   ....[119]....
        /*0584*/ 	.word	0x00004080


	//   ....[120]....
        /*0588*/ 	.word	0x000040c0


	//   ....[121]....
        /*058c*/ 	.word	0x000040e0


	//   ....[122]....
        /*0590*/ 	.word	0x00004100


	//   ....[123]....
        /*0594*/ 	.word	0x000041e0


	//   ....[124]....
        /*0598*/ 	.word	0x00004200


	//   ....[125]....
        /*059c*/ 	.word	0x00004210


	//   ....[126]....
        /*05a0*/ 	.word	0x00004240


	//   ....[127]....
        /*05a4*/ 	.word	0x00004270


	//   ....[128]....
        /*05a8*/ 	.word	0x000042a0


	//   ....[129]....
        /*05ac*/ 	.word	0x000042e0


	//   ....[130]....
        /*05b0*/ 	.word	0x00004300


	//   ....[131]....
        /*05b4*/ 	.word	0x00004320


	//   ....[132]....
        /*05b8*/ 	.word	0x00004410


	//   ....[133]....
        /*05bc*/ 	.word	0x00004430


	//   ....[134]....
        /*05c0*/ 	.word	0x00004440


	//   ....[135]....
        /*05c4*/ 	.word	0x00004460


	//   ....[136]....
        /*05c8*/ 	.word	0x000044a0


	//   ....[137]....
        /*05cc*/ 	.word	0x000044d0


	//   ....[138]....
        /*05d0*/ 	.word	0x00004510


	//   ....[139]....
        /*05d4*/ 	.word	0x00004530


	//   ....[140]....
        /*05d8*/ 	.word	0x00004550


	//   ....[141]....
        /*05dc*/ 	.word	0x00004630


	//   ....[142]....
        /*05e0*/ 	.word	0x00004b50


	//   ....[143]....
        /*05e4*/ 	.word	0x00004e70


	//   ....[144]....
        /*05e8*/ 	.word	0x00004f20


	//   ....[145]....
        /*05ec*/ 	.word	0x00004fd0


	//   ....[146]....
        /*05f0*/ 	.word	0x00005080


	//   ....[147]....
        /*05f4*/ 	.word	0x00005130


	//   ....[148]....
        /*05f8*/ 	.word	0x000051e0


	//   ....[149]....
        /*05fc*/ 	.word	0x00005290


	//   ....[150]....
        /*0600*/ 	.word	0x00005340


	//   ....[151]....
        /*0604*/ 	.word	0x000053f0


	//   ....[152]....
        /*0608*/ 	.word	0x000054a0


	//   ....[153]....
        /*060c*/ 	.word	0x00005550


	//   ....[154]....
        /*0610*/ 	.word	0x00005600


	//   ....[155]....
        /*0614*/ 	.word	0x000056b0


	//   ....[156]....
        /*0618*/ 	.word	0x00005760


	//   ....[157]....
        /*061c*/ 	.word	0x00005810


	//   ....[158]....
        /*0620*/ 	.word	0x00005a10


	//   ....[159]....
        /*0624*/ 	.word	0x00005b30


	//   ....[160]....
        /*0628*/ 	.word	0x00005c50


	//   ....[161]....
        /*062c*/ 	.word	0x00005d70


	//   ....[162]....
        /*0630*/ 	.word	0x00005e90


	//   ....[163]....
        /*0634*/ 	.word	0x00005fb0


	//   ....[164]....
        /*0638*/ 	.word	0x000060d0


	//   ....[165]....
        /*063c*/ 	.word	0x000061e0


	//   ....[166]....
        /*0640*/ 	.word	0x000062e0


	//   ....[167]....
        /*0644*/ 	.word	0x000063e0


	//   ....[168]....
        /*0648*/ 	.word	0x000064e0


	//   ....[169]....
        /*064c*/ 	.word	0x000065e0


	//   ....[170]....
        /*0650*/ 	.word	0x000066e0


	//   ....[171]....
        /*0654*/ 	.word	0x000067e0


	//   ....[172]....
        /*0658*/ 	.word	0x000068d0


	//   ....[173]....
        /*065c*/ 	.word	0x00006940


	//   ....[174]....
        /*0660*/ 	.word	0x000069b0


	//   ....[175]....
        /*0664*/ 	.word	0x00006a20


	//   ....[176]....
        /*0668*/ 	.word	0x00006a90


	//   ....[177]....
        /*066c*/ 	.word	0x00006b00


	//----- nvinfo : EIATTR_VRC_CTA_INIT_COUNT
	.align		4
.L_174:
        /*0670*/ 	.byte	0x02, 0x4a
	.zero		1
	.zero		1


	//----- nvinfo : EIATTR_EXIT_INSTR_OFFSETS
	.align		4
        /*0674*/ 	.byte	0x04, 0x1c
        /*0676*/ 	.short	(.L_176 - .L_175)


	//   ....[0]....
.L_175:
        /*0678*/ 	.word	0x00001ae0


	//   ....[1]....
        /*067c*/ 	.word	0x00001e30


	//   ....[2]....
        /*0680*/ 	.word	0x00001e50


	//   ....[3]....
        /*0684*/ 	.word	0x00005820


	//   ....[4]....
        /*0688*/ 	.word	0x000068e0


	//----- nvinfo : EIATTR_MAX_THREADS
	.align		4
.L_176:
        /*068c*/ 	.byte	0x04, 0x05
        /*068e*/ 	.short	(.L_178 - .L_177)
.L_177:
        /*0690*/ 	.word	0x00000180
        /*0694*/ 	.word	0x00000001
        /*0698*/ 	.word	0x00000001


	//----- nvinfo : EIATTR_CRS_STACK_SIZE
	.align		4
.L_178:
        /*069c*/ 	.byte	0x04, 0x1e
        /*069e*/ 	.short	(.L_180 - .L_179)
.L_179:
        /*06a0*/ 	.word	0x00000000


	//----- nvinfo : EIATTR_CBANK_PARAM_SIZE
	.align		4
.L_180:
        /*06a4*/ 	.byte	0x03, 0x19
        /*06a6*/ 	.short	0x004d


	//----- nvinfo : EIATTR_PARAM_CBANK
	.align		4
        /*06a8*/ 	.byte	0x04, 0x0a
        /*06aa*/ 	.short	(.L_182 - .L_181)
	.align		4
.L_181:
        /*06ac*/ 	.word	index@(.nv.constant0._ZN3cub18CUB_300001_SM_10006detail10radix_sort29DeviceRadixSortOnesweepKernelINS1_5radix10policy_hubIyNS0_8NullTypeEyE10Policy1000ELNS0_9SortOrderE0EyS6_yiiNS1_21identity_decomposer_tEEEvPT5_SC_PT3_PKSD_PT1_PKSH_PT2_PKSL_T4_iiT6_)
        /*06b0*/ 	.short	0x0380
        /*06b2*/ 	.short	0x004d


	//----- nvinfo : EIATTR_SW_WAR
	.align		4
.L_182:
        /*06b4*/ 	.byte	0x04, 0x36
        /*06b6*/ 	.short	(.L_184 - .L_183)
.L_183:
        /*06b8*/ 	.word	0x00000008
.L_184:


//--------------------- .nv.info._ZN3cub18CUB_300001_SM_10006detail10radix_sort33DeviceRadixSortExclusiveSumKernelINS1_5radix10policy_hubIyNS0_8NullTypeEyE10Policy1000EyEEvPT0_ --------------------------
	.section	.nv.info._ZN3cub18CUB_300001_SM_10006detail10radix_sort33DeviceRadixSortExclusiveSumKernelINS1_5radix10policy_hubIyNS0_8NullTypeEyE10Policy1000EyEEvPT0_,"",@"SHT_CUDA_INFO"
	.sectionflags	@""
	.align	4


	//----- nvinfo : EIATTR_CUDA_API_VERSION
	.align		4
        /*0000*/ 	.byte	0x04, 0x37
        /*0002*/ 	.short	(.L_186 - .L_185)
.L_185:
        /*0004*/ 	.word	0x00000082


	//----- nvinfo : EIATTR_KPARAM_INFO
	.align		4
.L_186:
        /*0008*/ 	.byte	0x04, 0x17
        /*000a*/ 	.short	(.L_188 - .L_187)
.L_187:
        /*000c*/ 	.word	0x00000000
        /*0010*/ 	.short	0x0000
        /*0012*/ 	.short	0x0000
        /*0014*/ 	.byte	0x00, 0xf5, 0x21, 0x00


	//----- nvinfo : EIATTR_SPARSE_MMA_MASK
	.align		4
.L_188:
        /*0018*/ 	.byte	0x03, 0x50
        /*001a*/ 	.short	0x0000


	//----- nvinfo : EIATTR_MAXREG_COUNT
	.align		4
        /*001c*/ 	.byte	0x03, 0x1b
        /*001e*/ 	.short	0x00ff


	//----- nvinfo : EIATTR_NUM_BARRIERS
	.align		4
        /*0020*/ 	.byte	0x02, 0x4c
        /*0022*/ 	.byte	0x01
	.zero		1


	//----- nvinfo : EIATTR_MERCURY_ISA_VERSION
	.align		4
        /*0024*/ 	.byte	0x03, 0x5f
        /*0026*/ 	.short	0x0101


	//----- nvinfo : EIATTR_COOP_GROUP_MASK_REGIDS
	.align		4
        /*0028*/ 	.byte	0x04, 0x29
        /*002a*/ 	.short	(.L_190 - .L_189)


	//   ....[0]....
.L_189:
        /*002c*/ 	.word	0xffffffff


	//   ....[1]....
        /*0030*/ 	.word	0xffffffff


	//   ....[2]....
        /*0034*/ 	.word	0xffffffff


	//   ....[3]....
        /*0038*/ 	.word	0xffffffff


	//   ....[4]....
        /*003c*/ 	.word	0xffffffff


	//   ....[5]....
        /*0040*/ 	.word	0xffffffff


	//   ....[6]....
        /*0044*/ 	.word	0xffffffff


	//   ....[7]....
        /*0048*/ 	.word	0xffffffff


	//   ....[8]....
        /*004c*/ 	.word	0xffffffff


	//   ....[9]....
        /*0050*/ 	.word	0xffffffff


	//   ....[10]....
        /*0054*/ 	.word	0x05000015


	//   ....[11]....
        /*0058*/ 	.word	0x05000015


	//   ....[12]....
        /*005c*/ 	.word	0x05000015


	//   ....[13]....
        /*0060*/ 	.word	0x05000015


	//   ....[14]....
        /*0064*/ 	.word	0x05000015


	//   ....[15]....
        /*0068*/ 	.word	0x05000015


	//   ....[16]....
        /*006c*/ 	.word	0x05000015


	//   ....[17]....
        /*0070*/ 	.word	0x05000015


	//   ....[18]....
        /*0074*/ 	.word	0x05000015


	//   ....[19]....
        /*0078*/ 	.word	0x05000015


	//----- nvinfo : EIATTR_COOP_GROUP_INSTR_OFFSETS
	.align		4
.L_190:
        /*007c*/ 	.byte	0x04, 0x28
        /*007e*/ 	.short	(.L_192 - .L_191)


	//   ....[0]....
.L_191:
        /*0080*/ 	.word	0x00000250


	//   ....[1]....
        /*0084*/ 	.word	0x00000260


	//   ....[2]....
        /*0088*/ 	.word	0x000002a0


	//   ....[3]....
        /*008c*/ 	.word	0x000002c0


	//   ....[4]....
        /*0090*/ 	.word	0x00000310


	//   ....[5]....
        /*0094*/ 	.word	0x00000320


	//   ....[6]....
        /*0098*/ 	.word	0x00000360


	//   ....[7]....
        /*009c*/ 	.word	0x00000380


	//   ....[8]....
        /*00a0*/ 	.word	0x000003d0


	//   ....[9]....
        /*00a4*/ 	.word	0x000003e0


	//   ....[10]....
        /*00a8*/ 	.word	0x00000660


	//   ....[11]....
        /*00ac*/ 	.word	0x000006b0


	//   ....[12]....
        /*00b0*/ 	.word	0x00000740


	//   ....[13]....
        /*00b4*/ 	.word	0x00000790


	//   ....[14]....
        /*00b8*/ 	.word	0x00000820


	//   ....[15]....
        /*00bc*/ 	.word	0x00000870


	//   ....[16]....
        /*00c0*/ 	.word	0x00000900


	//   ....[17]....
        /*00c4*/ 	.word	0x00000950


	//   ....[18]....
        /*00c8*/ 	.word	0x000009e0


	//   ....[19]....
        /*00cc*/ 	.word	0x00000a30


	//----- nvinfo : EIATTR_VRC_CTA_INIT_COUNT
	.align		4
.L_192:
        /*00d0*/ 	.byte	0x02, 0x4a
	.zero		1
	.zero		1


	//----- nvinfo : EIATTR_EXIT_INSTR_OFFSETS
	.align		4
        /*00d4*/ 	.byte	0x04, 0x1c
        /*00d6*/ 	.short	(.L_194 - .L_193)


	//   ....[0]....
.L_193:
        /*00d8*/ 	.word	0x000005d0


	//   ....[1]....
        /*00dc*/ 	.word	0x00000600


	//----- nvinfo : EIATTR_CRS_STACK_SIZE
	.align		4
.L_194:
        /*00e0*/ 	.byte	0x04, 0x1e
        /*00e2*/ 	.short	(.L_196 - .L_195)
.L_195:
        /*00e4*/ 	.word	0x00000000


	//----- nvinfo : EIATTR_CBANK_PARAM_SIZE
	.align		4
.L_196:
        /*00e8*/ 	.byte	0x03, 0x19
        /*00ea*/ 	.short	0x0008


	//----- nvinfo : EIATTR_PARAM_CBANK
	.align		4
        /*00ec*/ 	.byte	0x04, 0x0a
        /*00ee*/ 	.short	(.L_198 - .L_197)
	.align		4
.L_197:
        /*00f0*/ 	.word	index@(.nv.constant0._ZN3cub18CUB_300001_SM_10006detail10radix_sort33DeviceRadixSortExclusiveSumKernelINS1_5radix10policy_hubIyNS0_8NullTypeEyE10Policy1000EyEEvPT0_)
        /*00f4*/ 	.short	0x0380
        /*00f6*/ 	.short	0x0008


	//----- nvinfo : EIATTR_SW_WAR
	.align		4
.L_198:
        /*00f8*/ 	.byte	0x04, 0x36
        /*00fa*/ 	.short	(.L_200 - .L_199)
.L_199:
        /*00fc*/ 	.word	0x00000008
.L_200:


//--------------------- .nv.info._ZN3cub18CUB_300001_SM_10006detail10radix_sort30DeviceRadixSortHistogramKernelINS1_5radix10policy_hubIyNS0_8NullTypeEyE10Policy1000ELNS0_9SortOrderE0EyyNS1_21identity_decomposer_tEEEvPT2_PKT1_SB_iiT3_ --------------------------
	.section	.nv.info._ZN3cub18CUB_300001_SM_10006detail10radix_sort30DeviceRadixSortHistogramKernelINS1_5radix10policy_hubIyNS0_8NullTypeEyE10Policy1000ELNS0_9SortOrderE0EyyNS1_21identity_decomposer_tEEEvPT2_PKT1_SB_iiT3_,"",@"SHT_CUDA_INFO"
	.sectionflags	@""
	.align	4


	//----- nvinfo : EIATTR_CUDA_API_VERSION
	.align		4
        /*0000*/ 	.byte	0x04, 0x37
        /*0002*/ 	.short	(.L_202 - .L_201)
.L_201:
        /*0004*/ 	.word	0x00000082


	//----- nvinfo : EIATTR_KPARAM_INFO
	.align		4
.L_202:
        /*0008*/ 	.byte	0x04, 0x17
        /*000a*/ 	.short	(.L_204 - .L_203)
.L_203:
        /*000c*/ 	.word	0x00000000
        /*0010*/ 	.short	0x0005
        /*0012*/ 	.short	0x0020
        /*0014*/ 	.byte	0x00, 0xf0, 0x05, 0x00


	//----- nvinfo : EIATTR_KPARAM_INFO
	.align		4
.L_204:
        /*0018*/ 	.byte	0x04, 0x17
        /*001a*/ 	.short	(.L_206 - .L_205)
.L_205:
        /*001c*/ 	.word	0x00000000
        /*0020*/ 	.short	0x0004
        /*0022*/ 	.short	0x001c
        /*0024*/ 	.byte	0x00, 0xf0, 0x11, 0x00


	//----- nvinfo : EIATTR_KPARAM_INFO
	.align		4
.L_206:
        /*0028*/ 	.byte	0x04, 0x17
        /*002a*/ 	.short	(.L_208 - .L_207)
.L_207:
        /*002c*/ 	.word	0x00000000
        /*0030*/ 	.short	0x0003
        /*0032*/ 	.short	0x0018
        /*0034*/ 	.byte	0x00, 0xf0, 0x11, 0x00


	//----- nvinfo : EIATTR_KPARAM_INFO
	.align		4
.L_208:
        /*0038*/ 	.byte	0x04, 0x17
        /*003a*/ 	.short	(.L_210 - .L_209)
.L_209:
        /*003c*/ 	.word	0x00000000
        /*0040*/ 	.short	0x0002
        /*0042*/ 	.short	0x0010
        /*0044*/ 	.byte	0x00, 0xf0, 0x21, 0x00


	//----- nvinfo : EIATTR_KPARAM_INFO
	.align		4
.L_210:
        /*0048*/ 	.byte	0x04, 0x17
        /*004a*/ 	.short	(.L_212 - .L_211)
.L_211:
        /*004c*/ 	.word	0x00000000
        /*0050*/ 	.short	0x0001
        /*0052*/ 	.short	0x0008
        /*0054*/ 	.byte	0x00, 0xf5, 0x21, 0x00


	//----- nvinfo : EIATTR_KPARAM_INFO
	.align		4
.L_212:
        /*0058*/ 	.byte	0x04, 0x17
        /*005a*/ 	.short	(.L_214 - .L_213)
.L_213:
        /*005c*/ 	.word	0x00000000
        /*0060*/ 	.short	0x0000
        /*0062*/ 	.short	0x0000
        /*0064*/ 	.byte	0x00, 0xf5, 0x21, 0x00


	//----- nvinfo : EIATTR_SPARSE_MMA_MASK
	.align		4
.L_214:
        /*0068*/ 	.byte	0x03, 0x50
        /*006a*/ 	.short	0x0000


	//----- nvinfo : EIATTR_MAXREG_COUNT
	.align		4
        /*006c*/ 	.byte	0x03, 0x1b
        /*006e*/ 	.short	0x00ff


	//----- nvinfo : EIATTR_NUM_BARRIERS
	.align		4
        /*0070*/ 	.byte	0x02, 0x4c
        /*0072*/ 	.byte	0x01
	.zero		1


	//----- nvinfo : EIATTR_MERCURY_ISA_VERSION
	.align		4
        /*0074*/ 	.byte	0x03, 0x5f
        /*0076*/ 	.short	0x0101


	//----- nvinfo : EIATTR_VRC_CTA_INIT_COUNT
	.align		4
        /*0078*/ 	.byte	0x02, 0x4a
	.zero		1
	.zero		1


	//----- nvinfo : EIATTR_EXIT_INSTR_OFFSETS
	.align		4
        /*007c*/ 	.byte	0x04, 0x1c
        /*007e*/ 	.short	(.L_216 - .L_215)


	//   ....[0]....
.L_215:
        /*0080*/ 	.word	0x00000040


	//   ....[1]....
        /*0084*/ 	.word	0x00002fb0


	//----- nvinfo : EIATTR_MAX_THREADS
	.align		4
.L_216:
        /*0088*/ 	.byte	0x04, 0x05
        /*008a*/ 	.short	(.L_218 - .L_217)
.L_217:
        /*008c*/ 	.word	0x00000080
        /*0090*/ 	.word	0x00000001
        /*0094*/ 	.word	0x00000001


	//----- nvinfo : EIATTR_CRS_STACK_SIZE
	.align		4
.L_218:
        /*0098*/ 	.byte	0x04, 0x1e
        /*009a*/ 	.short	(.L_220 - .L_219)
.L_219:
        /*009c*/ 	.word	0x00000000


	//----- nvinfo : EIATTR_CBANK_PARAM_SIZE
	.align		4
.L_220:
        /*00a0*/ 	.byte	0x03, 0x19
        /*00a2*/ 	.short	0x0021


	//----- nvinfo : EIATTR_PARAM_CBANK
	.align		4
        /*00a4*/ 	.byte	0x04, 0x0a
        /*00a6*/ 	.short	(.L_222 - .L_221)
	.align		4
.L_221:
        /*00a8*/ 	.word	index@(.nv.constant0._ZN3cub18CUB_300001_SM_10006detail10radix_sort30DeviceRadixSortHistogramKernelINS1_5radix10policy_hubIyNS0_8NullTypeEyE10Policy1000ELNS0_9SortOrderE0EyyNS1_21identity_decomposer_tEEEvPT2_PKT1_SB_iiT3_)
        /*00ac*/ 	.short	0x0380
        /*00ae*/ 	.short	0x0021


	//----- nvinfo : EIATTR_SW_WAR
	.align		4
.L_222:
        /*00b0*/ 	.byte	0x04, 0x36
        /*00b2*/ 	.short	(.L_224 - .L_223)
.L_223:
        /*00b4*/ 	.word	0x00000008
.L_224:


//--------------------- .nv.info._ZN3cub18CUB_300001_SM_10006detail10radix_sort31DeviceRadixSortSingleTileKernelINS1_5radix10policy_hubIyNS0_8NullTypeEyE10Policy1000ELNS0_9SortOrderE0EyS6_yNS1_21identity_decomposer_tEEEvPKT1_PSB_PKT2_PSF_T3_iiT4_ --------------------------
	.section	.nv.info._ZN3cub18CUB_300001_SM_10006detail10radix_sort31DeviceRadixSortSingleTileKernelINS1_5radix10policy_hubIyNS0_8NullTypeEyE10Policy1000ELNS0_9SortOrderE0EyS6_yNS1_21identity_decomposer_tEEEvPKT1_PSB_PKT2_PSF_T3_iiT4_,"",@"SHT_CUDA_INFO"
	.sectionflags	@""
	.align	4


	//----- nvinfo : EIATTR_CUDA_API_VERSION
	.align		4
        /*0000*/ 	.byte	0x04, 0x37
        /*0002*/ 	.short	(.L_226 - .L_225)
.L_225:
        /*0004*/ 	.word	0x00000082


	//----- nvinfo : EIATTR_KPARAM_INFO
	.align		4
.L_226:
        /*0008*/ 	.byte	0x04, 0x17
        /*000a*/ 	.short	(.L_228 - .L_227)
.L_227:
        /*000c*/ 	.word	0x00000000
        /*0010*/ 	.short	0x0007
        /*0012*/ 	.short	0x0030
        /*0014*/ 	.byte	0x00, 0xf0, 0x05, 0x00


	//----- nvinfo : EIATTR_KPARAM_INFO
	.align		4
.L_228:
        /*0018*/ 	.byte	0x04, 0x17
        /*001a*/ 	.short	(.L_230 - .L_229)
.L_229:
        /*001c*/ 	.word	0x00000000
        /*0020*/ 	.short	0x0006
        /*0022*/ 	.short	0x002c
        /*0024*/ 	.byte	0x00, 0xf0, 0x11, 0x00


	//----- nvinfo : EIATTR_KPARAM_INFO
	.align		4
.L_230:
        /*0028*/ 	.byte	0x04, 0x17
        /*002a*/ 	.short	(.L_232 - .L_231)
.L_231:
        /*002c*/ 	.word	0x00000000
        /*0030*/ 	.short	0x0005
        /*0032*/ 	.short	0x0028
        /*0034*/ 	.byte	0x00, 0xf0, 0x11, 0x00


	//----- nvinfo : EIATTR_KPARAM_INFO
	.align		4
.L_232:
        /*0038*/ 	.byte	0x04, 0x17
        /*003a*/ 	.short	(.L_234 - .L_233)
.L_233:
        /*003c*/ 	.word	0x00000000
        /*0040*/ 	.short	0x0004
        /*0042*/ 	.short	0x0020
        /*0044*/ 	.byte	0x00, 0xf0, 0x21, 0x00


	//----- nvinfo : EIATTR_KPARAM_INFO
	.align		4
.L_234:
        /*0048*/ 	.byte	0x04, 0x17
        /*004a*/ 	.short	(.L_236 - .L_235)
.L_235:
        /*004c*/ 	.word	0x00000000
        /*0050*/ 	.short	0x0003
        /*0052*/ 	.short	0x0018
        /*0054*/ 	.byte	0x00, 0xf5, 0x21, 0x00


	//----- nvinfo : EIATTR_KPARAM_INFO
	.align		4
.L_236:
        /*0058*/ 	.byte	0x04, 0x17
        /*005a*/ 	.short	(.L_238 - .L_237)
.L_237:
        /*005c*/ 	.word	0x00000000
        /*0060*/ 	.short	0x0002
        /*0062*/ 	.short	0x0010
        /*0064*/ 	.byte	0x00, 0xf5, 0x21, 0x00


	//----- nvinfo : EIATTR_KPARAM_INFO
	.align		4
.L_238:
        /*0068*/ 	.byte	0x04, 0x17
        /*006a*/ 	.short	(.L_240 - .L_239)
.L_239:
        /*006c*/ 	.word	0x00000000
        /*0070*/ 	.short	0x0001
        /*0072*/ 	.short	0x0008
        /*0074*/ 	.byte	0x00, 0xf5, 0x21, 0x00


	//----- nvinfo : EIATTR_KPARAM_INFO
	.align		4
.L_240:
        /*0078*/ 	.byte	0x04, 0x17
        /*007a*/ 	.short	(.L_242 - .L_241)
.L_241:
        /*007c*/ 	.word	0x00000000
        /*0080*/ 	.short	0x0000
        /*0082*/ 	.short	0x0000
        /*0084*/ 	.byte	0x00, 0xf5, 0x21, 0x00


	//----- nvinfo : EIATTR_SPARSE_MMA_MASK
	.align		4
.L_242:
        /*0088*/ 	.byte	0x03, 0x50
        /*008a*/ 	.short	0x0000


	//----- nvinfo : EIATTR_MAXREG_COUNT
	.align		4
        /*008c*/ 	.byte	0x03, 0x1b
        /*008e*/ 	.short	0x00ff


	//----- nvinfo : EIATTR_NUM_BARRIERS
	.align		4
        /*0090*/ 	.byte	0x02, 0x4c
        /*0092*/ 	.byte	0x01
	.zero		1


	//----- nvinfo : EIATTR_MERCURY_ISA_VERSION
	.align		4
        /*0094*/ 	.byte	0x03, 0x5f
        /*0096*/ 	.short	0x0101


	//----- nvinfo : EIATTR_COOP_GROUP_MASK_REGIDS
	.align		4
        /*0098*/ 	.byte	0x04, 0x29
        /*009a*/ 	.short	(.L_244 - .L_243)


	//   ....[0]....
.L_243:
        /*009c*/ 	.word	0xffffffff


	//   ....[1]....
        /*00a0*/ 	.word	0xffffffff


	//   ....[2]....
        /*00a4*/ 	.word	0xffffffff


	//   ....[3]....
        /*00a8*/ 	.word	0xffffffff


	//   ....[4]....
        /*00ac*/ 	.word	0xffffffff


	//----- nvinfo : EIATTR_COOP_GROUP_INSTR_OFFSETS
	.align		4
.L_244:
        /*00b0*/ 	.byte	0x04, 0x28
        /*00b2*/ 	.short	(.L_246 - .L_245)


	//   ....[0]....
.L_245:
        /*00b4*/ 	.word	0x000010b0


	//   ....[1]....
        /*00b8*/ 	.word	0x000010d0


	//   ....[2]....
        /*00bc*/ 	.word	0x000010f0


	//   ....[3]....
        /*00c0*/ 	.word	0x00001110


	//   ....[4]....
        /*00c4*/ 	.word	0x00001130


	//----- nvinfo : EIATTR_VRC_CTA_INIT_COUNT
	.align		4
.L_246:
        /*00c8*/ 	.byte	0x02, 0x4a
	.zero		1
	.zero		1


	//----- nvinfo : EIATTR_EXIT_INSTR_OFFSETS
	.align		4
        /*00cc*/ 	.byte	0x04, 0x1c
        /*00ce*/ 	.short	(.L_248 - .L_247)


	//   ....[0]....
.L_247:
        /*00d0*/ 	.word	0x00001f00


	//   ....[1]....
        /*00d4*/ 	.word	0x00001f30


	//----- nvinfo : EIATTR_MAX_THREADS
	.align		4
.L_248:
        /*00d8*/ 	.byte	0x04, 0x05
        /*00da*/ 	.short	(.L_250 - .L_249)
.L_249:
        /*00dc*/ 	.word	0x00000100
        /*00e0*/ 	.word	0x00000001
        /*00e4*/ 	.word	0x00000001


	//----- nvinfo : EIATTR_CBANK_PARAM_SIZE
	.align		4
.L_250:
        /*00e8*/ 	.byte	0x03, 0x19
        /*00ea*/ 	.short	0x0031


	//----- nvinfo : EIATTR_PARAM_CBANK
	.align		4
        /*00ec*/ 	.byte	0x04, 0x0a
        /*00ee*/ 	.short	(.L_252 - .L_251)
	.align		4
.L_251:
        /*00f0*/ 	.word	index@(.nv.constant0._ZN3cub18CUB_300001_SM_10006detail10radix_sort31DeviceRadixSortSingleTileKernelINS1_5radix10policy_hubIyNS0_8NullTypeEyE10Policy1000ELNS0_9SortOrderE0EyS6_yNS1_21identity_decomposer_tEEEvPKT1_PSB_PKT2_PSF_T3_iiT4_)
        /*00f4*/ 	.short	0x0380
        /*00f6*/ 	.short	0x0031


	//----- nvinfo : EIATTR_SW_WAR
	.align		4
.L_252:
        /*00f8*/ 	.byte	0x04, 0x36
        /*00fa*/ 	.short	(.L_254 - .L_253)
.L_253:
        /*00fc*/ 	.word	0x00000008
.L_254:


//--------------------- .nv.info._ZN3cub18CUB_300001_SM_10006detail9transform16transform_kernelINS2_10policy_hubILb1EN4cuda3std3__45tupleIJPyEEEE10policy1000El9first_merS9_JS9_EEEvT0_iT1_T2_DpNS2_10kernel_argIT3_EE --------------------------
	.section	.nv.info._ZN3cub18CUB_300001_SM_10006detail9transform16transform_kernelINS2_10policy_hubILb1EN4cuda3std3__45tupleIJPyEEEE10policy1000El9first_merS9_JS9_EEEvT0_iT1_T2_DpNS2_10kernel_argIT3_EE,"",@"SHT_CUDA_INFO"
	.sectionflags	@""
	.align	4


	//----- nvinfo : EIATTR_CUDA_API_VERSION
	.align		4
        /*0000*/ 	.byte	0x04, 0x37
        /*0002*/ 	.short	(.L_256 - .L_255)
.L_255:
        /*0004*/ 	.word	0x00000082


	//----- nvinfo : EIATTR_KPARAM_INFO
	.align		4
.L_256:
        /*0008*/ 	.byte	0x04, 0x17
        /*000a*/ 	.short	(.L_258 - .L_257)
.L_257:
        /*000c*/ 	.word	0x00000000
        /*0010*/ 	.short	0x0004
        /*0012*/ 	.short	0x0018
        /*0014*/ 	.byte	0x00, 0xf0, 0x41, 0x00


	//----- nvinfo : EIATTR_KPARAM_INFO
	.align		4
.L_258:
        /*0018*/ 	.byte	0x04, 0x17
        /*001a*/ 	.short	(.L_260 - .L_259)
.L_259:
        /*001c*/ 	.word	0x00000000
        /*0020*/ 	.short	0x0003
        /*0022*/ 	.short	0x0010
        /*0024*/ 	.byte	0x00, 0xf5, 0x21, 0x00


	//----- nvinfo : EIATTR_KPARAM_INFO
	.align		4
.L_260:
        /*0028*/ 	.byte	0x04, 0x17
        /*002a*/ 	.short	(.L_262 - .L_261)
.L_261:
        /*002c*/ 	.word	0x00000000
        /*0030*/ 	.short	0x0002
        /*0032*/ 	.short	0x000c
        /*0034*/ 	.byte	0x00, 0xf0, 0x05, 0x00


	//----- nvinfo : EIATTR_KPARAM_INFO
	.align		4
.L_262:
        /*0038*/ 	.byte	0x04, 0x17
        /*003a*/ 	.short	(.L_264 - .L_263)
.L_263:
        /*003c*/ 	.word	0x00000000
        /*0040*/ 	.short	0x0001
        /*0042*/ 	.short	0x0008
        /*0044*/ 	.byte	0x00, 0xf0, 0x11, 0x00


	//----- nvinfo : EIATTR_KPARAM_INFO
	.align		4
.L_264:
        /*0048*/ 	.byte	0x04, 0x17
        /*004a*/ 	.short	(.L_266 - .L_265)
.L_265:
        /*004c*/ 	.word	0x00000000
        /*0050*/ 	.short	0x0000
        /*0052*/ 	.short	0x0000
        /*0054*/ 	.byte	0x00, 0xf0, 0x21, 0x00


	//----- nvinfo : EIATTR_SPARSE_MMA_MASK
	.align		4
.L_266:
        /*0058*/ 	.byte	0x03, 0x50
        /*005a*/ 	.short	0x0000


	//----- nvinfo : EIATTR_MAXREG_COUNT
	.align		4
        /*005c*/ 	.byte	0x03, 0x1b
        /*005e*/ 	.short	0x00ff


	//----- nvinfo : EIATTR_MERCURY_ISA_VERSION
	.align		4
        /*0060*/ 	.byte	0x03, 0x5f
        /*0062*/ 	.short	0x0101


	//----- nvinfo : EIATTR_VRC_CTA_INIT_COUNT
	.align		4
        /*0064*/ 	.byte	0x02, 0x4a
	.zero		1
	.zero		1


	//----- nvinfo : EIATTR_EXIT_INSTR_OFFSETS
	.align		4
        /*0068*/ 	.byte	0x04, 0x1c
        /*006a*/ 	.short	(.L_268 - .L_267)


	//   ....[0]....
.L_267:
        /*006c*/ 	.word	0x000002a0


	//   ....[1]....
        /*0070*/ 	.word	0x00000b30


	//   ....[2]....
        /*0074*/ 	.word	0x00000da0


	//   ....[3]....
        /*0078*/ 	.word	0x00000f00


	//   ....[4]....
        /*007c*/ 	.word	0x00000f30


	//   ....[5]....
        /*0080*/ 	.word	0x00000fa0


	//   ....[6]....
        /*0084*/ 	.word	0x00000fc0


	//   ....[7]....
        /*0088*/ 	.word	0x00001580


	//   ....[8]....
        /*008c*/ 	.word	0x00001810


	//   ....[9]....
        /*0090*/ 	.word	0x000019a0


	//   ....[10]....
        /*0094*/ 	.word	0x00001a50


	//----- nvinfo : EIATTR_MAX_THREADS
	.align		4
.L_268:
        /*0098*/ 	.byte	0x04, 0x05
        /*009a*/ 	.short	(.L_270 - .L_269)
.L_269:
        /*009c*/ 	.word	0x00000080
        /*00a0*/ 	.word	0x00000001
        /*00a4*/ 	.word	0x00000001


	//----- nvinfo : EIATTR_CRS_STACK_SIZE
	.align		4
.L_270:
        /*00a8*/ 	.byte	0x04, 0x1e
        /*00aa*/ 	.short	(.L_272 - .L_271)
.L_271:
        /*00ac*/ 	.word	0x00000000


	//----- nvinfo : EIATTR_CBANK_PARAM_SIZE
	.align		4
.L_272:
        /*00b0*/ 	.byte	0x03, 0x19
        /*00b2*/ 	.short	0x0028


	//----- nvinfo : EIATTR_PARAM_CBANK
	.align		4
        /*00b4*/ 	.byte	0x04, 0x0a
        /*00b6*/ 	.short	(.L_274 - .L_273)
	.align		4
.L_273:
        /*00b8*/ 	.word	index@(.nv.constant0._ZN3cub18CUB_300001_SM_10006detail9transform16transform_kernelINS2_10policy_hubILb1EN4cuda3std3__45tupleIJPyEEEE10policy1000El9first_merS9_JS9_EEEvT0_iT1_T2_DpNS2_10kernel_argIT3_EE)
        /*00bc*/ 	.short	0x0380
        /*00be*/ 	.short	0x0028


	//----- nvinfo : EIATTR_SW_WAR
	.align		4
.L_274:
        /*00c0*/ 	.byte	0x04, 0x36
        /*00c2*/ 	.short	(.L_276 - .L_275)
.L_275:
        /*00c4*/ 	.word	0x00000008
.L_276:


//--------------------- .nv.info._ZN3cub18CUB_300001_SM_10006detail9transform16transform_kernelINS2_10policy_hubILb1EN4cuda3std3__45tupleIJPyEEEE10policy1000Ei9first_merS9_JS9_EEEvT0_iT1_T2_DpNS2_10kernel_argIT3_EE --------------------------
	.section	.nv.info._ZN3cub18CUB_300001_SM_10006detail9transform16transform_kernelINS2_10policy_hubILb1EN4cuda3std3__45tupleIJPyEEEE10policy1000Ei9first_merS9_JS9_EEEvT0_iT1_T2_DpNS2_10kernel_argIT3_EE,"",@"SHT_CUDA_INFO"
	.sectionflags	@""
	.align	4


	//----- nvinfo : EIATTR_CUDA_API_VERSION
	.align		4
        /*0000*/ 	.byte	0x04, 0x37
        /*0002*/ 	.short	(.L_278 - .L_277)
.L_277:
        /*0004*/ 	.word	0x00000082


	//----- nvinfo : EIATTR_KPARAM_INFO
	.align		4
.L_278:
        /*0008*/ 	.byte	0x04, 0x17
        /*000a*/ 	.short	(.L_280 - .L_279)
.L_279:
        /*000c*/ 	.word	0x00000000
        /*0010*/ 	.short	0x0004
        /*0012*/ 	.short	0x0018
        /*0014*/ 	.byte	0x00, 0xf0, 0x41, 0x00


	//----- nvinfo : EIATTR_KPARAM_INFO
	.align		4
.L_280:
        /*0018*/ 	.byte	0x04, 0x17
        /*001a*/ 	.short	(.L_282 - .L_281)
.L_281:
        /*001c*/ 	.word	0x00000000
        /*0020*/ 	.short	0x0003
        /*0022*/ 	.short	0x0010
        /*0024*/ 	.byte	0x00, 0xf5, 0x21, 0x00


	//----- nvinfo : EIATTR_KPARAM_INFO
	.align		4
.L_282:
        /*0028*/ 	.byte	0x04, 0x17
        /*002a*/ 	.short	(.L_284 - .L_283)
.L_283:
        /*002c*/ 	.word	0x00000000
        /*0030*/ 	.short	0x0002
        /*0032*/ 	.short	0x0008
        /*0034*/ 	.byte	0x00, 0xf0, 0x05, 0x00


	//----- nvinfo : EIATTR_KPARAM_INFO
	.align		4
.L_284:
        /*0038*/ 	.byte	0x04, 0x17
        /*003a*/ 	.short	(.L_286 - .L_285)
.L_285:
        /*003c*/ 	.word	0x00000000
        /*0040*/ 	.short	0x0001
        /*0042*/ 	.short	0x0004
        /*0044*/ 	.byte	0x00, 0xf0, 0x11, 0x00


	//----- nvinfo : EIATTR_KPARAM_INFO
	.align		4
.L_286:
        /*0048*/ 	.byte	0x04, 0x17
        /*004a*/ 	.short	(.L_288 - .L_287)
.L_287:
        /*004c*/ 	.word	0x00000000
        /*0050*/ 	.short	0x0000
        /*0052*/ 	.short	0x0000
        /*0054*/ 	.byte	0x00, 0xf0, 0x11, 0x00


	//----- nvinfo : EIATTR_SPARSE_MMA_MASK
	.align		4
.L_288:
        /*0058*/ 	.byte	0x03, 0x50
        /*005a*/ 	.short	0x0000


	//----- nvinfo : EIATTR_MAXREG_COUNT
	.align		4
        /*005c*/ 	.byte	0x03, 0x1b
        /*005e*/ 	.short	0x00ff


	//----- nvinfo : EIATTR_MERCURY_ISA_VERSION
	.align		4
        /*0060*/ 	.byte	0x03, 0x5f
        /*0062*/ 	.short	0x0101


	//----- nvinfo : EIATTR_VRC_CTA_INIT_COUNT
	.align		4
        /*0064*/ 	.byte	0x02, 0x4a
	.zero		1
	.zero		1


	//----- nvinfo : EIATTR_EXIT_INSTR_OFFSETS
	.align		4
        /*0068*/ 	.byte	0x04, 0x1c
        /*006a*/ 	.short	(.L_290 - .L_289)


	//   ....[0]....
.L_289:
        /*006c*/ 	.word	0x000001f0


	//   ....[1]....
        /*0070*/ 	.word	0x000007b0


	//   ....[2]....
        /*0074*/ 	.word	0x00000a50


	//   ....[3]....
        /*0078*/ 	.word	0x00000be0


	//   ....[4]....
        /*007c*/ 	.word	0x00000cb0


	//   ....[5]....
        /*0080*/ 	.word	0x00000cd0


	//   ....[6]....
        /*0084*/ 	.word	0x000010f0


	//   ....[7]....
        /*0088*/ 	.word	0x00001360


	//   ....[8]....
        /*008c*/ 	.word	0x000014c0


	//   ....[9]....
        /*0090*/ 	.word	0x000014f0


	//   ....[10]....
        /*0094*/ 	.word	0x00001560


	//----- nvinfo : EIATTR_MAX_THREADS
	.align		4
.L_290:
        /*0098*/ 	.byte	0x04, 0x05
        /*009a*/ 	.short	(.L_292 - .L_291)
.L_291:
        /*009c*/ 	.word	0x00000080
        /*00a0*/ 	.word	0x00000001
        /*00a4*/ 	.word	0x00000001


	//----- nvinfo : EIATTR_CRS_STACK_SIZE
	.align		4
.L_292:
        /*00a8*/ 	.byte	0x04, 0x1e
        /*00aa*/ 	.short	(.L_294 - .L_293)
.L_293:
        /*00ac*/ 	.word	0x00000000


	//----- nvinfo : EIATTR_CBANK_PARAM_SIZE
	.align		4
.L_294:
        /*00b0*/ 	.byte	0x03, 0x19
        /*00b2*/ 	.short	0x0028


	//----- nvinfo : EIATTR_PARAM_CBANK
	.align		4
        /*00b4*/ 	.byte	0x04, 0x0a
        /*00b6*/ 	.short	(.L_296 - .L_295)
	.align		4
.L_295:
        /*00b8*/ 	.word	index@(.nv.constant0._ZN3cub18CUB_300001_SM_10006detail9transform16transform_kernelINS2_10policy_hubILb1EN4cuda3std3__45tupleIJPyEEEE10policy1000Ei9first_merS9_JS9_EEEvT0_iT1_T2_DpNS2_10kernel_argIT3_EE)
        /*00bc*/ 	.short	0x0380
        /*00be*/ 	.short	0x0028


	//----- nvinfo : EIATTR_SW_WAR
	.align		4
.L_296:
        /*00c0*/ 	.byte	0x04, 0x36
        /*00c2*/ 	.short	(.L_298 - .L_297)
.L_297:
        /*00c4*/ 	.word	0x00000008
.L_298:


//--------------------- .nv.info._ZN3cub18CUB_300001_SM_10006detail9transform16transform_kernelINS2_10policy_hubILb1EN4cuda3std3__45tupleIJPyEEEE10policy1000El8last_merS9_JS9_EEEvT0_iT1_T2_DpNS2_10kernel_argIT3_EE --------------------------
	.section	.nv.info._ZN3cub18CUB_300001_SM_10006detail9transform16transform_kernelINS2_10policy_hubILb1EN4cuda3std3__45tupleIJPyEEEE10policy1000El8last_merS9_JS9_EEEvT0_iT1_T2_DpNS2_10kernel_argIT3_EE,"",@"SHT_CUDA_INFO"
	.sectionflags	@""
	.align	4


	//----- nvinfo : EIATTR_CUDA_API_VERSION
	.align		4
        /*0000*/ 	.byte	0x04, 0x37
        /*0002*/ 	.short	(.L_300 - .L_299)
.L_299:
        /*0004*/ 	.word	0x00000082


	//----- nvinfo : EIATTR_KPARAM_INFO
	.align		4
.L_300:
        /*0008*/ 	.byte	0x04, 0x17
        /*000a*/ 	.short	(.L_302 - .L_301)
.L_301:
        /*000c*/ 	.word	0x00000000
        /*0010*/ 	.short	0x0004
        /*0012*/ 	.short	0x0020
        /*0014*/ 	.byte	0x00, 0xf0, 0x41, 0x00


	//----- nvinfo : EIATTR_KPARAM_INFO
	.align		4
.L_302:
        /*0018*/ 	.byte	0x04, 0x17
        /*001a*/ 	.short	(.L_304 - .L_303)
.L_303:
        /*001c*/ 	.word	0x00000000
        /*0020*/ 	.short	0x0003
        /*0022*/ 	.short	0x0018
        /*0024*/ 	.byte	0x00, 0xf5, 0x21, 0x00


	//----- nvinfo : EIATTR_KPARAM_INFO
	.align		4
.L_304:
        /*0028*/ 	.byte	0x04, 0x17
        /*002a*/ 	.short	(.L_306 - .L_305)
.L_305:
        /*002c*/ 	.word	0x00000000
        /*0030*/ 	.short	0x0002
        /*0032*/ 	.short	0x0010
        /*0034*/ 	.byte	0x00, 0xf0, 0x21, 0x00


	//----- nvinfo : EIATTR_KPARAM_INFO
	.align		4
.L_306:
        /*0038*/ 	.byte	0x04, 0x17
        /*003a*/ 	.short	(.L_308 - .L_307)
.L_307:
        /*003c*/ 	.word	0x00000000
        /*0040*/ 	.short	0x0001
        /*0042*/ 	.short	0x0008
        /*0044*/ 	.byte	0x00, 0xf0, 0x11, 0x00


	//----- nvinfo : EIATTR_KPARAM_INFO
	.align		4
.L_308:
        /*0048*/ 	.byte	0x04, 0x17
        /*004a*/ 	.short	(.L_310 - .L_309)
.L_309:
        /*004c*/ 	.word	0x00000000
        /*0050*/ 	.short	0x0000
        /*0052*/ 	.short	0x0000
        /*0054*/ 	.byte	0x00, 0xf0, 0x21, 0x00


	//----- nvinfo : EIATTR_SPARSE_MMA_MASK
	.align		4
.L_310:
        /*0058*/ 	.byte	0x03, 0x50
        /*005a*/ 	.short	0x0000


	//----- nvinfo : EIATTR_MAXREG_COUNT
	.align		4
        /*005c*/ 	.byte	0x03, 0x1b
        /*005e*/ 	.short	0x00ff


	//----- nvinfo : EIATTR_MERCURY_ISA_VERSION
	.align		4
        /*0060*/ 	.byte	0x03, 0x5f
        /*0062*/ 	.short	0x0101


	//----- nvinfo : EIATTR_VRC_CTA_INIT_COUNT
	.align		4
        /*0064*/ 	.byte	0x02, 0x4a
	.zero		1
	.zero		1


	//----- nvinfo : EIATTR_EXIT_INSTR_OFFSETS
	.align		4
        /*0068*/ 	.byte	0x04, 0x1c
        /*006a*/ 	.short	(.L_312 - .L_311)


	//   ....[0]....
.L_311:
        /*006c*/ 	.word	0x000002c0


	//   ....[1]....
        /*0070*/ 	.word	0x00001550


	//   ....[2]....
        /*0074*/ 	.word	0x00001f80


	//   ....[3]....
        /*0078*/ 	.word	0x000024d0


	//   ....[4]....
        /*007c*/ 	.word	0x00002500


	//   ....[5]....
        /*0080*/ 	.word	0x00002730


	//   ....[6]....
        /*0084*/ 	.word	0x00002750


	//   ....[7]....
        /*0088*/ 	.word	0x000038b0


	//   ....[8]....
        /*008c*/ 	.word	0x00004150


	//   ....[9]....
        /*0090*/ 	.word	0x000045f0


	//   ....[10]....
        /*0094*/ 	.word	0x00004830


	//----- nvinfo : EIATTR_MAX_THREADS
	.align		4
.L_312:
        /*0098*/ 	.byte	0x04, 0x05
        /*009a*/ 	.short	(.L_314 - .L_313)
.L_313:
        /*009c*/ 	.word	0x00000080
        /*00a0*/ 	.word	0x00000001
        /*00a4*/ 	.word	0x00000001


	//----- nvinfo : EIATTR_CRS_STACK_SIZE
	.align		4
.L_314:
        /*00a8*/ 	.byte	0x04, 0x1e
        /*00aa*/ 	.short	(.L_316 - .L_315)
.L_315:
        /*00ac*/ 	.word	0x00000000


	//----- nvinfo : EIATTR_CBANK_PARAM_SIZE
	.align		4
.L_316:
        /*00b0*/ 	.byte	0x03, 0x19
        /*00b2*/ 	.short	0x0030


	//----- nvinfo : EIATTR_PARAM_CBANK
	.align		4
        /*00b4*/ 	.byte	0x04, 0x0a
        /*00b6*/ 	.short	(.L_318 - .L_317)
	.align		4
.L_317:
        /*00b8*/ 	.word	index@(.nv.constant0._ZN3cub18CUB_300001_SM_10006detail9transform16transform_kernelINS2_10policy_hubILb1EN4cuda3std3__45tupleIJPyEEEE10policy1000El8last_merS9_JS9_EEEvT0_iT1_T2_DpNS2_10kernel_argIT3_EE)
        /*00bc*/ 	.short	0x0380
        /*00be*/ 	.short	0x0030


	//----- nvinfo : EIATTR_SW_WAR
	.align		4
.L_318:
        /*00c0*/ 	.byte	0x04, 0x36
        /*00c2*/ 	.short	(.L_320 - .L_319)
.L_319:
        /*00c4*/ 	.word	0x00000008
.L_320:


//--------------------- .nv.info._ZN3cub18CUB_300001_SM_10006detail9transform16transform_kernelINS2_10policy_hubILb1EN4cuda3std3__45tupleIJPyEEEE10policy1000Ei8last_merS9_JS9_EEEvT0_iT1_T2_DpNS2_10kernel_argIT3_EE --------------------------
	.section	.nv.info._ZN3cub18CUB_300001_SM_10006detail9transform16transform_kernelINS2_10policy_hubILb1EN4cuda3std3__45tupleIJPyEEEE10policy1000Ei8last_merS9_JS9_EEEvT0_iT1_T2_DpNS2_10kernel_argIT3_EE,"",@"SHT_CUDA_INFO"
	.sectionflags	@""
	.align	4


	//----- nvinfo : EIATTR_CUDA_API_VERSION
	.align		4
        /*0000*/ 	.byte	0x04, 0x37
        /*0002*/ 	.short	(.L_322 - .L_321)
.L_321:
        /*0004*/ 	.word	0x00000082


	//----- nvinfo : EIATTR_KPARAM_INFO
	.align		4
.L_322:
        /*0008*/ 	.byte	0x04, 0x17
        /*000a*/ 	.short	(.L_324 - .L_323)
.L_323:
        /*000c*/ 	.word	0x00000000
        /*0010*/ 	.short	0x0004
        /*0012*/ 	.short	0x0018
        /*0014*/ 	.byte	0x00, 0xf0, 0x41, 0x00


	//----- nvinfo : EIATTR_KPARAM_INFO
	.align		4
.L_324:
        /*0018*/ 	.byte	0x04, 0x17
        /*001a*/ 	.short	(.L_326 - .L_325)
.L_325:
        /*001c*/ 	.word	0x00000000
        /*0020*/ 	.short	0x0003
        /*0022*/ 	.short	0x0010
        /*0024*/ 	.byte	0x00, 0xf5, 0x21, 0x00


	//----- nvinfo : EIATTR_KPARAM_INFO
	.align		4
.L_326:
        /*0028*/ 	.byte	0x04, 0x17
        /*002a*/ 	.short	(.L_328 - .L_327)
.L_327:
        /*002c*/ 	.word	0x00000000
        /*0030*/ 	.short	0x0002
        /*0032*/ 	.short	0x0008
        /*0034*/ 	.byte	0x00, 0xf0, 0x21, 0x00


	//----- nvinfo : EIATTR_KPARAM_INFO
	.align		4
.L_328:
        /*0038*/ 	.byte	0x04, 0x17
        /*003a*/ 	.short	(.L_330 - .L_329)
.L_329:
        /*003c*/ 	.word	0x00000000
        /*0040*/ 	.short	0x0001
        /*0042*/ 	.short	0x0004
        /*0044*/ 	.byte	0x00, 0xf0, 0x11, 0x00


	//----- nvinfo : EIATTR_KPARAM_INFO
	.align		4
.L_330:
        /*0048*/ 	.byte	0x04, 0x17
        /*004a*/ 	.short	(.L_332 - .L_331)
.L_331:
        /*004c*/ 	.word	0x00000000
        /*0050*/ 	.short	0x0000
        /*0052*/ 	.short	0x0000
        /*0054*/ 	.byte	0x00, 0xf0, 0x11, 0x00


	//----- nvinfo : EIATTR_SPARSE_MMA_MASK
	.align		4
.L_332:
        /*0058*/ 	.byte	0x03, 0x50
        /*005a*/ 	.short	0x0000


	//----- nvinfo : EIATTR_MAXREG_COUNT
	.align		4
        /*005c*/ 	.byte	0x03, 0x1b
        /*005e*/ 	.short	0x00ff


	//----- nvinfo : EIATTR_MERCURY_ISA_VERSION
	.align		4
        /*0060*/ 	.byte	0x03, 0x5f
        /*0062*/ 	.short	0x0101


	//----- nvinfo : EIATTR_VRC_CTA_INIT_COUNT
	.align		4
        /*0064*/ 	.byte	0x02, 0x4a
	.zero		1
	.zero		1


	//----- nvinfo : EIATTR_EXIT_INSTR_OFFSETS
	.align		4
        /*0068*/ 	.byte	0x04, 0x1c
        /*006a*/ 	.short	(.L_334 - .L_333)


	//   ....[0]....
.L_333:
        /*006c*/ 	.word	0x00000220


	//   ....[1]....
        /*0070*/ 	.word	0x00001220


	//   ....[2]....
        /*0074*/ 	.word	0x00001a40


	//   ....[3]....
        /*0078*/ 	.word	0x00001ea0


	//   ....[4]....
        /*007c*/ 	.word	0x000020c0


	//   ....[5]....
        /*0080*/ 	.word	0x000020e0


	//   ....[6]....
        /*0084*/ 	.word	0x00003270


	//   ....[7]....
        /*0088*/ 	.word	0x00003c20


	//   ....[8]....
        /*008c*/ 	.word	0x00004130


	//   ....[9]....
        /*0090*/ 	.word	0x00004160


	//   ....[10]....
        /*0094*/ 	.word	0x00004370


	//----- nvinfo : EIATTR_MAX_THREADS
	.align		4
.L_334:
        /*0098*/ 	.byte	0x04, 0x05
        /*009a*/ 	.short	(.L_336 - .L_335)
.L_335:
        /*009c*/ 	.word	0x00000080
        /*00a0*/ 	.word	0x00000001
        /*00a4*/ 	.word	0x00000001


	//----- nvinfo : EIATTR_CRS_STACK_SIZE
	.align		4
.L_336:
        /*00a8*/ 	.byte	0x04, 0x1e
        /*00aa*/ 	.short	(.L_338 - .L_337)
.L_337:
        /*00ac*/ 	.word	0x00000000


	//----- nvinfo : EIATTR_CBANK_PARAM_SIZE
	.align		4
.L_338:
        /*00b0*/ 	.byte	0x03, 0x19
        /*00b2*/ 	.short	0x0028


	//----- nvinfo : EIATTR_PARAM_CBANK
	.align		4
        /*00b4*/ 	.byte	0x04, 0x0a
        /*00b6*/ 	.short	(.L_340 - .L_339)
	.align		4
.L_339:
        /*00b8*/ 	.word	index@(.nv.constant0._ZN3cub18CUB_300001_SM_10006detail9transform16transform_kernelINS2_10policy_hubILb1EN4cuda3std3__45tupleIJPyEEEE10policy1000Ei8last_merS9_JS9_EEEvT0_iT1_T2_DpNS2_10kernel_argIT3_EE)
        /*00bc*/ 	.short	0x0380
        /*00be*/ 	.short	0x0028


	//----- nvinfo : EIATTR_SW_WAR
	.align		4
.L_340:
        /*00c0*/ 	.byte	0x04, 0x36
        /*00c2*/ 	.short	(.L_342 - .L_341)
.L_341:
        /*00c4*/ 	.word	0x00000008
.L_342:


//--------------------- .nv.info._ZN3cub18CUB_300001_SM_10006detail11EmptyKernelIvEEvv --------------------------
	.section	.nv.info._ZN3cub18CUB_300001_SM_10006detail11EmptyKernelIvEEvv,"",@"SHT_CUDA_INFO"
	.sectionflags	@""
	.align	4


	//----- nvinfo : EIATTR_CUDA_API_VERSION
	.align		4
        /*0000*/ 	.byte	0x04, 0x37
        /*0002*/ 	.short	(.L_344 - .L_343)
.L_343:
        /*0004*/ 	.word	0x00000082


	//----- nvinfo : EIATTR_SPARSE_MMA_MASK
	.align		4
.L_344:
        /*0008*/ 	.byte	0x03, 0x50
        /*000a*/ 	.short	0x0000


	//----- nvinfo : EIATTR_MAXREG_COUNT
	.align		4
        /*000c*/ 	.byte	0x03, 0x1b
        /*000e*/ 	.short	0x00ff


	//----- nvinfo : EIATTR_MERCURY_ISA_VERSION
	.align		4
        /*0010*/ 	.byte	0x03, 0x5f
        /*0012*/ 	.short	0x0101


	//----- nvinfo : EIATTR_VRC_CTA_INIT_COUNT
	.align		4
        /*0014*/ 	.byte	0x02, 0x4a
	.zero		1
	.zero		1


	//----- nvinfo : EIATTR_EXIT_INSTR_OFFSETS
	.align		4
        /*0018*/ 	.byte	0x04, 0x1c
        /*001a*/ 	.short	(.L_346 - .L_345)


	//   ....[0]....
.L_345:
        /*001c*/ 	.word	0x00000010


	//----- nvinfo : EIATTR_SW_WAR
	.align		4
.L_346:
        /*0020*/ 	.byte	0x04, 0x36
        /*0022*/ 	.short	(.L_348 - .L_347)
.L_347:
        /*0024*/ 	.word	0x00000008
.L_348:


//--------------------- .nv.info._ZN6thrust24THRUST_300001_SM_1000_NS8cuda_cub4core6detail13_kernel_agentINS1_15__reduce_by_key16ReduceByKeyAgentIPyNS0_17constant_iteratorIiNS0_11use_defaultES9_EES7_PiN4cuda3std3__48equal_toIyEENSE_4plusIiEEPllEEJS7_SA_S7_SB_SJ_N3cub18CUB_300001_SM_100024ReduceByKeyScanTileStateIilLb1EEESG_SI_llEEEvDpT0_ --------------------------
	.section	.nv.info._ZN6thrust24THRUST_300001_SM_1000_NS8cuda_cub4core6detail13_kernel_agentINS1_15__reduce_by_key16ReduceByKeyAgentIPyNS0_17constant_iteratorIiNS0_11use_defaultES9_EES7_PiN4cuda3std3__48equal_toIyEENSE_4plusIiEEPllEEJS7_SA_S7_SB_SJ_N3cub18CUB_300001_SM_100024ReduceByKeyScanTileStateIilLb1EEESG_SI_llEEEvDpT0_,"",@"SHT_CUDA_INFO"
	.sectionflags	@""
	.align	4


	//----- nvinfo : EIATTR_CUDA_API_VERSION
	.align		4
        /*0000*/ 	.byte	0x04, 0x37
        /*0002*/ 	.short	(.L_350 - .L_349)
.L_349:
        /*0004*/ 	.word	0x00000082


	//----- nvinfo : EIATTR_KPARAM_INFO
	.align		4
.L_350:
        /*0008*/ 	.byte	0x04, 0x17
        /*000a*/ 	.short	(.L_352 - .L_351)
.L_351:
        /*000c*/ 	.word	0x00000000
        /*0010*/ 	.short	0x0009
        /*0012*/ 	.short	0x0048
        /*0014*/ 	.byte	0x00, 0xf0, 0x21, 0x00


	//----- nvinfo : EIATTR_KPARAM_INFO
	.align		4
.L_352:
        /*0018*/ 	.byte	0x04, 0x17
        /*001a*/ 	.short	(.L_354 - .L_353)
.L_353:
        /*001c*/ 	.word	0x00000000
        /*0020*/ 	.short	0x0008
        /*0022*/ 	.short	0x0040
        /*0024*/ 	.byte	0x00, 0xf0, 0x21, 0x00


	//----- nvinfo : EIATTR_KPARAM_INFO
	.align		4
.L_354:
        /*0028*/ 	.byte	0x04, 0x17
        /*002a*/ 	.short	(.L_356 - .L_355)
.L_355:
        /*002c*/ 	.word	0x00000000
        /*0030*/ 	.short	0x0007
        /*0032*/ 	.short	0x0039
        /*0034*/ 	.byte	0x00, 0xf0, 0x05, 0x00


	//----- nvinfo : EIATTR_KPARAM_INFO
	.align		4
.L_356:
        /*0038*/ 	.byte	0x04, 0x17
        /*003a*/ 	.short	(.L_358 - .L_357)
.L_357:
        /*003c*/ 	.word	0x00000000
        /*0040*/ 	.short	0x0006
        /*0042*/ 	.short	0x0038
        /*0044*/ 	.byte	0x00, 0xf0, 0x05, 0x00


	//----- nvinfo : EIATTR_KPARAM_INFO
	.align		4
.L_358:
        /*0048*/ 	.byte	0x04, 0x17
        /*004a*/ 	.short	(.L_360 - .L_359)
.L_359:
        /*004c*/ 	.word	0x00000000
        /*0050*/ 	.short	0x0005
        /*0052*/ 	.short	0x0030
        /*0054*/ 	.byte	0x00, 0xf0, 0x21, 0x00


	//----- nvinfo : EIATTR_KPARAM_INFO
	.align		4
.L_360:
        /*0058*/ 	.byte	0x04, 0x17
        /*005a*/ 	.short	(.L_362 - .L_361)
.L_361:
        /*005c*/ 	.word	0x00000000
        /*0060*/ 	.short	0x0004
        /*0062*/ 	.short	0x0028
        /*0064*/ 	.byte	0x00, 0xf5, 0x21, 0x00


	//----- nvinfo : EIATTR_KPARAM_INFO
	.align		4
.L_362:
        /*0068*/ 	.byte	0x04, 0x17
        /*006a*/ 	.short	(.L_364 - .L_363)
.L_363:
        /*006c*/ 	.word	0x00000000
        /*0070*/ 	.short	0x0003
        /*0072*/ 	.short	0x0020
        /*0074*/ 	.byte	0x00, 0xf5, 0x21, 0x00


	//----- nvinfo : EIATTR_KPARAM_INFO
	.align		4
.L_364:
        /*0078*/ 	.byte	0x04, 0x17
        /*007a*/ 	.short	(.L_366 - .L_365)
.L_365:
        /*007c*/ 	.word	0x00000000
        /*0080*/ 	.short	0x0002
        /*0082*/ 	.short	0x0018
        /*0084*/ 	.byte	0x00, 0xf5, 0x21, 0x00


	//----- nvinfo : EIATTR_KPARAM_INFO
	.align		4
.L_366:
        /*0088*/ 	.byte	0x04, 0x17
        /*008a*/ 	.short	(.L_368 - .L_367)
.L_367:
        /*008c*/ 	.word	0x00000000
        /*0090*/ 	.short	0x0001
        /*0092*/ 	.short	0x0008
        /*0094*/ 	.byte	0x00, 0xf0, 0x41, 0x00


	//----- nvinfo : EIATTR_KPARAM_INFO
	.align		4
.L_368:
        /*0098*/ 	.byte	0x04, 0x17
        /*009a*/ 	.short	(.L_370 - .L_369)
.L_369:
        /*009c*/ 	.word	0x00000000
        /*00a0*/ 	.short	0x0000
        /*00a2*/ 	.short	0x0000
        /*00a4*/ 	.byte	0x00, 0xf5, 0x21, 0x00


	//----- nvinfo : EIATTR_SPARSE_MMA_MASK
	.align		4
.L_370:
        /*00a8*/ 	.byte	0x03, 0x50
        /*00aa*/ 	.short	0x0000


	//----- nvinfo : EIATTR_MAXREG_COUNT
	.align		4
        /*00ac*/ 	.byte	0x03, 0x1b
        /*00ae*/ 	.short	0x00ff


	//----- nvinfo : EIATTR_NUM_BARRIERS
	.align		4
        /*00b0*/ 	.byte	0x02, 0x4c
        /*00b2*/ 	.byte	0x01
	.zero		1


	//----- nvinfo : EIATTR_MERCURY_ISA_VERSION
	.align		4
        /*00b4*/ 	.byte	0x03, 0x5f
        /*00b6*/ 	.short	0x0101


	//----- nvinfo : EIATTR_COOP_GROUP_MASK_REGIDS
	.align		4
        /*00b8*/ 	.byte	0x04, 0x29
        /*00ba*/ 	.short	(.L_372 - .L_371)


	//   ....[0]....
.L_371:
        /*00bc*/ 	.word	0xffffffff


	//   ....[1]....
        /*00c0*/ 	.word	0xffffffff


	//   ....[2]....
        /*00c4*/ 	.word	0xffffffff


	//   ....[3]....
        /*00c8*/ 	.word	0xffffffff


	//   ....[4]....
        /*00cc*/ 	.word	0xffffffff


	//   ....[5]....
        /*00d0*/ 	.word	0xffffffff


	//   ....[6]....
        /*00d4*/ 	.word	0xffffffff


	//   ....[7]....
        /*00d8*/ 	.word	0xffffffff


	//   ....[8]....
        /*00dc*/ 	.word	0xffffffff


	//   ....[9]....
        /*00e0*/ 	.word	0xffffffff


	//   ....[10]....
        /*00e4*/ 	.word	0xffffffff


	//   ....[11]....
        /*00e8*/ 	.word	0xffffffff


	//   ....[12]....
        /*00ec*/ 	.word	0xffffffff


	//   ....[13]....
        /*00f0*/ 	.word	0xffffffff


	//   ....[14]....
        /*00f4*/ 	.word	0xffffffff


	//   ....[15]....
        /*00f8*/ 	.word	0xffffffff


	//   ....[16]....
        /*00fc*/ 	.word	0xffffffff


	//   ....[17]....
        /*0100*/ 	.word	0xffffffff


	//   ....[18]....
        /*0104*/ 	.word	0xffffffff


	//   ....[19]....
        /*0108*/ 	.word	0xffffffff


	//   ....[20]....
        /*010c*/ 	.word	0xffffffff


	//   ....[21]....
        /*0110*/ 	.word	0xffffffff


	//   ....[22]....
        /*0114*/ 	.word	0xffffffff


	//   ....[23]....
        /*0118*/ 	.word	0xffffffff


	//   ....[24]....
        /*011c*/ 	.word	0xffffffff


	//   ....[25]....
        /*0120*/ 	.word	0xffffffff


	//   ....[26]....
        /*0124*/ 	.word	0xffffffff


	//   ....[27]....
        /*0128*/ 	.word	0xffffffff


	//   ....[28]....
        /*012c*/ 	.word	0xffffffff


	//   ....[29]....
        /*0130*/ 	.word	0xffffffff


	//   ....[30]....
        /*0134*/ 	.word	0xffffffff


	//   ....[31]....
        /*0138*/ 	.word	0xffffffff


	//   ....[32]....
        /*013c*/ 	.word	0xffffffff


	//   ....[33]....
        /*0140*/ 	.word	0xffffffff


	//   ....[34]....
        /*0144*/ 	.word	0xffffffff


	//   ....[35]....
        /*0148*/ 	.word	0xffffffff


	//   ....[36]....
        /*014c*/ 	.word	0xffffffff


	//   ....[37]....
        /*0150*/ 	.word	0xffffffff


	//   ....[38]....
        /*0154*/ 	.word	0xffffffff


	//   ....[39]....
        /*0158*/ 	.word	0xffffffff


	//   ....[40]....
        /*015c*/ 	.word	0xffffffff


	//   ....[41]....
        /*0160*/ 	.word	0xffffffff


	//   ....[42]....
        /*0164*/ 	.word	0xffffffff


	//   ....[43]....
        /*0168*/ 	.word	0xffffffff


	//   ....[44]....
        /*016c*/ 	.word	0xffffffff


	//   ....[45]....
        /*0170*/ 	.word	0xffffffff


	//   ....[46]....
        /*0174*/ 	.word	0xffffffff


	//   ....[47]....
        /*0178*/ 	.word	0xffffffff


	//   ....[48]....
        /*017c*/ 	.word	0xffffffff


	//   ....[49]....
        /*0180*/ 	.word	0xffffffff


	//   ....[50]....
        /*0184*/ 	.word	0xffffffff


	//   ....[51]....
        /*0188*/ 	.word	0xffffffff


	//   ....[52]....
        /*018c*/ 	.word	0xffffffff


	//   ....[53]....
        /*0190*/ 	.word	0xffffffff


	//   ....[54]....
        /*0194*/ 	.word	0xffffffff


	//   ....[55]....
        /*0198*/ 	.word	0xffffffff


	//   ....[56]....
        /*019c*/ 	.word	0xffffffff


	//   ....[57]....
        /*01a0*/ 	.word	0xffffffff


	//   ....[58]....
        /*01a4*/ 	.word	0xffffffff


	//   ....[59]....
        /*01a8*/ 	.word	0xffffffff


	//   ....[60]....
        /*01ac*/ 	.word	0xffffffff


	//   ....[61]....
        /*01b0*/ 	.word	0xffffffff


	//   ....[62]....
        /*01b4*/ 	.word	0xffffffff


	//   ....[63]....
        /*01b8*/ 	.word	0xffffffff


	//   ....[64]....
        /*01bc*/ 	.word	0xffffffff


	//   ....[65]....
        /*01c0*/ 	.word	0xffffffff


	//   ....[66]....
        /*01c4*/ 	.word	0xffffffff


	//   ....[67]....
        /*01c8*/ 	.word	0xffffffff


	//   ....[68]....
        /*01cc*/ 	.word	0xffffffff


	//   ....[69]....
        /*01d0*/ 	.word	0xffffffff


	//   ....[70]....
        /*01d4*/ 	.word	0xffffffff


	//   ....[71]....
        /*01d8*/ 	.word	0xffffffff


	//   ....[72]....
        /*01dc*/ 	.word	0xffffffff


	//   ....[73]....
        /*01e0*/ 	.word	0xffffffff


	//   ....[74]....
        /*01e4*/ 	.word	0xffffffff


	//   ....[75]....
        /*01e8*/ 	.word	0xffffffff


	//   ....[76]....
        /*01ec*/ 	.word	0xffffffff


	//   ....[77]....
        /*01f0*/ 	.word	0xffffffff


	//   ....[78]....
        /*01f4*/ 	.word	0xffffffff


	//   ....[79]....
        /*01f8*/ 	.word	0xffffffff


	//   ....[80]....
        /*01fc*/ 	.word	0xffffffff


	//   ....[81]....
        /*0200*/ 	.word	0xffffffff


	//   ....[82]....
        /*0204*/ 	.word	0xffffffff


	//   ....[83]....
        /*0208*/ 	.word	0xffffffff


	//   ....[84]....
        /*020c*/ 	.word	0xffffffff


	//   ....[85]....
        /*0210*/ 	.word	0xffffffff


	//   ....[86]....
        /*0214*/ 	.word	0xffffffff


	//   ....[87]....
        /*0218*/ 	.word	0xffffffff


	//   ....[88]....
        /*021c*/ 	.word	0xffffffff


	//   ....[89]....
        /*0220*/ 	.word	0xffffffff


	//   ....[90]....
        /*0224*/ 	.word	0xffffffff


	//   ....[91]....
        /*0228*/ 	.word	0xffffffff


	//   ....[92]....
        /*022c*/ 	.word	0xffffffff


	//   ....[93]....
        /*0230*/ 	.word	0xffffffff


	//   ....[94]....
        /*0234*/ 	.word	0xffffffff


	//   ....[95]....
        /*0238*/ 	.word	0xffffffff


	//   ....[96]....
        /*023c*/ 	.word	0xffffffff


	//   ....[97]....
        /*0240*/ 	.word	0xffffffff


	//   ....[98]....
        /*0244*/ 	.word	0xffffffff


	//   ....[99]....
        /*0248*/ 	.word	0xffffffff


	//   ....[100]....
        /*024c*/ 	.word	0xffffffff


	//   ....[101]....
        /*0250*/ 	.word	0xffffffff


	//   ....[102]....
        /*0254*/ 	.word	0xffffffff


	//   ....[103]....
        /*0258*/ 	.word	0xffffffff


	//   ....[104]....
        /*025c*/ 	.word	0xffffffff


	//   ....[105]....
        /*0260*/ 	.word	0xffffffff


	//   ....[106]....
        /*0264*/ 	.word	0xffffffff


	//   ....[107]....
        /*0268*/ 	.word	0xffffffff


	//   ....[108]....
        /*026c*/ 	.word	0xffffffff


	//   ....[109]....
        /*0270*/ 	.word	0xffffffff


	//   ....[110]....
        /*0274*/ 	.word	0xffffffff


	//   ....[111]....
        /*0278*/ 	.word	0xffffffff


	//   ....[112]....
        /*027c*/ 	.word	0xffffffff


	//   ....[113]....
        /*0280*/ 	.word	0xffffffff


	//   ....[114]....
        /*0284*/ 	.word	0xffffffff


	//   ....[115]....
        /*0288*/ 	.word	0xffffffff


	//   ....[116]....
        /*028c*/ 	.word	0xffffffff


	//   ....[117]....
        /*0290*/ 	.word	0xffffffff


	//   ....[118]....
        /*0294*/ 	.word	0xffffffff


	//   ....[119]....
        /*0298*/ 	.word	0xffffffff


	//   ....[120]....
        /*029c*/ 	.word	0xffffffff


	//   ....[121]....
        /*02a0*/ 	.word	0xffffffff


	//   ....[122]....
        /*02a4*/ 	.word	0xffffffff


	//   ....[123]....
        /*02a8*/ 	.word	0xffffffff


	//   ....[124]....
        /*02ac*/ 	.word	0xffffffff


	//   ....[125]....
        /*02b0*/ 	.word	0xffffffff


	//   ....[126]....
        /*02b4*/ 	.word	0xffffffff


	//   ....[127]....
        /*02b8*/ 	.word	0xffffffff


	//   ....[128]....
        /*02bc*/ 	.word	0xffffffff


	//   ....[129]....
        /*02c0*/ 	.word	0xffffffff


	//   ....[130]....
        /*02c4*/ 	.word	0xffffffff


	//   ....[131]....
        /*02c8*/ 	.word	0xffffffff


	//   ....[132]....
        /*02cc*/ 	.word	0xffffffff


	//   ....[133]....
        /*02d0*/ 	.word	0xffffffff


	//   ....[134]....
        /*02d4*/ 	.word	0xffffffff


	//   ....[135]....
        /*02d8*/ 	.word	0xffffffff


	//   ....[136]....
        /*02dc*/ 	.word	0xffffffff


	//   ....[137]....
        /*02e0*/ 	.word	0xffffffff


	//   ....[138]....
        /*02e4*/ 	.word	0xffffffff


	//   ....[139]....
        /*02e8*/ 	.word	0xffffffff


	//   ....[140]....
        /*02ec*/ 	.word	0xffffffff


	//   ....[141]....
        /*02f0*/ 	.word	0xffffffff


	//   ....[142]....
        /*02f4*/ 	.word	0xffffffff


	//   ....[143]....
        /*02f8*/ 	.word	0xffffffff


	//   ....[144]....
        /*02fc*/ 	.word	0xffffffff


	//   ....[145]....
        /*0300*/ 	.word	0xffffffff


	//   ....[146]....
        /*0304*/ 	.word	0xffffffff


	//   ....[147]....
        /*0308*/ 	.word	0xffffffff


	//   ....[148]....
        /*030c*/ 	.word	0xffffffff


	//   ....[149]....
        /*0310*/ 	.word	0xffffffff


	//   ....[150]....
        /*0314*/ 	.word	0xffffffff


	//   ....[151]....
        /*0318*/ 	.word	0xffffffff


	//   ....[152]....
        /*031c*/ 	.word	0x05000002


	//   ....[153]....
        /*0320*/ 	.word	0x05000002


	//   ....[154]....
        /*0324*/ 	.word	0x05000002


	//   ....[155]....
        /*0328*/ 	.word	0x05000002


	//   ....[156]....
        /*032c*/ 	.word	0x05000002


	//   ....[157]....
        /*0330*/ 	.word	0x05000002


	//   ....[158]....
        /*0334*/ 	.word	0x05000002


	//   ....[159]....
        /*0338*/ 	.word	0x05000002


	//   ....[160]....
        /*033c*/ 	.word	0x05000002


	//   ....[161]....
        /*0340*/ 	.word	0x05000002


	//   ....[162]....
        /*0344*/ 	.word	0x05000002


	//   ....[163]....
        /*0348*/ 	.word	0x05000002


	//   ....[164]....
        /*034c*/ 	.word	0x05000002


	//   ....[165]....
        /*0350*/ 	.word	0x05000002


	//   ....[166]....
        /*0354*/ 	.word	0x05000002


	//   ....[167]....
        /*0358*/ 	.word	0x05000002


	//   ....[168]....
        /*035c*/ 	.word	0x05000002


	//   ....[169]....
        /*0360*/ 	.word	0x05000002


	//   ....[170]....
        /*0364*/ 	.word	0x05000002


	//   ....[171]....
        /*0368*/ 	.word	0x05000002


	//   ....[172]....
        /*036c*/ 	.word	0x05000002


	//   ....[173]....
        /*0370*/ 	.word	0x05000002


	//   ....[174]....
        /*0374*/ 	.word	0x05000002


	//   ....[175]....
        /*0378*/ 	.word	0x05000002


	//   ....[176]....
        /*037c*/ 	.word	0x05000002


	//   ....[177]....
        /*0380*/ 	.word	0x05000002


	//   ....[178]....
        /*0384*/ 	.word	0x05000002


	//   ....[179]....
        /*0388*/ 	.word	0x05000002


	//   ....[180]....
        /*038c*/ 	.word	0x05000002


	//   ....[181]....
        /*0390*/ 	.word	0x05000002


	//   ....[182]....
        /*0394*/ 	.word	0x05000002


	//   ....[183]....
        /*0398*/ 	.word	0x05000002


	//   ....[184]....
        /*039c*/ 	.word	0x05000002


	//   ....[185]....
        /*03a0*/ 	.word	0x05000002


	//   ....[186]....
        /*03a4*/ 	.word	0x05000002


	//   ....[187]....
        /*03a8*/ 	.word	0x05000002


	//   ....[188]....
        /*03ac*/ 	.word	0x05000002


	//   ....[189]....
        /*03b0*/ 	.word	0x05000002


	//   ....[190]....
        /*03b4*/ 	.word	0x05000002


	//   ....[191]....
        /*03b8*/ 	.word	0x05000002


	//   ....[192]....
        /*03bc*/ 	.word	0x05000002


	//   ....[193]....
        /*03c0*/ 	.word	0x05000002


	//   ....[194]....
        /*03c4*/ 	.word	0x05000002


	//   ....[195]....
        /*03c8*/ 	.word	0x05000002


	//   ....[196]....
        /*03cc*/ 	.word	0x05000002


	//   ....[197]....
        /*03d0*/ 	.word	0x05000002


	//   ....[198]....
        /*03d4*/ 	.word	0x05000002


	//   ....[199]....
        /*03d8*/ 	.word	0x05000002


	//   ....[200]....
        /*03dc*/ 	.word	0x05000002


	//   ....[201]....
        /*03e0*/ 	.word	0x05000002


	//   ....[202]....
        /*03e4*/ 	.word	0x05000002


	//   ....[203]....
        /*03e8*/ 	.word	0x05000002


	//   ....[204]....
        /*03ec*/ 	.word	0x05000002


	//   ....[205]....
        /*03f0*/ 	.word	0x05000002


	//   ....[206]....
        /*03f4*/ 	.word	0x05000002


	//   ....[207]....
        /*03f8*/ 	.word	0x05000002


	//   ....[208]....
        /*03fc*/ 	.word	0x05000002


	//   ....[209]....
        /*0400*/ 	.word	0x05000002


	//   ....[210]....
        /*0404*/ 	.word	0x05000002


	//   ....[211]....
        /*0408*/ 	.word	0x05000002


	//   ....[212]....
        /*040c*/ 	.word	0x05000002


	//   ....[213]....
        /*0410*/ 	.word	0x05000002


	//   ....[214]....
        /*0414*/ 	.word	0x05000002


	//   ....[215]....
        /*0418*/ 	.word	0x05000002


	//   ....[216]....
        /*041c*/ 	.word	0x05000002


	//   ....[217]....
        /*0420*/ 	.word	0x05000002


	//   ....[218]....
        /*0424*/ 	.word	0x05000002


	//   ....[219]....
        /*0428*/ 	.word	0x05000002


	//   ....[220]....
        /*042c*/ 	.word	0x05000002


	//   ....[221]....
        /*0430*/ 	.word	0x05000002


	//   ....[222]....
        /*0434*/ 	.word	0x05000002


	//   ....[223]....
        /*0438*/ 	.word	0x05000002


	//   ....[224]....
        /*043c*/ 	.word	0x05000002


	//   ....[225]....
        /*0440*/ 	.word	0x05000002


	//   ....[226]....
        /*0444*/ 	.word	0x05000002


	//   ....[227]....
        /*0448*/ 	.word	0x05000002


	//   ....[228]....
        /*044c*/ 	.word	0x05000002


	//   ....[229]....
        /*0450*/ 	.word	0x05000002


	//   ....[230]....
        /*0454*/ 	.word	0x05000002


	//   ....[231]....
        /*0458*/ 	.word	0x05000002


	//   ....[232]....
        /*045c*/ 	.word	0x05000002


	//   ....[233]....
        /*0460*/ 	.word	0x05000002


	//   ....[234]....
        /*0464*/ 	.word	0x05000002


	//   ....[235]....
        /*0468*/ 	.word	0x05000002


	//   ....[236]....
        /*046c*/ 	.word	0x05000002


	//   ....[237]....
        /*0470*/ 	.word	0x05000002


	//   ....[238]....
        /*0474*/ 	.word	0x05000002


	//   ....[239]....
        /*0478*/ 	.word	0x05000002


	//   ....[240]....
        /*047c*/ 	.word	0x05000002


	//   ....[241]....
        /*0480*/ 	.word	0x05000002


	//   ....[242]....
        /*0484*/ 	.word	0x05000002


	//   ....[243]....
        /*0488*/ 	.word	0x05000002


	//----- nvinfo : EIATTR_COOP_GROUP_INSTR_OFFSETS
	.align		4
.L_372:
        /*048c*/ 	.byte	0x04, 0x28
        /*048e*/ 	.short	(.L_374 - .L_373)


	//   ....[0]....
.L_373:
        /*0490*/ 	.word	0x00000360


	//   ....[1]....
        /*0494*/ 	.word	0x00000570


	//   ....[2]....
        /*0498*/ 	.word	0x000009c0


	//   ....[3]....
        /*049c*/ 	.word	0x00000a00


	//   ....[4]....
        /*04a0*/ 	.word	0x00000a20


	//   ....[5]....
        /*04a4*/ 	.word	0x00000a70


	//   ....[6]....
        /*04a8*/ 	.word	0x00000ad0


	//   ....[7]....
        /*04ac*/ 	.word	0x00000af0


	//   ....[8]....
        /*04b0*/ 	.word	0x00000b60


	//   ....[9]....
        /*04b4*/ 	.word	0x00000ba0


	//   ....[10]....
        /*04b8*/ 	.word	0x00000bc0


	//   ....[11]....
        /*04bc*/ 	.word	0x00000c30


	//   ....[12]....
        /*04c0*/ 	.word	0x00000c70


	//   ....[13]....
        /*04c4*/ 	.word	0x00000c90


	//   ....[14]....
        /*04c8*/ 	.word	0x00000d00


	//   ....[15]....
        /*04cc*/ 	.word	0x00000d40


	//   ....[16]....
        /*04d0*/ 	.word	0x00000d60


	//   ....[17]....
        /*04d4*/ 	.word	0x00000da0


	//   ....[18]....
        /*04d8*/ 	.word	0x00001190


	//   ....[19]....
        /*04dc*/ 	.word	0x00001250


	//   ....[20]....
        /*04e0*/ 	.word	0x00002980


	//   ....[21]....
        /*04e4*/ 	.word	0x00002b50


	//   ....[22]....
        /*04e8*/ 	.word	0x00002f40


	//   ....[23]....
        /*04ec*/ 	.word	0x00002fb0


	//   ....[24]....
        /*04f0*/ 	.word	0x00002fe0


	//   ....[25]....
        /*04f4*/ 	.word	0x00003060


	//   ....[26]....
        /*04f8*/ 	.word	0x000030a0


	//   ....[27]....
        /*04fc*/ 	.word	0x000030c0


	//   ....[28]....
        /*0500*/ 	.word	0x00003140


	//   ....[29]....
        /*0504*/ 	.word	0x00003170


	//   ....[30]....
        /*0508*/ 	.word	0x00003190


	//   ....[31]....
        /*050c*/ 	.word	0x00003210


	//   ....[32]....
        /*0510*/ 	.word	0x00003240


	//   ....[33]....
        /*0514*/ 	.word	0x00003260


	//   ....[34]....
        /*0518*/ 	.word	0x000032f0


	//   ....[35]....
        /*051c*/ 	.word	0x00003320


	//   ....[36]....
        /*0520*/ 	.word	0x00003340


	//   ....[37]....
        /*0524*/ 	.word	0x000037b0


	//   ....[38]....
        /*0528*/ 	.word	0x000037f0


	//   ....[39]....
        /*052c*/ 	.word	0x00003820


	//   ....[40]....
        /*0530*/ 	.word	0x00003b50


	//   ....[41]....
        /*0534*/ 	.word	0x00003be0


	//   ....[42]....
        /*0538*/ 	.word	0x00003c30


	//   ....[43]....
        /*053c*/ 	.word	0x00003c40


	//   ....[44]....
        /*0540*/ 	.word	0x00003c50


	//   ....[45]....
        /*0544*/ 	.word	0x00003d30


	//   ....[46]....
        /*0548*/ 	.word	0x00003d40


	//   ....[47]....
        /*054c*/ 	.word	0x00003d50


	//   ....[48]....
        /*0550*/ 	.word	0x00003e40


	//   ....[49]....
        /*0554*/ 	.word	0x00003e50


	//   ....[50]....
        /*0558*/ 	.word	0x00003e60


	//   ....[51]....
        /*055c*/ 	.word	0x00003f50


	//   ....[52]....
        /*0560*/ 	.word	0x00003f60


	//   ....[53]....
        /*0564*/ 	.word	0x00003f70


	//   ....[54]....
        /*0568*/ 	.word	0x00004060


	//   ....[55]....
        /*056c*/ 	.word	0x00004070


	//   ....[56]....
        /*0570*/ 	.word	0x00004080


	//   ....[57]....
        /*0574*/ 	.word	0x000041c0


	//   ....[58]....
        /*0578*/ 	.word	0x00004250


	//   ....[59]....
        /*057c*/ 	.word	0x000042d0


	//   ....[60]....
        /*0580*/ 	.word	0x00004320


	//   ....[61]....
        /*0584*/ 	.word	0x00004330


	//   ....[62]....
        /*0588*/ 	.word	0x00004340


	//   ....[63]....
        /*058c*/ 	.word	0x00004420


	//   ....[64]....
        /*0590*/ 	.word	0x00004430


	//   ....[65]....
        /*0594*/ 	.word	0x00004440


	//   ....[66]....
        /*0598*/ 	.word	0x00004520


	//   ....[67]....
        /*059c*/ 	.word	0x00004530


	//   ....[68]....
        /*05a0*/ 	.word	0x00004540


	//   ....[69]....
        /*05a4*/ 	.word	0x00004620


	//   ....[70]....
        /*05a8*/ 	.word	0x00004630


	//   ....[71]....
        /*05ac*/ 	.word	0x00004640


	//   ....[72]....
        /*05b0*/ 	.word	0x00004720


	//   ....[73]....
        /*05b4*/ 	.word	0x00004730


	//   ....[74]....
        /*05b8*/ 	.word	0x00004740


	//   ....[75]....
        /*05bc*/ 	.word	0x000048a0


	//   ....[76]....
        /*05c0*/ 	.word	0x00006590


	//   ....[77]....
        /*05c4*/ 	.word	0x000066d0


	//   ....[78]....
        /*05c8*/ 	.word	0x00006cf0


	//   ....[79]....
        /*05cc*/ 	.word	0x00006d80


	//   ....[80]....
        /*05d0*/ 	.word	0x00006da0


	//   ....[81]....
        /*05d4*/ 	.word	0x00006dd0


	//   ....[82]....
        /*05d8*/ 	.word	0x00006e50


	//   ....[83]....
        /*05dc*/ 	.word	0x00006e60


	//   ....[84]....
        /*05e0*/ 	.word	0x00006ed0


	//   ....[85]....
        /*05e4*/ 	.word	0x00006f10


	//   ....[86]....
        /*05e8*/ 	.word	0x00006f30


	//   ....[87]....
        /*05ec*/ 	.word	0x00006fa0


	//   ....[88]....
        /*05f0*/ 	.word	0x00006fe0


	//   ....[89]....
        /*05f4*/ 	.word	0x00007000


	//   ....[90]....
        /*05f8*/ 	.word	0x00007070


	//   ....[91]....
        /*05fc*/ 	.word	0x000070b0


	//   ....[92]....
        /*0600*/ 	.word	0x000070d0


	//   ....[93]....
        /*0604*/ 	.word	0x00007410


	//   ....[94]....
        /*0608*/ 	.word	0x00007430


	//   ....[95]....
        /*060c*/ 	.word	0x00007730


	//   ....[96]....
        /*0610*/ 	.word	0x000091a0


	//   ....[97]....
        /*0614*/ 	.word	0x00009330


	//   ....[98]....
        /*0618*/ 	.word	0x00009930


	//   ....[99]....
        /*061c*/ 	.word	0x000099b0


	//   ....[100]....
        /*0620*/ 	.word	0x000099d0


	//   ....[101]....
        /*0624*/ 	.word	0x00009a20


	//   ....[102]....
        /*0628*/ 	.word	0x00009a70


	//   ....[103]....
        /*062c*/ 	.word	0x00009a90


	//   ....[104]....
        /*0630*/ 	.word	0x00009b00


	//   ....[105]....
        /*0634*/ 	.word	0x00009b40


	//   ....[106]....
        /*0638*/ 	.word	0x00009b60


	//   ....[107]....
        /*063c*/ 	.word	0x00009bf0


	//   ....[108]....
        /*0640*/ 	.word	0x00009c10


	//   ....[109]....
        /*0644*/ 	.word	0x00009c20


	//   ....[110]....
        /*0648*/ 	.word	0x00009cc0


	//   ....[111]....
        /*064c*/ 	.word	0x00009ce0


	//   ....[112]....
        /*0650*/ 	.word	0x00009cf0


	//   ....[113]....
        /*0654*/ 	.word	0x0000a310


	//   ....[114]....
        /*0658*/ 	.word	0x0000a320


	//   ....[115]....
        /*065c*/ 	.word	0x0000a340


	//   ....[116]....
        /*0660*/ 	.word	0x0000a590


	//   ....[117]....
        /*0664*/ 	.word	0x0000a620


	//   ....[118]....
        /*0668*/ 	.word	0x0000a670


	//   ....[119]....
        /*066c*/ 	.word	0x0000a680


	//   ....[120]....
        /*0670*/ 	.word	0x0000a690


	//   ....[121]....
        /*0674*/ 	.word	0x0000a770


	//   ....[122]....
        /*0678*/ 	.word	0x0000a780


	//   ....[123]....
        /*067c*/ 	.word	0x0000a790


	//   ....[124]....
        /*0680*/ 	.word	0x0000a880


	//   ....[125]....
        /*0684*/ 	.word	0x0000a890


	//   ....[126]....
        /*0688*/ 	.word	0x0000a8a0


	//   ....[127]....
        /*068c*/ 	.word	0x0000a990


	//   ....[128]....
        /*0690*/ 	.word	0x0000a9a0


	//   ....[129]....
        /*0694*/ 	.word	0x0000a9b0


	//   ....[130]....
        /*0698*/ 	.word	0x0000aaa0


	//   ....[131]....
        /*069c*/ 	.word	0x0000aab0


	//   ....[132]....
        /*06a0*/ 	.word	0x0000aac0


	//   ....[133]....
        /*06a4*/ 	.word	0x0000ac00


	//   ....[134]....
        /*06a8*/ 	.word	0x0000ac80


	//   ....[135]....
        /*06ac*/ 	.word	0x0000ad00


	//   ....[136]....
        /*06b0*/ 	.word	0x0000ad50


	//   ....[137]....
        /*06b4*/ 	.word	0x0000ad60


	//   ....[138]....
        /*06b8*/ 	.word	0x0000ad70


	//   ....[139]....
        /*06bc*/ 	.word	0x0000ae50


	//   ....[140]....
        /*06c0*/ 	.word	0x0000ae60


	//   ....[141]....
        /*06c4*/ 	.word	0x0000ae70


	//   ....[142]....
        /*06c8*/ 	.word	0x0000af50


	//   ....[143]....
        /*06cc*/ 	.word	0x0000af60


	//   ....[144]....
        /*06d0*/ 	.word	0x0000af70


	//   ....[145]....
        /*06d4*/ 	.word	0x0000b050


	//   ....[146]....
        /*06d8*/ 	.word	0x0000b060


	//   ....[147]....
        /*06dc*/ 	.word	0x0000b070


	//   ....[148]....
        /*06e0*/ 	.word	0x0000b150


	//   ....[149]....
        /*06e4*/ 	.word	0x0000b160


	//   ....[150]....
        /*06e8*/ 	.word	0x0000b170


	//   ....[151]....
        /*06ec*/ 	.word	0x0000b2d0


	//   ....[152]....
        /*06f0*/ 	.word	0x0000ccc0


	//   ....[153]....
        /*06f4*/ 	.word	0x0000cd60


	//   ....[154]....
        /*06f8*/ 	.word	0x0000ce10


	//   ....[155]....
        /*06fc*/ 	.word	0x0000ce60


	//   ....[156]....
        /*0700*/ 	.word	0x0000ceb0


	//   ....[157]....
        /*0704*/ 	.word	0x0000cf20


	//   ....[158]....
        /*0708*/ 	.word	0x0000cfb0


	//   ....[159]....
        /*070c*/ 	.word	0x0000d030


	//   ....[160]....
        /*0710*/ 	.word	0x0000d080


	//   ....[161]....
        /*0714*/ 	.word	0x0000d100


	//   ....[162]....
        /*0718*/ 	.word	0x0000d190


	//   ....[163]....
        /*071c*/ 	.word	0x0000d210


	//   ....[164]....
        /*0720*/ 	.word	0x0000d260


	//   ....[165]....
        /*0724*/ 	.word	0x0000d2e0


	//   ....[166]....
        /*0728*/ 	.word	0x0000d370


	//   ....[167]....
        /*072c*/ 	.word	0x0000d3f0


	//   ....[168]....
        /*0730*/ 	.word	0x0000d440


	//   ....[169]....
        /*0734*/ 	.word	0x0000d4c0


	//   ....[170]....
        /*0738*/ 	.word	0x0000d550


	//   ....[171]....
        /*073c*/ 	.word	0x0000d5d0


	//   ....[172]....
        /*0740*/ 	.word	0x0000d620


	//   ....[173]....
        /*0744*/ 	.word	0x0000d6a0


	//   ....[174]....
        /*0748*/ 	.word	0x0000d720


	//   ....[175]....
        /*074c*/ 	.word	0x0000d7b0


	//   ....[176]....
        /*0750*/ 	.word	0x0000d840


	//   ....[177]....
        /*0754*/ 	.word	0x0000d8f0


	//   ....[178]....
        /*0758*/ 	.word	0x0000d940


	//   ....[179]....
        /*075c*/ 	.word	0x0000d990


	//   ....[180]....
        /*0760*/ 	.word	0x0000da10


	//   ....[181]....
        /*0764*/ 	.word	0x0000daa0


	//   ....[182]....
        /*0768*/ 	.word	0x0000db20


	//   ....[183]....
        /*076c*/ 	.word	0x0000db70


	//   ....[184]....
        /*0770*/ 	.word	0x0000dbf0


	//   ....[185]....
        /*0774*/ 	.word	0x0000dc80


	//   ....[186]....
        /*0778*/ 	.word	0x0000dd00


	//   ....[187]....
        /*077c*/ 	.word	0x0000dd50


	//   ....[188]....
        /*0780*/ 	.word	0x0000ddd0


	//   ....[189]....
        /*0784*/ 	.word	0x0000de60


	//   ....[190]....
        /*0788*/ 	.word	0x0000dee0


	//   ....[191]....
        /*078c*/ 	.word	0x0000df30


	//   ....[192]....
        /*0790*/ 	.word	0x0000dfb0


	//   ....[193]....
        /*0794*/ 	.word	0x0000e040


	//   ....[194]....
        /*0798*/ 	.word	0x0000e0c0


	//   ....[195]....
        /*079c*/ 	.word	0x0000e110


	//   ....[196]....
        /*07a0*/ 	.word	0x0000e190


	//   ....[197]....
        /*07a4*/ 	.word	0x0000e210


	//   ....[198]....
        /*07a8*/ 	.word	0x0000e2a0


	//   ....[199]....
        /*07ac*/ 	.word	0x0000e330


	//   ....[200]....
        /*07b0*/ 	.word	0x0000e3e0


	//   ....[201]....
        /*07b4*/ 	.word	0x0000e430


	//   ....[202]....
        /*07b8*/ 	.word	0x0000e480


	//   ....[203]....
        /*07bc*/ 	.word	0x0000e4f0


	//   ....[204]....
        /*07c0*/ 	.word	0x0000e580


	//   ....[205]....
        /*07c4*/ 	.word	0x0000e600


	//   ....[206]....
        /*07c8*/ 	.word	0x0000e650


	//   ....[207]....
        /*07cc*/ 	.word	0x0000e6c0


	//   ....[208]....
        /*07d0*/ 	.word	0x0000e750


	//   ....[209]....
        /*07d4*/ 	.word	0x0000e7d0


	//   ....[210]....
        /*07d8*/ 	.word	0x0000e820


	//   ....[211]....
        /*07dc*/ 	.word	0x0000e890


	//   ....[212]....
        /*07e0*/ 	.word	0x0000e920


	//   ....[213]....
        /*07e4*/ 	.word	0x0000e9a0


	//   ....[214]....
        /*07e8*/ 	.word	0x0000e9f0


	//   ....[215]....
        /*07ec*/ 	.word	0x0000ea60


	//   ....[216]....
        /*07f0*/ 	.word	0x0000eaf0


	//   ....[217]....
        /*07f4*/ 	.word	0x0000eb70


	//   ....[218]....
        /*07f8*/ 	.word	0x0000ebc0


	//   ....[219]....
        /*07fc*/ 	.word	0x0000ec30


	//   ....[220]....
        /*0800*/ 	.word	0x0000ecb0


	//   ....[221]....
        /*0804*/ 	.word	0x0000ed40


	//   ....[222]....
        /*0808*/ 	.word	0x0000edc0


	//   ....[223]....
        /*080c*/ 	.word	0x0000ee70


	//   ....[224]....
        /*0810*/ 	.word	0x0000eec0


	//   ....[225]....
        /*0814*/ 	.word	0x0000ef10


	//   ....[226]....
        /*0818*/ 	.word	0x0000ef90


	//   ....[227]....
        /*081c*/ 	.word	0x0000f020


	//   ....[228]....
        /*0820*/ 	.word	0x0000f0a0


	//   ....[229]....
        /*0824*/ 	.word	0x0000f0f0


	//   ....[230]....
        /*0828*/ 	.word	0x0000f170


	//   ....[231]....
        /*082c*/ 	.word	0x0000f200


	//   ....[232]....
        /*0830*/ 	.word	0x0000f280


	//   ....[233]....
        /*0834*/ 	.word	0x0000f2d0


	//   ....[234]....
        /*0838*/ 	.word	0x0000f350


	//   ....[235]....
        /*083c*/ 	.word	0x0000f3e0


	//   ....[236]....
        /*0840*/ 	.word	0x0000f460


	//   ....[237]....
        /*0844*/ 	.word	0x0000f4b0


	//   ....[238]....
        /*0848*/ 	.word	0x0000f530


	//   ....[239]....
        /*084c*/ 	.word	0x0000f5c0


	//   ....[240]....
        /*0850*/ 	.word	0x0000f640


	//   ....[241]....
        /*0854*/ 	.word	0x0000f690


	//   ....[242]....
        /*0858*/ 	.word	0x0000f710


	//   ....[243]....
        /*085c*/ 	.word	0x0000f780


	//----- nvinfo : EIATTR_VRC_CTA_INIT_COUNT
	.align		4
.L_374:
        /*0860*/ 	.byte	0x02, 0x4a
	.zero		1
	.zero		1


	//----- nvinfo : EIATTR_EXIT_INSTR_OFFSETS
	.align		4
        /*0864*/ 	.byte	0x04, 0x1c
        /*0866*/ 	.short	(.L_376 - .L_375)


	//   ....[0]....
.L_375:
        /*0868*/ 	.word	0x00001a00


	//   ....[1]....
        /*086c*/ 	.word	0x00001d10


	//   ....[2]....
        /*0870*/ 	.word	0x00001f80


	//   ....[3]....
        /*0874*/ 	.word	0x00002610


	//   ....[4]....
        /*0878*/ 	.word	0x000026a0


	//   ....[5]....
        /*087c*/ 	.word	0x00005390


	//   ....[6]....
        /*0880*/ 	.word	0x000056c0


	//   ....[7]....
        /*0884*/ 	.word	0x000058e0


	//   ....[8]....
        /*0888*/ 	.word	0x00005f90


	//   ....[9]....
        /*088c*/ 	.word	0x00006020


	//   ....[10]....
        /*0890*/ 	.word	0x00006050


	//   ....[11]....
        /*0894*/ 	.word	0x00008ba0


	//   ....[12]....
        /*0898*/ 	.word	0x00008cc0


	//   ....[13]....
        /*089c*/ 	.word	0x0000cb70


	//   ....[14]....
        /*08a0*/ 	.word	0x0000cc70


	//----- nvinfo : EIATTR_MAX_THREADS
	.align		4
.L_376:
        /*08a4*/ 	.byte	0x04, 0x05
        /*08a6*/ 	.short	(.L_378 - .L_377)
.L_377:
        /*08a8*/ 	.word	0x00000100
        /*08ac*/ 	.word	0x00000001
        /*08b0*/ 	.word	0x00000001


	//----- nvinfo : EIATTR_CRS_STACK_SIZE
	.align		4
.L_378:
        /*08b4*/ 	.byte	0x04, 0x1e
        /*08b6*/ 	.short	(.L_380 - .L_379)
.L_379:
        /*08b8*/ 	.word	0x00000000


	//----- nvinfo : EIATTR_CBANK_PARAM_SIZE
	.align		4
.L_380:
        /*08bc*/ 	.byte	0x03, 0x19
        /*08be*/ 	.short	0x0050


	//----- nvinfo : EIATTR_PARAM_CBANK
	.align		4
        /*08c0*/ 	.byte	0x04, 0x0a
        /*08c2*/ 	.short	(.L_382 - .L_381)
	.align		4
.L_381:
        /*08c4*/ 	.word	index@(.nv.constant0._ZN6thrust24THRUST_300001_SM_1000_NS8cuda_cub4core6detail13_kernel_agentINS1_15__reduce_by_key16ReduceByKeyAgentIPyNS0_17constant_iteratorIiNS0_11use_defaultES9_EES7_PiN4cuda3std3__48equal_toIyEENSE_4plusIiEEPllEEJS7_SA_S7_SB_SJ_N3cub18CUB_300001_SM_100024ReduceByKeyScanTileStateIilLb1EEESG_SI_llEEEvDpT0_)
        /*08c8*/ 	.short	0x0380
        /*08ca*/ 	.short	0x0050


	//----- nvinfo : EIATTR_SW_WAR
	.align		4
.L_382:
        /*08cc*/ 	.byte	0x04, 0x36
        /*08ce*/ 	.short	(.L_384 - .L_383)
.L_383:
        /*08d0*/ 	.word	0x00000008
.L_384:


//--------------------- .nv.info._ZN6thrust24THRUST_300001_SM_1000_NS8cuda_cub4core6detail13_kernel_agentINS1_15__reduce_by_key9InitAgentIN3cub18CUB_300001_SM_100024ReduceByKeyScanTileStateIilLb1EEElPlEEJSA_lSB_EEEvDpT0_ --------------------------
	.section	.nv.info._ZN6thrust24THRUST_300001_SM_1000_NS8cuda_cub4core6detail13_kernel_agentINS1_15__reduce_by_key9InitAgentIN3cub18CUB_300001_SM_100024ReduceByKeyScanTileStateIilLb1EEElPlEEJSA_lSB_EEEvDpT0_,"",@"SHT_CUDA_INFO"
	.sectionflags	@""
	.align	4


	//----- nvinfo : EIATTR_CUDA_API_VERSION
	.align		4
        /*0000*/ 	.byte	0x04, 0x37
        /*0002*/ 	.short	(.L_386 - .L_385)
.L_385:
        /*0004*/ 	.word	0x00000082


	//----- nvinfo : EIATTR_KPARAM_INFO
	.align		4
.L_386:
        /*0008*/ 	.byte	0x04, 0x17
        /*000a*/ 	.short	(.L_388 - .L_387)
.L_387:
        /*000c*/ 	.word	0x00000000
        /*0010*/ 	.short	0x0002
        /*0012*/ 	.short	0x0010
        /*0014*/ 	.byte	0x00, 0xf5, 0x21, 0x00


	//----- nvinfo : EIATTR_KPARAM_INFO
	.align		4
.L_388:
        /*0018*/ 	.byte	0x04, 0x17
        /*001a*/ 	.short	(.L_390 - .L_389)
.L_389:
        /*001c*/ 	.word	0x00000000
        /*0020*/ 	.short	0x0001
        /*0022*/ 	.short	0x0008
        /*0024*/ 	.byte	0x00, 0xf0, 0x21, 0x00


	//----- nvinfo : EIATTR_KPARAM_INFO
	.align		4
.L_390:
        /*0028*/ 	.byte	0x04, 0x17
        /*002a*/ 	.short	(.L_392 - .L_391)
.L_391:
        /*002c*/ 	.word	0x00000000
        /*0030*/ 	.short	0x0000
        /*0032*/ 	.short	0x0000
        /*0034*/ 	.byte	0x00, 0xf0, 0x21, 0x00


	//----- nvinfo : EIATTR_SPARSE_MMA_MASK
	.align		4
.L_392:
        /*0038*/ 	.byte	0x03, 0x50
        /*003a*/ 	.short	0x0000


	//----- nvinfo : EIATTR_MAXREG_COUNT
	.align		4
        /*003c*/ 	.byte	0x03, 0x1b
        /*003e*/ 	.short	0x00ff


	//----- nvinfo : EIATTR_MERCURY_ISA_VERSION
	.align		4
        /*0040*/ 	.byte	0x03, 0x5f
        /*0042*/ 	.short	0x0101


	//----- nvinfo : EIATTR_VRC_CTA_INIT_COUNT
	.align		4
        /*0044*/ 	.byte	0x02, 0x4a
	.zero		1
	.zero		1


	//----- nvinfo : EIATTR_EXIT_INSTR_OFFSETS
	.align		4
        /*0048*/ 	.byte	0x04, 0x1c
        /*004a*/ 	.short	(.L_394 - .L_393)


	//   ....[0]....
.L_393:
        /*004c*/ 	.word	0x00000140


	//   ....[1]....
        /*0050*/ 	.word	0x00000170


	//----- nvinfo : EIATTR_MAX_THREADS
	.align		4
.L_394:
        /*0054*/ 	.byte	0x04, 0x05
        /*0056*/ 	.short	(.L_396 - .L_395)
.L_395:
        /*0058*/ 	.word	0x00000080
        /*005c*/ 	.word	0x00000001
        /*0060*/ 	.word	0x00000001


	//----- nvinfo : EIATTR_CBANK_PARAM_SIZE
	.align		4
.L_396:
        /*0064*/ 	.byte	0x03, 0x19
        /*0066*/ 	.short	0x0018


	//----- nvinfo : EIATTR_PARAM_CBANK
	.align		4
        /*0068*/ 	.byte	0x04, 0x0a
        /*006a*/ 	.short	(.L_398 - .L_397)
	.align		4
.L_397:
        /*006c*/ 	.word	index@(.nv.constant0._ZN6thrust24THRUST_300001_SM_1000_NS8cuda_cub4core6detail13_kernel_agentINS1_15__reduce_by_key9InitAgentIN3cub18CUB_300001_SM_100024ReduceByKeyScanTileStateIilLb1EEElPlEEJSA_lSB_EEEvDpT0_)
        /*0070*/ 	.short	0x0380
        /*0072*/ 	.short	0x0018


	//----- nvinfo : EIATTR_SW_WAR
	.align		4
.L_398:
        /*0074*/ 	.byte	0x04, 0x36
        /*0076*/ 	.short	(.L_400 - .L_399)
.L_399:
        /*0078*/ 	.word	0x00000008
.L_400:


//--------------------- .nv.info._ZN6thrust24THRUST_300001_SM_1000_NS8cuda_cub4core6detail13_kernel_agentINS1_15__reduce_by_key16ReduceByKeyAgentIPyNS0_17constant_iteratorIiNS0_11use_defaultES9_EES7_PiN4cuda3std3__48equal_toIyEENSE_4plusIiEESB_iEEJS7_SA_S7_SB_SB_N3cub18CUB_300001_SM_100024ReduceByKeyScanTileStateIiiLb1EEESG_SI_iiEEEvDpT0_ --------------------------
	.section	.nv.info._ZN6thrust24THRUST_300001_SM_1000_NS8cuda_cub4core6detail13_kernel_agentINS1_15__reduce_by_key16ReduceByKeyAgentIPyNS0_17constant_iteratorIiNS0_11use_defaultES9_EES7_PiN4cuda3std3__48equal_toIyEENSE_4plusIiEESB_iEEJS7_SA_S7_SB_SB_N3cub18CUB_300001_SM_100024ReduceByKeyScanTileStateIiiLb1EEESG_SI_iiEEEvDpT0_,"",@"SHT_CUDA_INFO"
	.sectionflags	@""
	.align	4


	//----- nvinfo : EIATTR_CUDA_API_VERSION
	.align		4
        /*0000*/ 	.byte	0x04, 0x37
        /*0002*/ 	.short	(.L_402 - .L_401)
.L_401:
        /*0004*/ 	.word	0x00000082


	//----- nvinfo : EIATTR_KPARAM_INFO
	.align		4
.L_402:
        /*0008*/ 	.byte	0x04, 0x17
        /*000a*/ 	.short	(.L_404 - .L_403)
.L_403:
        /*000c*/ 	.word	0x00000000
        /*0010*/ 	.short	0x0009
        /*0012*/ 	.short	0x0040
        /*0014*/ 	.byte	0x00, 0xf0, 0x11, 0x00


	//----- nvinfo : EIATTR_KPARAM_INFO
	.align		4
.L_404:
        /*0018*/ 	.byte	0x04, 0x17
        /*001a*/ 	.short	(.L_406 - .L_405)
.L_405:
        /*001c*/ 	.word	0x00000000
        /*0020*/ 	.short	0x0008
        /*0022*/ 	.short	0x003c
        /*0024*/ 	.byte	0x00, 0xf0, 0x11, 0x00


	//----- nvinfo : EIATTR_KPARAM_INFO
	.align		4
.L_406:
        /*0028*/ 	.byte	0x04, 0x17
        /*002a*/ 	.short	(.L_408 - .L_407)
.L_407:
        /*002c*/ 	.word	0x00000000
        /*0030*/ 	.short	0x0007
        /*0032*/ 	.short	0x0039
        /*0034*/ 	.byte	0x00, 0xf0, 0x05, 0x00


	//----- nvinfo : EIATTR_KPARAM_INFO
	.align		4
.L_408:
        /*0038*/ 	.byte	0x04, 0x17
        /*003a*/ 	.short	(.L_410 - .L_409)
.L_409:
        /*003c*/ 	.word	0x00000000
        /*0040*/ 	.short	0x0006
        /*0042*/ 	.short	0x0038
        /*0044*/ 	.byte	0x00, 0xf0, 0x05, 0x00


	//----- nvinfo : EIATTR_KPARAM_INFO
	.align		4
.L_410:
        /*0048*/ 	.byte	0x04, 0x17
        /*004a*/ 	.short	(.L_412 - .L_411)
.L_411:
        /*004c*/ 	.word	0x00000000
        /*0050*/ 	.short	0x0005
        /*0052*/ 	.short	0x0030
        /*0054*/ 	.byte	0x00, 0xf0, 0x21, 0x00


	//----- nvinfo : EIATTR_KPARAM_INFO
	.align		4
.L_412:
        /*0058*/ 	.byte	0x04, 0x17
        /*005a*/ 	.short	(.L_414 - .L_413)
.L_413:
        /*005c*/ 	.word	0x00000000
        /*0060*/ 	.short	0x0004
        /*0062*/ 	.short	0x0028
        /*0064*/ 	.byte	0x00, 0xf5, 0x21, 0x00


	//----- nvinfo : EIATTR_KPARAM_INFO
	.align		4
.L_414:
        /*0068*/ 	.byte	0x04, 0x17
        /*006a*/ 	.short	(.L_416 - .L_415)
.L_415:
        /*006c*/ 	.word	0x00000000
        /*0070*/ 	.short	0x0003
        /*0072*/ 	.short	0x0020
        /*0074*/ 	.byte	0x00, 0xf5, 0x21, 0x00


	//----- nvinfo : EIATTR_KPARAM_INFO
	.align		4
.L_416:
        /*0078*/ 	.byte	0x04, 0x17
        /*007a*/ 	.short	(.L_418 - .L_417)
.L_417:
        /*007c*/ 	.word	0x00000000
        /*0080*/ 	.short	0x0002
        /*0082*/ 	.short	0x0018
        /*0084*/ 	.byte	0x00, 0xf5, 0x21, 0x00


	//----- nvinfo : EIATTR_KPARAM_INFO
	.align		4
.L_418:
        /*0088*/ 	.byte	0x04, 0x17
        /*008a*/ 	.short	(.L_420 - .L_419)
.L_419:
        /*008c*/ 	.word	0x00000000
        /*0090*/ 	.short	0x0001
        /*0092*/ 	.short	0x0008
        /*0094*/ 	.byte	0x00, 0xf0, 0x41, 0x00


	//----- nvinfo : EIATTR_KPARAM_INFO
	.align		4
.L_420:
        /*0098*/ 	.byte	0x04, 0x17
        /*009a*/ 	.short	(.L_422 - .L_421)
.L_421:
        /*009c*/ 	.word	0x00000000
        /*00a0*/ 	.short	0x0000
        /*00a2*/ 	.short	0x0000
        /*00a4*/ 	.byte	0x00, 0xf5, 0x21, 0x00


	//----- nvinfo : EIATTR_SPARSE_MMA_MASK
	.align		4
.L_422:
        /*00a8*/ 	.byte	0x03, 0x50
        /*00aa*/ 	.short	0x0000


	//----- nvinfo : EIATTR_MAXREG_COUNT
	.align		4
        /*00ac*/ 	.byte	0x03, 0x1b
        /*00ae*/ 	.short	0x00ff


	//----- nvinfo : EIATTR_NUM_BARRIERS
	.align		4
        /*00b0*/ 	.byte	0x02, 0x4c
        /*00b2*/ 	.byte	0x01
	.zero		1


	//----- nvinfo : EIATTR_MERCURY_ISA_VERSION
	.align		4
        /*00b4*/ 	.byte	0x03, 0x5f
        /*00b6*/ 	.short	0x0101


	//----- nvinfo : EIATTR_COOP_GROUP_MASK_REGIDS
	.align		4
        /*00b8*/ 	.byte	0x04, 0x29
        /*00ba*/ 	.short	(.L_424 - .L_423)


	//   ....[0]....
.L_423:
        /*00bc*/ 	.word	0xffffffff


	//   ....[1]....
        /*00c0*/ 	.word	0xffffffff


	//   ....[2]....
        /*00c4*/ 	.word	0xffffffff


	//   ....[3]....
        /*00c8*/ 	.word	0xffffffff


	//   ....[4]....
        /*00cc*/ 	.word	0xffffffff


	//   ....[5]....
        /*00d0*/ 	.word	0xffffffff


	//   ....[6]....
        /*00d4*/ 	.word	0xffffffff


	//   ....[7]....
        /*00d8*/ 	.word	0xffffffff


	//   ....[8]....
        /*00dc*/ 	.word	0xffffffff


	//   ....[9]....
        /*00e0*/ 	.word	0xffffffff


	//   ....[10]....
        /*00e4*/ 	.word	0xffffffff


	//   ....[11]....
        /*00e8*/ 	.word	0xffffffff


	//   ....[12]....
        /*00ec*/ 	.word	0xffffffff


	//   ....[13]....
        /*00f0*/ 	.word	0xffffffff


	//   ....[14]....
        /*00f4*/ 	.word	0xffffffff


	//   ....[15]....
        /*00f8*/ 	.word	0xffffffff


	//   ....[16]....
        /*00fc*/ 	.word	0xffffffff


	//   ....[17]....
        /*0100*/ 	.word	0xffffffff


	//   ....[18]....
        /*0104*/ 	.word	0xffffffff


	//   ....[19]....
        /*0108*/ 	.word	0xffffffff


	//   ....[20]....
        /*010c*/ 	.word	0xffffffff


	//   ....[21]....
        /*0110*/ 	.word	0xffffffff


	//   ....[22]....
        /*0114*/ 	.word	0xffffffff


	//   ....[23]....
        /*0118*/ 	.word	0xffffffff


	//   ....[24]....
        /*011c*/ 	.word	0xffffffff


	//   ....[25]....
        /*0120*/ 	.word	0xffffffff


	//   ....[26]....
        /*0124*/ 	.word	0xffffffff


	//   ....[27]....
        /*0128*/ 	.word	0xffffffff


	//   ....[28]....
        /*012c*/ 	.word	0xffffffff


	//   ....[29]....
        /*0130*/ 	.word	0xffffffff


	//   ....[30]....
        /*0134*/ 	.word	0xffffffff


	//   ....[31]....
        /*0138*/ 	.word	0xffffffff


	//   ....[32]....
        /*013c*/ 	.word	0xffffffff


	//   ....[33]....
        /*0140*/ 	.word	0xffffffff


	//   ....[34]....
        /*0144*/ 	.word	0xffffffff


	//   ....[35]....
        /*0148*/ 	.word	0xffffffff


	//   ....[36]....
        /*014c*/ 	.word	0xffffffff


	//   ....[37]....
        /*0150*/ 	.word	0xffffffff


	//   ....[38]....
        /*0154*/ 	.word	0xffffffff


	//   ....[39]....
        /*0158*/ 	.word	0xffffffff


	//   ....[40]....
        /*015c*/ 	.word	0xffffffff


	//   ....[41]....
        /*0160*/ 	.word	0xffffffff


	//   ....[42]....
        /*0164*/ 	.word	0xffffffff


	//   ....[43]....
        /*0168*/ 	.word	0xffffffff


	//   ....[44]....
        /*016c*/ 	.word	0xffffffff


	//   ....[45]....
        /*0170*/ 	.word	0xffffffff


	//   ....[46]....
        /*0174*/ 	.word	0xffffffff


	//   ....[47]....
        /*0178*/ 	.word	0xffffffff


	//   ....[48]....
        /*017c*/ 	.word	0xffffffff


	//   ....[49]....
        /*0180*/ 	.word	0xffffffff


	//   ....[50]....
        /*0184*/ 	.word	0xffffffff


	//   ....[51]....
        /*0188*/ 	.word	0xffffffff


	//   ....[52]....
        /*018c*/ 	.word	0xffffffff


	//   ....[53]....
        /*0190*/ 	.word	0xffffffff


	//   ....[54]....
        /*0194*/ 	.word	0xffffffff


	//   ....[55]....
        /*0198*/ 	.word	0xffffffff


	//   ....[56]....
        /*019c*/ 	.word	0xffffffff


	//   ....[57]....
        /*01a0*/ 	.word	0xffffffff


	//   ....[58]....
        /*01a4*/ 	.word	0xffffffff


	//   ....[59]....
        /*01a8*/ 	.word	0xffffffff


	//   ....[60]....
        /*01ac*/ 	.word	0xffffffff


	//   ....[61]....
        /*01b0*/ 	.word	0xffffffff


	//   ....[62]....
        /*01b4*/ 	.word	0xffffffff


	//   ....[63]....
        /*01b8*/ 	.word	0xffffffff


	//   ....[64]....
        /*01bc*/ 	.word	0xffffffff


	//   ....[65]....
        /*01c0*/ 	.word	0xffffffff


	//   ....[66]....
        /*01c4*/ 	.word	0xffffffff


	//   ....[67]....
        /*01c8*/ 	.word	0xffffffff


	//   ....[68]....
        /*01cc*/ 	.word	0xffffffff


	//   ....[69]....
        /*01d0*/ 	.word	0xffffffff


	//   ....[70]....
        /*01d4*/ 	.word	0xffffffff


	//   ....[71]....
        /*01d8*/ 	.word	0xffffffff


	//   ....[72]....
        /*01dc*/ 	.word	0xffffffff


	//   ....[73]....
        /*01e0*/ 	.word	0xffffffff


	//   ....[74]....
        /*01e4*/ 	.word	0xffffffff


	//   ....[75]....
        /*01e8*/ 	.word	0xffffffff


	//   ....[76]....
        /*01ec*/ 	.word	0xffffffff


	//   ....[77]....
        /*01f0*/ 	.word	0xffffffff


	//   ....[78]....
        /*01f4*/ 	.word	0xffffffff


	//   ....[79]....
        /*01f8*/ 	.word	0xffffffff


	//   ....[80]....
        /*01fc*/ 	.word	0xffffffff


	//   ....[81]....
        /*0200*/ 	.word	0xffffffff


	//   ....[82]....
        /*0204*/ 	.word	0xffffffff


	//   ....[83]....
        /*0208*/ 	.word	0xffffffff


	//   ....[84]....
        /*020c*/ 	.word	0xffffffff


	//   ....[85]....
        /*0210*/ 	.word	0xffffffff


	//   ....[86]....
        /*0214*/ 	.word	0xffffffff


	//   ....[87]....
        /*0218*/ 	.word	0xffffffff


	//   ....[88]....
        /*021c*/ 	.word	0xffffffff


	//   ....[89]....
        /*0220*/ 	.word	0xffffffff


	//   ....[90]....
        /*0224*/ 	.word	0xffffffff


	//   ....[91]....
        /*0228*/ 	.word	0xffffffff


	//   ....[92]....
        /*022c*/ 	.word	0xffffffff


	//   ....[93]....
        /*0230*/ 	.word	0xffffffff


	//   ....[94]....
        /*0234*/ 	.word	0xffffffff


	//   ....[95]....
        /*0238*/ 	.word	0xffffffff


	//   ....[96]....
        /*023c*/ 	.word	0xffffffff


	//   ....[97]....
        /*0240*/ 	.word	0xffffffff


	//   ....[98]....
        /*0244*/ 	.word	0xffffffff


	//   ....[99]....
        /*0248*/ 	.word	0xffffffff


	//   ....[100]....
        /*024c*/ 	.word	0xffffffff


	//   ....[101]....
        /*0250*/ 	.word	0xffffffff


	//   ....[102]....
        /*0254*/ 	.word	0xffffffff


	//   ....[103]....
        /*0258*/ 	.word	0xffffffff


	//   ....[104]....
        /*025c*/ 	.word	0xffffffff


	//   ....[105]....
        /*0260*/ 	.word	0xffffffff


	//   ....[106]....
        /*0264*/ 	.word	0xffffffff


	//   ....[107]....
        /*0268*/ 	.word	0xffffffff


	//   ....[108]....
        /*026c*/ 	.word	0x05000018


	//   ....[109]....
        /*0270*/ 	.word	0x05000018


	//   ....[110]....
        /*0274*/ 	.word	0x05000018


	//   ....[111]....
        /*0278*/ 	.word	0x05000018


	//   ....[112]....
        /*027c*/ 	.word	0x05000018


	//   ....[113]....
        /*0280*/ 	.word	0x05000018


	//   ....[114]....
        /*0284*/ 	.word	0x05000018


	//   ....[115]....
        /*0288*/ 	.word	0x05000018


	//   ....[116]....
        /*028c*/ 	.word	0x05000018


	//   ....[117]....
        /*0290*/ 	.word	0x05000018


	//   ....[118]....
        /*0294*/ 	.word	0x05000018


	//   ....[119]....
        /*0298*/ 	.word	0x05000018


	//   ....[120]....
        /*029c*/ 	.word	0x05000018


	//   ....[121]....
        /*02a0*/ 	.word	0x05000018


	//   ....[122]....
        /*02a4*/ 	.word	0x05000018


	//   ....[123]....
        /*02a8*/ 	.word	0x05000018


	//   ....[124]....
        /*02ac*/ 	.word	0x05000018


	//   ....[125]....
        /*02b0*/ 	.word	0x05000018


	//   ....[126]....
        /*02b4*/ 	.word	0x05000018


	//   ....[127]....
        /*02b8*/ 	.word	0x05000018


	//   ....[128]....
        /*02bc*/ 	.word	0x05000018


	//   ....[129]....
        /*02c0*/ 	.word	0x05000018


	//   ....[130]....
        /*02c4*/ 	.word	0x05000018


	//   ....[131]....
        /*02c8*/ 	.word	0x05000018


	//   ....[132]....
        /*02cc*/ 	.word	0x05000018


	//   ....[133]....
        /*02d0*/ 	.word	0x05000018


	//   ....[134]....
        /*02d4*/ 	.word	0x05000018


	//   ....[135]....
        /*02d8*/ 	.word	0x05000018


	//   ....[136]....
        /*02dc*/ 	.word	0x05000018


	//   ....[137]....
        /*02e0*/ 	.word	0x05000018


	//   ....[138]....
        /*02e4*/ 	.word	0x05000018


	//   ....[139]....
        /*02e8*/ 	.word	0x05000018


	//   ....[140]....
        /*02ec*/ 	.word	0x05000018


	//   ....[141]....
        /*02f0*/ 	.word	0x05000018


	//   ....[142]....
        /*02f4*/ 	.word	0x05000018


	//   ....[143]....
        /*02f8*/ 	.word	0x05000018


	//   ....[144]....
        /*02fc*/ 	.word	0x05000018


	//   ....[145]....
        /*0300*/ 	.word	0x05000018


	//   ....[146]....
        /*0304*/ 	.word	0x05000018


	//   ....[147]....
        /*0308*/ 	.word	0x05000018


	//   ....[148]....
        /*030c*/ 	.word	0x05000018


	//   ....[149]....
        /*0310*/ 	.word	0x05000018


	//   ....[150]....
        /*0314*/ 	.word	0x05000018


	//   ....[151]....
        /*0318*/ 	.word	0x05000018


	//   ....[152]....
        /*031c*/ 	.word	0x05000018


	//   ....[153]....
        /*0320*/ 	.word	0x05000018


	//   ....[154]....
        /*0324*/ 	.word	0x05000018


	//   ....[155]....
        /*0328*/ 	.word	0x05000018


	//   ....[156]....
        /*032c*/ 	.word	0x05000018


	//   ....[157]....
        /*0330*/ 	.word	0x05000018


	//   ....[158]....
        /*0334*/ 	.word	0x05000018


	//   ....[159]....
        /*0338*/ 	.word	0x05000018


	//----- nvinfo : EIATTR_COOP_GROUP_INSTR_OFFSETS
	.align		4
.L_424:
        /*033c*/ 	.byte	0x04, 0x28
        /*033e*/ 	.short	(.L_426 - .L_425)


	//   ....[0]....
.L_425:
        /*0340*/ 	.word	0x00000310


	//   ....[1]....
        /*0344*/ 	.word	0x00000520


	//   ....[2]....
        /*0348*/ 	.word	0x000008d0


	//   ....[3]....
        /*034c*/ 	.word	0x000008f0


	//   ....[4]....
        /*0350*/ 	.word	0x00000930


	//   ....[5]....
        /*0354*/ 	.word	0x00000960


	//   ....[6]....
        /*0358*/ 	.word	0x000009d0


	//   ....[7]....
        /*035c*/ 	.word	0x00000a10


	//   ....[8]....
        /*0360*/ 	.word	0x00000a50


	//   ....[9]....
        /*0364*/ 	.word	0x00000aa0


	//   ....[10]....
        /*0368*/ 	.word	0x00000af0


	//   ....[11]....
        /*036c*/ 	.word	0x00000b10


	//   ....[12]....
        /*0370*/ 	.word	0x00000d50


	//   ....[13]....
        /*0374*/ 	.word	0x00000d60


	//   ....[14]....
        /*0378*/ 	.word	0x000028e0


	//   ....[15]....
        /*037c*/ 	.word	0x00002a80


	//   ....[16]....
        /*0380*/ 	.word	0x00002e70


	//   ....[17]....
        /*0384*/ 	.word	0x00002e80


	//   ....[18]....
        /*0388*/ 	.word	0x00002ef0


	//   ....[19]....
        /*038c*/ 	.word	0x00002f10


	//   ....[20]....
        /*0390*/ 	.word	0x00002f90


	//   ....[21]....
        /*0394*/ 	.word	0x00002fb0


	//   ....[22]....
        /*0398*/ 	.word	0x00003020


	//   ....[23]....
        /*039c*/ 	.word	0x00003040


	//   ....[24]....
        /*03a0*/ 	.word	0x000030b0


	//   ....[25]....
        /*03a4*/ 	.word	0x000030d0


	//   ....[26]....
        /*03a8*/ 	.word	0x00003170


	//   ....[27]....
        /*03ac*/ 	.word	0x00003340


	//   ....[28]....
        /*03b0*/ 	.word	0x000036a0


	//   ....[29]....
        /*03b4*/ 	.word	0x00003710


	//   ....[30]....
        /*03b8*/ 	.word	0x00003770


	//   ....[31]....
        /*03bc*/ 	.word	0x000037d0


	//   ....[32]....
        /*03c0*/ 	.word	0x000037f0


	//   ....[33]....
        /*03c4*/ 	.word	0x00003850


	//   ....[34]....
        /*03c8*/ 	.word	0x00003870


	//   ....[35]....
        /*03cc*/ 	.word	0x000038e0


	//   ....[36]....
        /*03d0*/ 	.word	0x00003910


	//   ....[37]....
        /*03d4*/ 	.word	0x00003990


	//   ....[38]....
        /*03d8*/ 	.word	0x000039b0


	//   ....[39]....
        /*03dc*/ 	.word	0x00003a20


	//   ....[40]....
        /*03e0*/ 	.word	0x00003a50


	//   ....[41]....
        /*03e4*/ 	.word	0x00003b70


	//   ....[42]....
        /*03e8*/ 	.word	0x00003bd0


	//   ....[43]....
        /*03ec*/ 	.word	0x00003c70


	//   ....[44]....
        /*03f0*/ 	.word	0x00003c80


	//   ....[45]....
        /*03f4*/ 	.word	0x00003ca0


	//   ....[46]....
        /*03f8*/ 	.word	0x00003d10


	//   ....[47]....
        /*03fc*/ 	.word	0x00003d30


	//   ....[48]....
        /*0400*/ 	.word	0x00003db0


	//   ....[49]....
        /*0404*/ 	.word	0x00003dc0


	//   ....[50]....
        /*0408*/ 	.word	0x00003e10


	//   ....[51]....
        /*040c*/ 	.word	0x00003e50


	//   ....[52]....
        /*0410*/ 	.word	0x00003e90


	//   ....[53]....
        /*0414*/ 	.word	0x00003ee0


	//   ....[54]....
        /*0418*/ 	.word	0x00005e40


	//   ....[55]....
        /*041c*/ 	.word	0x00005fa0


	//   ....[56]....
        /*0420*/ 	.word	0x000064f0


	//   ....[57]....
        /*0424*/ 	.word	0x00006540


	//   ....[58]....
        /*0428*/ 	.word	0x00006580


	//   ....[59]....
        /*042c*/ 	.word	0x000065c0


	//   ....[60]....
        /*0430*/ 	.word	0x00006610


	//   ....[61]....
        /*0434*/ 	.word	0x00006660


	//   ....[62]....
        /*0438*/ 	.word	0x000066b0


	//   ....[63]....
        /*043c*/ 	.word	0x000066f0


	//   ....[64]....
        /*0440*/ 	.word	0x00006730


	//   ....[65]....
        /*0444*/ 	.word	0x00006780


	//   ....[66]....
        /*0448*/ 	.word	0x00006b40


	//   ....[67]....
        /*044c*/ 	.word	0x00006b50


	//   ....[68]....
        /*0450*/ 	.word	0x00008830


	//   ....[69]....
        /*0454*/ 	.word	0x00008990


	//   ....[70]....
        /*0458*/ 	.word	0x00008e90


	//   ....[71]....
        /*045c*/ 	.word	0x00008ef0


	//   ....[72]....
        /*0460*/ 	.word	0x00008f40


	//   ....[73]....
        /*0464*/ 	.word	0x00008f70


	//   ....[74]....
        /*0468*/ 	.word	0x00008fe0


	//   ....[75]....
        /*046c*/ 	.word	0x00009000


	//   ....[76]....
        /*0470*/ 	.word	0x00009070


	//   ....[77]....
        /*0474*/ 	.word	0x00009090


	//   ....[78]....
        /*0478*/ 	.word	0x00009110


	//   ....[79]....
        /*047c*/ 	.word	0x00009120


	//   ....[80]....
        /*0480*/ 	.word	0x000093c0


	//   ....[81]....
        /*0484*/ 	.word	0x00009460


	//   ....[82]....
        /*0488*/ 	.word	0x00009770


	//   ....[83]....
        /*048c*/ 	.word	0x000097e0


	//   ....[84]....
        /*0490*/ 	.word	0x00009880


	//   ....[85]....
        /*0494*/ 	.word	0x000098a0


	//   ....[86]....
        /*0498*/ 	.word	0x00009910


	//   ....[87]....
        /*049c*/ 	.word	0x00009930


	//   ....[88]....
        /*04a0*/ 	.word	0x000099c0


	//   ....[89]....
        /*04a4*/ 	.word	0x000099e0


	//   ....[90]....
        /*04a8*/ 	.word	0x00009a50


	//   ....[91]....
        /*04ac*/ 	.word	0x00009a70


	//   ....[92]....
        /*04b0*/ 	.word	0x00009b10


	//   ....[93]....
        /*04b4*/ 	.word	0x00009b30


	//   ....[94]....
        /*04b8*/ 	.word	0x00009b40


	//   ....[95]....
        /*04bc*/ 	.word	0x00009c60


	//   ....[96]....
        /*04c0*/ 	.word	0x00009cc0


	//   ....[97]....
        /*04c4*/ 	.word	0x00009d40


	//   ....[98]....
        /*04c8*/ 	.word	0x00009d70


	//   ....[99]....
        /*04cc*/ 	.word	0x00009de0


	//   ....[100]....
        /*04d0*/ 	.word	0x00009e10


	//   ....[101]....
        /*04d4*/ 	.word	0x00009e80


	//   ....[102]....
        /*04d8*/ 	.word	0x00009ea0


	//   ....[103]....
        /*04dc*/ 	.word	0x00009f10


	//   ....[104]....
        /*04e0*/ 	.word	0x00009f30


	//   ....[105]....
        /*04e4*/ 	.word	0x00009fb0


	//   ....[106]....
        /*04e8*/ 	.word	0x00009fd0


	//   ....[107]....
        /*04ec*/ 	.word	0x00009fe0


	//   ....[108]....
        /*04f0*/ 	.word	0x0000bb90


	//   ....[109]....
        /*04f4*/ 	.word	0x0000bc60


	//   ....[110]....
        /*04f8*/ 	.word	0x0000bd20


	//   ....[111]....
        /*04fc*/ 	.word	0x0000bd80


	//   ....[112]....
        /*0500*/ 	.word	0x0000be30


	//   ....[113]....
        /*0504*/ 	.word	0x0000beb0


	//   ....[114]....
        /*0508*/ 	.word	0x0000bf60


	//   ....[115]....
        /*050c*/ 	.word	0x0000bfe0


	//   ....[116]....
        /*0510*/ 	.word	0x0000c080


	//   ....[117]....
        /*0514*/ 	.word	0x0000c0f0


	//   ....[118]....
        /*0518*/ 	.word	0x0000c190


	//   ....[119]....
        /*051c*/ 	.word	0x0000c200


	//   ....[120]....
        /*0520*/ 	.word	0x0000c230


	//   ....[121]....
        /*0524*/ 	.word	0x0000c320


	//   ....[122]....
        /*0528*/ 	.word	0x0000c3d0


	//   ....[123]....
        /*052c*/ 	.word	0x0000c4a0


	//   ....[124]....
        /*0530*/ 	.word	0x0000c500


	//   ....[125]....
        /*0534*/ 	.word	0x0000c5d0


	//   ....[126]....
        /*0538*/ 	.word	0x0000c620


	//   ....[127]....
        /*053c*/ 	.word	0x0000c6c0


	//   ....[128]....
        /*0540*/ 	.word	0x0000c730


	//   ....[129]....
        /*0544*/ 	.word	0x0000c7f0


	//   ....[130]....
        /*0548*/ 	.word	0x0000c840


	//   ....[131]....
        /*054c*/ 	.word	0x0000c900


	//   ....[132]....
        /*0550*/ 	.word	0x0000c950


	//   ....[133]....
        /*0554*/ 	.word	0x0000c980


	//   ....[134]....
        /*0558*/ 	.word	0x0000ca70


	//   ....[135]....
        /*055c*/ 	.word	0x0000cb00


	//   ....[136]....
        /*0560*/ 	.word	0x0000cbd0


	//   ....[137]....
        /*0564*/ 	.word	0x0000cc30


	//   ....[138]....
        /*0568*/ 	.word	0x0000ccf0


	//   ....[139]....
        /*056c*/ 	.word	0x0000cd50


	//   ....[140]....
        /*0570*/ 	.word	0x0000ce10


	//   ....[141]....
        /*0574*/ 	.word	0x0000ce70


	//   ....[142]....
        /*0578*/ 	.word	0x0000cf10


	//   ....[143]....
        /*057c*/ 	.word	0x0000cf90


	//   ....[144]....
        /*0580*/ 	.word	0x0000d060


	//   ....[145]....
        /*0584*/ 	.word	0x0000d0e0


	//   ....[146]....
        /*0588*/ 	.word	0x0000d110


	//   ....[147]....
        /*058c*/ 	.word	0x0000d200


	//   ....[148]....
        /*0590*/ 	.word	0x0000d2a0


	//   ....[149]....
        /*0594*/ 	.word	0x0000d380


	//   ....[150]....
        /*0598*/ 	.word	0x0000d3d0


	//   ....[151]....
        /*059c*/ 	.word	0x0000d4a0


	//   ....[152]....
        /*05a0*/ 	.word	0x0000d4f0


	//   ....[153]....
        /*05a4*/ 	.word	0x0000d5b0


	//   ....[154]....
        /*05a8*/ 	.word	0x0000d600


	//   ....[155]....
        /*05ac*/ 	.word	0x0000d6c0


	//   ....[156]....
        /*05b0*/ 	.word	0x0000d710


	//   ....[157]....
        /*05b4*/ 	.word	0x0000d7d0


	//   ....[158]....
        /*05b8*/ 	.word	0x0000d820


	//   ....[159]....
        /*05bc*/ 	.word	0x0000d850


	//----- nvinfo : EIATTR_VRC_CTA_INIT_COUNT
	.align		4
.L_426:
        /*05c0*/ 	.byte	0x02, 0x4a
	.zero		1
	.zero		1


	//----- nvinfo : EIATTR_EXIT_INSTR_OFFSETS
	.align		4
        /*05c4*/ 	.byte	0x04, 0x1c
        /*05c6*/ 	.short	(.L_428 - .L_427)


	//   ....[0]....
.L_427:
        /*05c8*/ 	.word	0x000014f0


	//   ....[1]....
        /*05cc*/ 	.word	0x00001770


	//   ....[2]....
        /*05d0*/ 	.word	0x00002070


	//   ....[3]....
        /*05d4*/ 	.word	0x00002180


	//   ....[4]....
        /*05d8*/ 	.word	0x00002590


	//   ....[5]....
        /*05dc*/ 	.word	0x00002600


	//   ....[6]....
        /*05e0*/ 	.word	0x00004830


	//   ....[7]....
        /*05e4*/ 	.word	0x00004a20


	//   ....[8]....
        /*05e8*/ 	.word	0x00005370


	//   ....[9]....
        /*05ec*/ 	.word	0x000054a0


	//   ....[10]....
        /*05f0*/ 	.word	0x000058f0


	//   ....[11]....
        /*05f4*/ 	.word	0x00005960


	//   ....[12]....
        /*05f8*/ 	.word	0x00005980


	//   ....[13]....
        /*05fc*/ 	.word	0x00008290


	//   ....[14]....
        /*0600*/ 	.word	0x00008350


	//   ....[15]....
        /*0604*/ 	.word	0x0000ba80


	//   ....[16]....
        /*0608*/ 	.word	0x0000bb40


	//----- nvinfo : EIATTR_MAX_THREADS
	.align		4
.L_428:
        /*060c*/ 	.byte	0x04, 0x05
        /*060e*/ 	.short	(.L_430 - .L_429)
.L_429:
        /*0610*/ 	.word	0x00000100
        /*0614*/ 	.word	0x00000001
        /*0618*/ 	.word	0x00000001


	//----- nvinfo : EIATTR_CRS_STACK_SIZE
	.align		4
.L_430:
        /*061c*/ 	.byte	0x04, 0x1e
        /*061e*/ 	.short	(.L_432 - .L_431)
.L_431:
        /*0620*/ 	.word	0x00000000


	//----- nvinfo : EIATTR_CBANK_PARAM_SIZE
	.align		4
.L_432:
        /*0624*/ 	.byte	0x03, 0x19
        /*0626*/ 	.short	0x0044


	//----- nvinfo : EIATTR_PARAM_CBANK
	.align		4
        /*0628*/ 	.byte	0x04, 0x0a
        /*062a*/ 	.short	(.L_434 - .L_433)
	.align		4
.L_433:
        /*062c*/ 	.word	index@(.nv.constant0._ZN6thrust24THRUST_300001_SM_1000_NS8cuda_cub4core6detail13_kernel_agentINS1_15__reduce_by_key16ReduceByKeyAgentIPyNS0_17constant_iteratorIiNS0_11use_defaultES9_EES7_PiN4cuda3std3__48equal_toIyEENSE_4plusIiEESB_iEEJS7_SA_S7_SB_SB_N3cub18CUB_300001_SM_100024ReduceByKeyScanTileStateIiiLb1EEESG_SI_iiEEEvDpT0_)
        /*0630*/ 	.short	0x0380
        /*0632*/ 	.short	0x0044


	//----- nvinfo : EIATTR_SW_WAR
	.align		4
.L_434:
        /*0634*/ 	.byte	0x04, 0x36
        /*0636*/ 	.short	(.L_436 - .L_435)
.L_435:
        /*0638*/ 	.word	0x00000008
.L_436:


//--------------------- .nv.info._ZN6thrust24THRUST_300001_SM_1000_NS8cuda_cub4core6detail13_kernel_agentINS1_15__reduce_by_key9InitAgentIN3cub18CUB_300001_SM_100024ReduceByKeyScanTileStateIiiLb1EEEiPiEEJSA_iSB_EEEvDpT0_ --------------------------
	.section	.nv.info._ZN6thrust24THRUST_300001_SM_1000_NS8cuda_cub4core6detail13_kernel_agentINS1_15__reduce_by_key9InitAgentIN3cub18CUB_300001_SM_100024ReduceByKeyScanTileStateIiiLb1EEEiPiEEJSA_iSB_EEEvDpT0_,"",@"SHT_CUDA_INFO"
	.sectionflags	@""
	.align	4


	//----- nvinfo : EIATTR_CUDA_API_VERSION
	.align		4
        /*0000*/ 	.byte	0x04, 0x37
        /*0002*/ 	.short	(.L_438 - .L_437)
.L_437:
        /*0004*/ 	.word	0x00000082


	//----- nvinfo : EIATTR_KPARAM_INFO
	.align		4
.L_438:
        /*0008*/ 	.byte	0x04, 0x17
        /*000a*/ 	.short	(.L_440 - .L_439)
.L_439:
        /*000c*/ 	.word	0x00000000
        /*0010*/ 	.short	0x0002
        /*0012*/ 	.short	0x0010
        /*0014*/ 	.byte	0x00, 0xf5, 0x21, 0x00


	//----- nvinfo : EIATTR_KPARAM_INFO
	.align		4
.L_440:
        /*0018*/ 	.byte	0x04, 0x17
        /*001a*/ 	.short	(.L_442 - .L_441)
.L_441:
        /*001c*/ 	.word	0x00000000
        /*0020*/ 	.short	0x0001
        /*0022*/ 	.short	0x0008
        /*0024*/ 	.byte	0x00, 0xf0, 0x11, 0x00


	//----- nvinfo : EIATTR_KPARAM_INFO
	.align		4
.L_442:
        /*0028*/ 	.byte	0x04, 0x17
        /*002a*/ 	.short	(.L_444 - .L_443)
.L_443:
        /*002c*/ 	.word	0x00000000
        /*0030*/ 	.short	0x0000
        /*0032*/ 	.short	0x0000
        /*0034*/ 	.byte	0x00, 0xf0, 0x21, 0x00


	//----- nvinfo : EIATTR_SPARSE_MMA_MASK
	.align		4
.L_444:
        /*0038*/ 	.byte	0x03, 0x50
        /*003a*/ 	.short	0x0000


	//----- nvinfo : EIATTR_MAXREG_COUNT
	.align		4
        /*003c*/ 	.byte	0x03, 0x1b
        /*003e*/ 	.short	0x00ff


	//----- nvinfo : EIATTR_MERCURY_ISA_VERSION
	.align		4
        /*0040*/ 	.byte	0x03, 0x5f
        /*0042*/ 	.short	0x0101


	//----- nvinfo : EIATTR_VRC_CTA_INIT_COUNT
	.align		4
        /*0044*/ 	.byte	0x02, 0x4a
	.zero		1
	.zero		1


	//----- nvinfo : EIATTR_EXIT_INSTR_OFFSETS
	.align		4
        /*0048*/ 	.byte	0x04, 0x1c
        /*004a*/ 	.short	(.L_446 - .L_445)


	//   ....[0]....
.L_445:
        /*004c*/ 	.word	0x00000140


	//   ....[1]....
        /*0050*/ 	.word	0x00000170


	//----- nvinfo : EIATTR_MAX_THREADS
	.align		4
.L_446:
        /*0054*/ 	.byte	0x04, 0x05
        /*0056*/ 	.short	(.L_448 - .L_447)
.L_447:
        /*0058*/ 	.word	0x00000080
        /*005c*/ 	.word	0x00000001
        /*0060*/ 	.word	0x00000001


	//----- nvinfo : EIATTR_CBANK_PARAM_SIZE
	.align		4
.L_448:
        /*0064*/ 	.byte	0x03, 0x19
        /*0066*/ 	.short	0x0018


	//----- nvinfo : EIATTR_PARAM_CBANK
	.align		4
        /*0068*/ 	.byte	0x04, 0x0a
        /*006a*/ 	.short	(.L_450 - .L_449)
	.align		4
.L_449:
        /*006c*/ 	.word	index@(.nv.constant0._ZN6thrust24THRUST_300001_SM_1000_NS8cuda_cub4core6detail13_kernel_agentINS1_15__reduce_by_key9InitAgentIN3cub18CUB_300001_SM_100024ReduceByKeyScanTileStateIiiLb1EEEiPiEEJSA_iSB_EEEvDpT0_)
        /*0070*/ 	.short	0x0380
        /*0072*/ 	.short	0x0018


	//----- nvinfo : EIATTR_SW_WAR
	.align		4
.L_450:
        /*0074*/ 	.byte	0x04, 0x36
        /*0076*/ 	.short	(.L_452 - .L_451)
.L_451:
        /*0078*/ 	.word	0x00000008
.L_452:


//--------------------- .nv.info._ZN6thrust24THRUST_300001_SM_1000_NS8cuda_cub4core6detail13_kernel_agentINS1_8__unique11UniqueAgentIPyS7_N4cuda3std3__48equal_toIyEEiPiEEJS7_S7_SC_SD_iN3cub18CUB_300001_SM_100013ScanTileStateIiLb1EEEmEEEvDpT0_ --------------------------
	.section	.nv.info._ZN6thrust24THRUST_300001_SM_1000_NS8cuda_cub4core6detail13_kernel_agentINS1_8__unique11UniqueAgentIPyS7_N4cuda3std3__48equal_toIyEEiPiEEJS7_S7_SC_SD_iN3cub18CUB_300001_SM_100013ScanTileStateIiLb1EEEmEEEvDpT0_,"",@"SHT_CUDA_INFO"
	.sectionflags	@""
	.align	4


	//----- nvinfo : EIATTR_CUDA_API_VERSION
	.align		4
        /*0000*/ 	.byte	0x04, 0x37
        /*0002*/ 	.short	(.L_454 - .L_453)
.L_453:
        /*0004*/ 	.word	0x00000082


	//----- nvinfo : EIATTR_KPARAM_INFO
	.align		4
.L_454:
        /*0008*/ 	.byte	0x04, 0x17
        /*000a*/ 	.short	(.L_456 - .L_455)
.L_455:
        /*000c*/ 	.word	0x00000000
        /*0010*/ 	.short	0x0006
        /*0012*/ 	.short	0x0030
        /*0014*/ 	.byte	0x00, 0xf0, 0x21, 0x00


	//----- nvinfo : EIATTR_KPARAM_INFO
	.align		4
.L_456:
        /*0018*/ 	.byte	0x04, 0x17
        /*001a*/ 	.short	(.L_458 - .L_457)
.L_457:
        /*001c*/ 	.word	0x00000000
        /*0020*/ 	.short	0x0005
        /*0022*/ 	.short	0x0028
        /*0024*/ 	.byte	0x00, 0xf0, 0x21, 0x00


	//----- nvinfo : EIATTR_KPARAM_INFO
	.align		4
.L_458:
        /*0028*/ 	.byte	0x04, 0x17
        /*002a*/ 	.short	(.L_460 - .L_459)
.L_459:
        /*002c*/ 	.word	0x00000000
        /*0030*/ 	.short	0x0004
        /*0032*/ 	.short	0x0020
        /*0034*/ 	.byte	0x00, 0xf0, 0x11, 0x00


	//----- nvinfo : EIATTR_KPARAM_INFO
	.align		4
.L_460:
        /*0038*/ 	.byte	0x04, 0x17
        /*003a*/ 	.short	(.L_462 - .L_461)
.L_461:
        /*003c*/ 	.word	0x00000000
        /*0040*/ 	.short	0x0003
        /*0042*/ 	.short	0x0018
        /*0044*/ 	.byte	0x00, 0xf5, 0x21, 0x00


	//----- nvinfo : EIATTR_KPARAM_INFO
	.align		4
.L_462:
        /*0048*/ 	.byte	0x04, 0x17
        /*004a*/ 	.short	(.L_464 - .L_463)
.L_463:
        /*004c*/ 	.word	0x00000000
        /*0050*/ 	.short	0x0002
        /*0052*/ 	.short	0x0010
        /*0054*/ 	.byte	0x00, 0xf0, 0x05, 0x00


	//----- nvinfo : EIATTR_KPARAM_INFO
	.align		4
.L_464:
        /*0058*/ 	.byte	0x04, 0x17
        /*005a*/ 	.short	(.L_466 - .L_465)
.L_465:
        /*005c*/ 	.word	0x00000000
        /*0060*/ 	.short	0x0001
        /*0062*/ 	.short	0x0008
        /*0064*/ 	.byte	0x00, 0xf5, 0x21, 0x00


	//----- nvinfo : EIATTR_KPARAM_INFO
	.align		4
.L_466:
        /*0068*/ 	.byte	0x04, 0x17
        /*006a*/ 	.short	(.L_468 - .L_467)
.L_467:
        /*006c*/ 	.word	0x00000000
        /*0070*/ 	.short	0x0000
        /*0072*/ 	.short	0x0000
        /*0074*/ 	.byte	0x00, 0xf5, 0x21, 0x00


	//----- nvinfo : EIATTR_SPARSE_MMA_MASK
	.align		4
.L_468:
        /*0078*/ 	.byte	0x03, 0x50
        /*007a*/ 	.short	0x0000


	//----- nvinfo : EIATTR_MAXREG_COUNT
	.align		4
        /*007c*/ 	.byte	0x03, 0x1b
        /*007e*/ 	.short	0x00ff


	//----- nvinfo : EIATTR_NUM_BARRIERS
	.align		4
        /*0080*/ 	.byte	0x02, 0x4c
        /*0082*/ 	.byte	0x01
	.zero		1


	//----- nvinfo : EIATTR_MERCURY_ISA_VERSION
	.align		4
        /*0084*/ 	.byte	0x03, 0x5f
        /*0086*/ 	.short	0x0101


	//----- nvinfo : EIATTR_UNUSED_LOAD_BYTE_OFFSET
	.align		4
        /*0088*/ 	.byte	0x04, 0x44
        /*008a*/ 	.short	(.L_470 - .L_469)


	//   ....[0]....
.L_469:
        /*008c*/ 	.word	0x000049c0
        /*0090*/ 	.word	0x0000fff0


	//----- nvinfo : EIATTR_COOP_GROUP_MASK_REGIDS
	.align		4
.L_470:
        /*0094*/ 	.byte	0x04, 0x29
        /*0096*/ 	.short	(.L_472 - .L_471)


	//   ....[0]....
.L_471:
        /*0098*/ 	.word	0xffffffff


	//   ....[1]....
        /*009c*/ 	.word	0xffffffff


	//   ....[2]....
        /*00a0*/ 	.word	0xffffffff


	//   ....[3]....
        /*00a4*/ 	.word	0xffffffff


	//   ....[4]....
        /*00a8*/ 	.word	0xffffffff


	//   ....[5]....
        /*00ac*/ 	.word	0xffffffff


	//   ....[6]....
        /*00b0*/ 	.word	0xffffffff


	//   ....[7]....
        /*00b4*/ 	.word	0xffffffff


	//   ....[8]....
        /*00b8*/ 	.word	0xffffffff


	//   ....[9]....
        /*00bc*/ 	.word	0xffffffff


	//   ....[10]....
        /*00c0*/ 	.word	0xffffffff


	//   ....[11]....
        /*00c4*/ 	.word	0xffffffff


	//   ....[12]....
        /*00c8*/ 	.word	0xffffffff


	//   ....[13]....
        /*00cc*/ 	.word	0xffffffff


	//   ....[14]....
        /*00d0*/ 	.word	0xffffffff


	//   ....[15]....
        /*00d4*/ 	.word	0xffffffff


	//   ....[16]....
        /*00d8*/ 	.word	0xffffffff


	//   ....[17]....
        /*00dc*/ 	.word	0xffffffff


	//   ....[18]....
        /*00e0*/ 	.word	0xffffffff


	//   ....[19]....
        /*00e4*/ 	.word	0xffffffff


	//   ....[20]....
        /*00e8*/ 	.word	0xffffffff


	//   ....[21]....
        /*00ec*/ 	.word	0xffffffff


	//   ....[22]....
        /*00f0*/ 	.word	0xffffffff


	//   ....[23]....
        /*00f4*/ 	.word	0xffffffff


	//   ....[24]....
        /*00f8*/ 	.word	0xffffffff


	//   ....[25]....
        /*00fc*/ 	.word	0xffffffff


	//   ....[26]....
        /*0100*/ 	.word	0xffffffff


	//   ....[27]....
        /*0104*/ 	.word	0xffffffff


	//   ....[28]....
        /*0108*/ 	.word	0xffffffff


	//   ....[29]....
        /*010c*/ 	.word	0xffffffff


	//   ....[30]....
        /*0110*/ 	.word	0xffffffff


	//   ....[31]....
        /*0114*/ 	.word	0xffffffff


	//   ....[32]....
        /*0118*/ 	.word	0xffffffff


	//   ....[33]....
        /*011c*/ 	.word	0xffffffff


	//   ....[34]....
        /*0120*/ 	.word	0xffffffff


	//   ....[35]....
        /*0124*/ 	.word	0xffffffff


	//   ....[36]....
        /*0128*/ 	.word	0xffffffff


	//   ....[37]....
        /*012c*/ 	.word	0xffffffff


	//   ....[38]....
        /*0130*/ 	.word	0xffffffff


	//   ....[39]....
        /*0134*/ 	.word	0xffffffff


	//   ....[40]....
        /*0138*/ 	.word	0xffffffff


	//   ....[41]....
        /*013c*/ 	.word	0xffffffff


	//   ....[42]....
        /*0140*/ 	.word	0xffffffff


	//   ....[43]....
        /*0144*/ 	.word	0xffffffff


	//   ....[44]....
        /*0148*/ 	.word	0xffffffff


	//   ....[45]....
        /*014c*/ 	.word	0xffffffff


	//   ....[46]....
        /*0150*/ 	.word	0xffffffff


	//   ....[47]....
        /*0154*/ 	.word	0xffffffff


	//   ....[48]....
        /*0158*/ 	.word	0xffffffff


	//   ....[49]....
        /*015c*/ 	.word	0xffffffff


	//   ....[50]....
        /*0160*/ 	.word	0xffffffff


	//   ....[51]....
        /*0164*/ 	.word	0xffffffff


	//   ....[52]....
        /*0168*/ 	.word	0xffffffff


	//   ....[53]....
        /*016c*/ 	.word	0xffffffff


	//   ....[54]....
        /*0170*/ 	.word	0xffffffff


	//   ....[55]....
        /*0174*/ 	.word	0xffffffff


	//   ....[56]....
        /*0178*/ 	.word	0xffffffff


	//   ....[57]....
        /*017c*/ 	.word	0xffffffff


	//   ....[58]....
        /*0180*/ 	.word	0xffffffff


	//   ....[59]....
        /*0184*/ 	.word	0xffffffff


	//   ....[60]....
        /*0188*/ 	.word	0x0500001e


	//   ....[61]....
        /*018c*/ 	.word	0x0500001e


	//   ....[62]....
        /*0190*/ 	.word	0x0500001e


	//   ....[63]....
        /*0194*/ 	.word	0x0500001e


	//   ....[64]....
        /*0198*/ 	.word	0x0500001e


	//   ....[65]....
        /*019c*/ 	.word	0x0500001e


	//   ....[66]....
        /*01a0*/ 	.word	0x0500001e


	//   ....[67]....
        /*01a4*/ 	.word	0x0500001e


	//   ....[68]....
        /*01a8*/ 	.word	0x0500001e


	//   ....[69]....
        /*01ac*/ 	.word	0x0500001e


	//   ....[70]....
        /*01b0*/ 	.word	0x0500001e


	//   ....[71]....
        /*01b4*/ 	.word	0x0500001e


	//   ....[72]....
        /*01b8*/ 	.word	0x0500001e


	//   ....[73]....
        /*01bc*/ 	.word	0x0500001e


	//   ....[74]....
        /*01c0*/ 	.word	0x0500001e


	//   ....[75]....
        /*01c4*/ 	.word	0x0500001e


	//   ....[76]....
        /*01c8*/ 	.word	0x0500001e


	//   ....[77]....
        /*01cc*/ 	.word	0x0500001e


	//   ....[78]....
        /*01d0*/ 	.word	0x0500001e


	//   ....[79]....
        /*01d4*/ 	.word	0x0500001e


	//   ....[80]....
        /*01d8*/ 	.word	0x0500001e


	//   ....[81]....
        /*01dc*/ 	.word	0x0500001e


	//   ....[82]....
        /*01e0*/ 	.word	0x0500001e


	//   ....[83]....
        /*01e4*/ 	.word	0x0500001e


	//   ....[84]....
        /*01e8*/ 	.word	0x0500001e


	//   ....[85]....
        /*01ec*/ 	.word	0x0500001e


	//   ....[86]....
        /*01f0*/ 	.word	0x0500001e


	//   ....[87]....
        /*01f4*/ 	.word	0x0500001e


	//   ....[88]....
        /*01f8*/ 	.word	0x0500001e


	//   ....[89]....
        /*01fc*/ 	.word	0x0500001e


	//   ....[90]....
        /*0200*/ 	.word	0x0500001e


	//   ....[91]....
        /*0204*/ 	.word	0x0500001e


	//   ....[92]....
        /*0208*/ 	.word	0x0500001e


	//   ....[93]....
        /*020c*/ 	.word	0x0500001e


	//   ....[94]....
        /*0210*/ 	.word	0x0500001e


	//   ....[95]....
        /*0214*/ 	.word	0x0500001e


	//----- nvinfo : EIATTR_COOP_GROUP_INSTR_OFFSETS
	.align		4
.L_472:
        /*0218*/ 	.byte	0x04, 0x28
        /*021a*/ 	.short	(.L_474 - .L_473)


	//   ....[0]....
.L_473:
        /*021c*/ 	.word	0x00000290


	//   ....[1]....
        /*0220*/ 	.word	0x000004e0


	//   ....[2]....
        /*0224*/ 	.word	0x00000510


	//   ....[3]....
        /*0228*/ 	.word	0x00000530


	//   ....[4]....
        /*022c*/ 	.word	0x00000560


	//   ....[5]....
        /*0230*/ 	.word	0x00000580


	//   ....[6]....
        /*0234*/ 	.word	0x00001120


	//   ....[7]....
        /*0238*/ 	.word	0x00001310


	//   ....[8]....
        /*023c*/ 	.word	0x00001340


	//   ....[9]....
        /*0240*/ 	.word	0x00001360


	//   ....[10]....
        /*0244*/ 	.word	0x00001380


	//   ....[11]....
        /*0248*/ 	.word	0x000013a0


	//   ....[12]....
        /*024c*/ 	.word	0x000015c0


	//   ....[13]....
        /*0250*/ 	.word	0x00001680


	//   ....[14]....
        /*0254*/ 	.word	0x000016e0


	//   ....[15]....
        /*0258*/ 	.word	0x00001790


	//   ....[16]....
        /*025c*/ 	.word	0x000017e0


	//   ....[17]....
        /*0260*/ 	.word	0x00001830


	//   ....[18]....
        /*0264*/ 	.word	0x00001890


	//   ....[19]....
        /*0268*/ 	.word	0x000018e0


	//   ....[20]....
        /*026c*/ 	.word	0x000018f0


	//   ....[21]....
        /*0270*/ 	.word	0x000019b0


	//   ....[22]....
        /*0274*/ 	.word	0x00001a70


	//   ....[23]....
        /*0278*/ 	.word	0x00001ac0


	//   ....[24]....
        /*027c*/ 	.word	0x00001b20


	//   ....[25]....
        /*0280*/ 	.word	0x00001b80


	//   ....[26]....
        /*0284*/ 	.word	0x00001bc0


	//   ....[27]....
        /*0288*/ 	.word	0x00001c00


	//   ....[28]....
        /*028c*/ 	.word	0x00001c40


	//   ....[29]....
        /*0290*/ 	.word	0x00001c50


	//   ....[30]....
        /*0294*/ 	.word	0x00002bf0


	//   ....[31]....
        /*0298*/ 	.word	0x00002e70


	//   ....[32]....
        /*029c*/ 	.word	0x00002e90


	//   ....[33]....
        /*02a0*/ 	.word	0x00002eb0


	//   ....[34]....
        /*02a4*/ 	.word	0x00002ed0


	//   ....[35]....
        /*02a8*/ 	.word	0x00002f00


	//   ....[36]....
        /*02ac*/ 	.word	0x00003bf0


	//   ....[37]....
        /*02b0*/ 	.word	0x00003e70


	//   ....[38]....
        /*02b4*/ 	.word	0x00003e90


	//   ....[39]....
        /*02b8*/ 	.word	0x00003eb0


	//   ....[40]....
        /*02bc*/ 	.word	0x00003ed0


	//   ....[41]....
        /*02c0*/ 	.word	0x00003f00


	//   ....[42]....
        /*02c4*/ 	.word	0x00004130


	//   ....[43]....
        /*02c8*/ 	.word	0x000041f0


	//   ....[44]....
        /*02cc*/ 	.word	0x00004250


	//   ....[45]....
        /*02d0*/ 	.word	0x000042f0


	//   ....[46]....
        /*02d4*/ 	.word	0x00004350


	//   ....[47]....
        /*02d8*/ 	.word	0x00004390


	//   ....[48]....
        /*02dc*/ 	.word	0x000043e0


	//   ....[49]....
        /*02e0*/ 	.word	0x00004420


	//   ....[50]....
        /*02e4*/ 	.word	0x00004430


	//   ....[51]....
        /*02e8*/ 	.word	0x00004530


	//   ....[52]....
        /*02ec*/ 	.word	0x00004600


	//   ....[53]....
        /*02f0*/ 	.word	0x00004660


	//   ....[54]....
        /*02f4*/ 	.word	0x000046c0


	//   ....[55]....
        /*02f8*/ 	.word	0x00004720


	//   ....[56]....
        /*02fc*/ 	.word	0x00004760


	//   ....[57]....
        /*0300*/ 	.word	0x000047a0


	//   ....[58]....
        /*0304*/ 	.word	0x000047e0


	//   ....[59]....
        /*0308*/ 	.word	0x000047f0


	//   ....[60]....
        /*030c*/ 	.word	0x00005430


	//   ....[61]....
        /*0310*/ 	.word	0x000054b0


	//   ....[62]....
        /*0314*/ 	.word	0x00005560


	//   ....[63]....
        /*0318*/ 	.word	0x00005660


	//   ....[64]....
        /*031c*/ 	.word	0x000056e0


	//   ....[65]....
        /*0320*/ 	.word	0x00005770


	//   ....[66]....
        /*0324*/ 	.word	0x000057f0


	//   ....[67]....
        /*0328*/ 	.word	0x00005860


	//   ....[68]....
        /*032c*/ 	.word	0x00005890


	//   ....[69]....
        /*0330*/ 	.word	0x00005950


	//   ....[70]....
        /*0334*/ 	.word	0x000059d0


	//   ....[71]....
        /*0338*/ 	.word	0x00005a50


	//   ....[72]....
        /*033c*/ 	.word	0x00005b10


	//   ....[73]....
        /*0340*/ 	.word	0x00005b90


	//   ....[74]....
        /*0344*/ 	.word	0x00005c10


	//   ....[75]....
        /*0348*/ 	.word	0x00005c80


	//   ....[76]....
        /*034c*/ 	.word	0x00005d00


	//   ....[77]....
        /*0350*/ 	.word	0x00005d60


	//   ....[78]....
        /*0354*/ 	.word	0x00005dd0


	//   ....[79]....
        /*0358*/ 	.word	0x00005e50


	//   ....[80]....
        /*035c*/ 	.word	0x00005ef0


	//   ....[81]....
        /*0360*/ 	.word	0x00005fe0


	//   ....[82]....
        /*0364*/ 	.word	0x00006060


	//   ....[83]....
        /*0368*/ 	.word	0x000060f0


	//   ....[84]....
        /*036c*/ 	.word	0x00006170


	//   ....[85]....
        /*0370*/ 	.word	0x000061f0


	//   ....[86]....
        /*0374*/ 	.word	0x00006220


	//   ....[87]....
        /*0378*/ 	.word	0x00006320


	//   ....[88]....
        /*037c*/ 	.word	0x000063a0


	//   ....[89]....
        /*0380*/ 	.word	0x00006420


	//   ....[90]....
        /*0384*/ 	.word	0x00006500


	//   ....[91]....
        /*0388*/ 	.word	0x00006580


	//   ....[92]....
        /*038c*/ 	.word	0x00006600


	//   ....[93]....
        /*0390*/ 	.word	0x00006680


	//   ....[94]....
        /*0394*/ 	.word	0x00006700


	//   ....[95]....
        /*0398*/ 	.word	0x00006760


	//----- nvinfo : EIATTR_VRC_CTA_INIT_COUNT
	.align		4
.L_474:
        /*039c*/ 	.byte	0x02, 0x4a
	.zero		1
	.zero		1


	//----- nvinfo : EIATTR_EXIT_INSTR_OFFSETS
	.align		4
        /*03a0*/ 	.byte	0x04, 0x1c
        /*03a2*/ 	.short	(.L_476 - .L_475)


	//   ....[0]....
.L_475:
        /*03a4*/ 	.word	0x00000f40


	//   ....[1]....
        /*03a8*/ 	.word	0x00002860


	//   ....[2]....
        /*03ac*/ 	.word	0x000053b0


	//   ....[3]....
        /*03b0*/ 	.word	0x000053e0


	//----- nvinfo : EIATTR_MAX_THREADS
	.align		4
.L_476:
        /*03b4*/ 	.byte	0x04, 0x05
        /*03b6*/ 	.short	(.L_478 - .L_477)
.L_477:
        /*03b8*/ 	.word	0x00000040
        /*03bc*/ 	.word	0x00000001
        /*03c0*/ 	.word	0x00000001


	//----- nvinfo : EIATTR_CRS_STACK_SIZE
	.align		4
.L_478:
        /*03c4*/ 	.byte	0x04, 0x1e
        /*03c6*/ 	.short	(.L_480 - .L_479)
.L_479:
        /*03c8*/ 	.word	0x00000000


	//----- nvinfo : EIATTR_CBANK_PARAM_SIZE
	.align		4
.L_480:
        /*03cc*/ 	.byte	0x03, 0x19
        /*03ce*/ 	.short	0x0038


	//----- nvinfo : EIATTR_PARAM_CBANK
	.align		4
        /*03d0*/ 	.byte	0x04, 0x0a
        /*03d2*/ 	.short	(.L_482 - .L_481)
	.align		4
.L_481:
        /*03d4*/ 	.word	index@(.nv.constant0._ZN6thrust24THRUST_300001_SM_1000_NS8cuda_cub4core6detail13_kernel_agentINS1_8__unique11UniqueAgentIPyS7_N4cuda3std3__48equal_toIyEEiPiEEJS7_S7_SC_SD_iN3cub18CUB_300001_SM_100013ScanTileStateIiLb1EEEmEEEvDpT0_)
        /*03d8*/ 	.short	0x0380
        /*03da*/ 	.short	0x0038


	//----- nvinfo : EIATTR_SW_WAR
	.align		4
.L_482:
        /*03dc*/ 	.byte	0x04, 0x36
        /*03de*/ 	.short	(.L_484 - .L_483)
.L_483:
        /*03e0*/ 	.word	0x00000008
.L_484:


//--------------------- .nv.info._ZN6thrust24THRUST_300001_SM_1000_NS8cuda_cub4core6detail13_kernel_agentINS1_8__unique9InitAgentIN3cub18CUB_300001_SM_100013ScanTileStateIiLb1EEEPiiEEJSA_mSB_EEEvDpT0_ --------------------------
	.section	.nv.info._ZN6thrust24THRUST_300001_SM_1000_NS8cuda_cub4core6detail13_kernel_agentINS1_8__unique9InitAgentIN3cub18CUB_300001_SM_100013ScanTileStateIiLb1EEEPiiEEJSA_mSB_EEEvDpT0_,"",@"SHT_CUDA_INFO"
	.sectionflags	@""
	.align	4


	//----- nvinfo : EIATTR_CUDA_API_VERSION
	.align		4
        /*0000*/ 	.byte	0x04, 0x37
        /*0002*/ 	.short	(.L_486 - .L_485)
.L_485:
        /*0004*/ 	.word	0x00000082


	//----- nvinfo : EIATTR_KPARAM_INFO
	.align		4
.L_486:
        /*0008*/ 	.byte	0x04, 0x17
        /*000a*/ 	.short	(.L_488 - .L_487)
.L_487:
        /*000c*/ 	.word	0x00000000
        /*0010*/ 	.short	0x0002
        /*0012*/ 	.short	0x0010
        /*0014*/ 	.byte	0x00, 0xf5, 0x21, 0x00


	//----- nvinfo : EIATTR_KPARAM_INFO
	.align		4
.L_488:
        /*0018*/ 	.byte	0x04, 0x17
        /*001a*/ 	.short	(.L_490 - .L_489)
.L_489:
        /*001c*/ 	.word	0x00000000
        /*0020*/ 	.short	0x0001
        /*0022*/ 	.short	0x0008
        /*0024*/ 	.byte	0x00, 0xf0, 0x21, 0x00


	//----- nvinfo : EIATTR_KPARAM_INFO
	.align		4
.L_490:
        /*0028*/ 	.byte	0x04, 0x17
        /*002a*/ 	.short	(.L_492 - .L_491)
.L_491:
        /*002c*/ 	.word	0x00000000
        /*0030*/ 	.short	0x0000
        /*0032*/ 	.short	0x0000
        /*0034*/ 	.byte	0x00, 0xf0, 0x21, 0x00


	//----- nvinfo : EIATTR_SPARSE_MMA_MASK
	.align		4
.L_492:
        /*0038*/ 	.byte	0x03, 0x50
        /*003a*/ 	.short	0x0000


	//----- nvinfo : EIATTR_MAXREG_COUNT
	.align		4
        /*003c*/ 	.byte	0x03, 0x1b
        /*003e*/ 	.short	0x00ff


	//----- nvinfo : EIATTR_MERCURY_ISA_VERSION
	.align		4
        /*0040*/ 	.byte	0x03, 0x5f
        /*0042*/ 	.short	0x0101


	//----- nvinfo : EIATTR_VRC_CTA_INIT_COUNT
	.align		4
        /*0044*/ 	.byte	0x02, 0x4a
	.zero		1
	.zero		1


	//----- nvinfo : EIATTR_EXIT_INSTR_OFFSETS
	.align		4
        /*0048*/ 	.byte	0x04, 0x1c
        /*004a*/ 	.short	(.L_494 - .L_493)


	//   ....[0]....
.L_493:
        /*004c*/ 	.word	0x00000130


	//   ....[1]....
        /*0050*/ 	.word	0x00000160


	//----- nvinfo : EIATTR_MAX_THREADS
	.align		4
.L_494:
        /*0054*/ 	.byte	0x04, 0x05
        /*0056*/ 	.short	(.L_496 - .L_495)
.L_495:
        /*0058*/ 	.word	0x00000080
        /*005c*/ 	.word	0x00000001
        /*0060*/ 	.word	0x00000001


	//----- nvinfo : EIATTR_CBANK_PARAM_SIZE
	.align		4
.L_496:
        /*0064*/ 	.byte	0x03, 0x19
        /*0066*/ 	.short	0x0018


	//----- nvinfo : EIATTR_PARAM_CBANK
	.align		4
        /*0068*/ 	.byte	0x04, 0x0a
        /*006a*/ 	.short	(.L_498 - .L_497)
	.align		4
.L_497:
        /*006c*/ 	.word	index@(.nv.constant0._ZN6thrust24THRUST_300001_SM_1000_NS8cuda_cub4core6detail13_kernel_agentINS1_8__unique9InitAgentIN3cub18CUB_300001_SM_100013ScanTileStateIiLb1EEEPiiEEJSA_mSB_EEEvDpT0_)
        /*0070*/ 	.short	0x0380
        /*0072*/ 	.short	0x0018


	//----- nvinfo : EIATTR_SW_WAR
	.align		4
.L_498:
        /*0074*/ 	.byte	0x04, 0x36
        /*0076*/ 	.short	(.L_500 - .L_499)
.L_499:
        /*0078*/ 	.word	0x00000008
.L_500:


//--------------------- .nv.info._Z13SetKMerValuesP10K_MER_NODEPcS1_i --------------------------
	.section	.nv.info._Z13SetKMerValuesP10K_MER_NODEPcS1_i,"",@"SHT_CUDA_INFO"
	.sectionflags	@""
	.align	4


	//----- nvinfo : EIATTR_CUDA_API_VERSION
	.align		4
        /*0000*/ 	.byte	0x04, 0x37
        /*0002*/ 	.short	(.L_502 - .L_501)
.L_501:
        /*0004*/ 	.word	0x00000082


	//----- nvinfo : EIATTR_KPARAM_INFO
	.align		4
.L_502:
        /*0008*/ 	.byte	0x04, 0x17
        /*000a*/ 	.short	(.L_504 - .L_503)
.L_503:
        /*000c*/ 	.word	0x00000000
        /*0010*/ 	.short	0x0003
        /*0012*/ 	.short	0x0018
        /*0014*/ 	.byte	0x00, 0xf0, 0x11, 0x00


	//----- nvinfo : EIATTR_KPARAM_INFO
	.align		4
.L_504:
        /*0018*/ 	.byte	0x04, 0x17
        /*001a*/ 	.short	(.L_506 - .L_505)
.L_505:
        /*001c*/ 	.word	0x00000000
        /*0020*/ 	.short	0x0002
        /*0022*/ 	.short	0x0010
        /*0024*/ 	.byte	0x00, 0xf5, 0x21, 0x00


	//----- nvinfo : EIATTR_KPARAM_INFO
	.align		4
.L_506:
        /*0028*/ 	.byte	0x04, 0x17
        /*002a*/ 	.short	(.L_508 - .L_507)
.L_507:
        /*002c*/ 	.word	0x00000000
        /*0030*/ 	.short	0x0001
        /*0032*/ 	.short	0x0008
        /*0034*/ 	.byte	0x00, 0xf5, 0x21, 0x00


	//----- nvinfo : EIATTR_KPARAM_INFO
	.align		4
.L_508:
        /*0038*/ 	.byte	0x04, 0x17
        /*003a*/ 	.short	(.L_510 - .L_509)
.L_509:
        /*003c*/ 	.word	0x00000000
        /*0040*/ 	.short	0x0000
        /*0042*/ 	.short	0x0000
        /*0044*/ 	.byte	0x00, 0xf5, 0x21, 0x00


	//----- nvinfo : EIATTR_SPARSE_MMA_MASK
	.align		4
.L_510:
        /*0048*/ 	.byte	0x03, 0x50
        /*004a*/ 	.short	0x0000


	//----- nvinfo : EIATTR_MAXREG_COUNT
	.align		4
        /*004c*/ 	.byte	0x03, 0x1b
        /*004e*/ 	.short	0x00ff


	//----- nvinfo : EIATTR_MERCURY_ISA_VERSION
	.align		4
        /*0050*/ 	.byte	0x03, 0x5f
        /*0052*/ 	.short	0x0101


	//----- nvinfo : EIATTR_VRC_CTA_INIT_COUNT
	.align		4
        /*0054*/ 	.byte	0x02, 0x4a
	.zero		1
	.zero		1


	//----- nvinfo : EIATTR_EXIT_INSTR_OFFSETS
	.align		4
        /*0058*/ 	.byte	0x04, 0x1c
        /*005a*/ 	.short	(.L_512 - .L_511)


	//   ....[0]....
.L_511:
        /*005c*/ 	.word	0x00000070


	//   ....[1]....
        /*0060*/ 	.word	0x00000930


	//----- nvinfo : EIATTR_CRS_STACK_SIZE
	.align		4
.L_512:
        /*0064*/ 	.byte	0x04, 0x1e
        /*0066*/ 	.short	(.L_514 - .L_513)
.L_513:
        /*0068*/ 	.word	0x00000000


	//----- nvinfo : EIATTR_CBANK_PARAM_SIZE
	.align		4
.L_514:
        /*006c*/ 	.byte	0x03, 0x19
        /*006e*/ 	.short	0x001c


	//----- nvinfo : EIATTR_PARAM_CBANK
	.align		4
        /*0070*/ 	.byte	0x04, 0x0a
        /*0072*/ 	.short	(.L_516 - .L_515)
	.align		4
.L_515:
        /*0074*/ 	.word	index@(.nv.constant0._Z13SetKMerValuesP10K_MER_NODEPcS1_i)
        /*0078*/ 	.short	0x0380
        /*007a*/ 	.short	0x001c


	//----- nvinfo : EIATTR_SW_WAR
	.align		4
.L_516:
        /*007c*/ 	.byte	0x04, 0x36
        /*007e*/ 	.short	(.L_518 - .L_517)
.L_517:
        /*0080*/ 	.word	0x00000008
.L_518:


//--------------------- .nv.callgraph             --------------------------
	.section	.nv.callgraph,"",@"SHT_CUDA_CALLGRAPH"
	.align	4
	.sectionentsize	8
	.align		4
        /*0000*/ 	.word	0x00000000
	.align		4
        /*0004*/ 	.word	0xffffffff
	.align		4
        /*0008*/ 	.word	0x00000000
	.align		4
        /*000c*/ 	.word	0xfffffffe
	.align		4
        /*0010*/ 	.word	0x00000000
	.align		4
        /*0014*/ 	.word	0xfffffffd
	.align		4
        /*0018*/ 	.word	0x00000000
	.align		4
        /*001c*/ 	.word	0xfffffffc


//--------------------- .nv.constant4             --------------------------
	.section	.nv.constant4,"a",@progbits
	.align	8
	.align		8
.nv.constant4:
        /*0000*/ 	.dword	_ZN34_INTERNAL_ddc1cd86_4_k_cu_ea7f43c54cuda3std3__45__cpo5beginE
	.align		8
        /*0008*/ 	.dword	_ZN34_INTERNAL_ddc1cd86_4_k_cu_ea7f43c54cuda3std3__45__cpo3endE
	.align		8
        /*0010*/ 	.dword	_ZN34_INTERNAL_ddc1cd86_4_k_cu_ea7f43c54cuda3std3__45__cpo6cbeginE
	.align		8
        /*0018*/ 	.dword	_ZN34_INTERNAL_ddc1cd86_4_k_cu_ea7f43c54cuda3std3__45__cpo4cendE
	.align		8
        /*0020*/ 	.dword	_ZN34_INTERNAL_ddc1cd86_4_k_cu_ea7f43c54cuda3std3__45__cpo6rbeginE
	.align		8
        /*0028*/ 	.dword	_ZN34_INTERNAL_ddc1cd86_4_k_cu_ea7f43c54cuda3std3__45__cpo4rendE
	.align		8
        /*0030*/ 	.dword	_ZN34_INTERNAL_ddc1cd86_4_k_cu_ea7f43c54cuda3std3__45__cpo7crbeginE
	.align		8
        /*0038*/ 	.dword	_ZN34_INTERNAL_ddc1cd86_4_k_cu_ea7f43c54cuda3std3__45__cpo5crendE
	.align		8
        /*0040*/ 	.dword	_ZN34_INTERNAL_ddc1cd86_4_k_cu_ea7f43c54cuda3std3__436_GLOBAL__N__ddc1cd86_4_k_cu_ea7f43c56ignoreE
	.align		8
        /*0048*/ 	.dword	_ZN34_INTERNAL_ddc1cd86_4_k_cu_ea7f43c54cuda3std3__419piecewise_constructE
	.align		8
        /*0050*/ 	.dword	_ZN34_INTERNAL_ddc1cd86_4_k_cu_ea7f43c54cuda3std3__48in_placeE
	.align		8
        /*0058*/ 	.dword	_ZN34_INTERNAL_ddc1cd86_4_k_cu_ea7f43c54cuda3std3__420unreachable_sentinelE
	.align		8
        /*0060*/ 	.dword	_ZN34_INTERNAL_ddc1cd86_4_k_cu_ea7f43c54cuda3std3__47nulloptE
	.align		8
        /*0068*/ 	.dword	_ZN34_INTERNAL_ddc1cd86_4_k_cu_ea7f43c54cuda3std3__48unexpectE
	.align		8
        /*0070*/ 	.dword	_ZN34_INTERNAL_ddc1cd86_4_k_cu_ea7f43c54cuda3std6ranges3__45__cpo4swapE
	.align		8
        /*0078*/ 	.dword	_ZN34_INTERNAL_ddc1cd86_4_k_cu_ea7f43c54cuda3std6ranges3__45__cpo9iter_moveE
	.align		8
        /*0080*/ 	.dword	_ZN34_INTERNAL_ddc1cd86_4_k_cu_ea7f43c54cuda3std6ranges3__45__cpo5beginE
	.align		8
        /*0088*/ 	.dword	_ZN34_INTERNAL_ddc1cd86_4_k_cu_ea7f43c54cuda3std6ranges3__45__cpo3endE
	.align		8
        /*0090*/ 	.dword	_ZN34_INTERNAL_ddc1cd86_4_k_cu_ea7f43c54cuda3std6ranges3__45__cpo6cbeginE
	.align		8
        /*0098*/ 	.dword	_ZN34_INTERNAL_ddc1cd86_4_k_cu_ea7f43c54cuda3std6ranges3__45__cpo4cendE
	.align		8
        /*00a0*/ 	.dword	_ZN34_INTERNAL_ddc1cd86_4_k_cu_ea7f43c54cuda3std6ranges3__45__cpo7advanceE
	.align		8
        /*00a8*/ 	.dword	_ZN34_INTERNAL_ddc1cd86_4_k_cu_ea7f43c54cuda3std6ranges3__45__cpo9iter_swapE
	.align		8
        /*00b0*/ 	.dword	_ZN34_INTERNAL_ddc1cd86_4_k_cu_ea7f43c54cuda3std6ranges3__45__cpo4nextE
	.align		8
        /*00b8*/ 	.dword	_ZN34_INTERNAL_ddc1cd86_4_k_cu_ea7f43c54cuda3std6ranges3__45__cpo4prevE
	.align		8
        /*00c0*/ 	.dword	_ZN34_INTERNAL_ddc1cd86_4_k_cu_ea7f43c54cuda3std6ranges3__45__cpo4dataE
	.align		8
        /*00c8*/ 	.dword	_ZN34_INTERNAL_ddc1cd86_4_k_cu_ea7f43c54cuda3std6ranges3__45__cpo5cdataE
	.align		8
        /*00d0*/ 	.dword	_ZN34_INTERNAL_ddc1cd86_4_k_cu_ea7f43c54cuda3std6ranges3__45__cpo4sizeE
	.align		8
        /*00d8*/ 	.dword	_ZN34_INTERNAL_ddc1cd86_4_k_cu_ea7f43c54cuda3std6ranges3__45__cpo5ssizeE
	.align		8
        /*00e0*/ 	.dword	_ZN34_INTERNAL_ddc1cd86_4_k_cu_ea7f43c54cuda3std6ranges3__45__cpo8distanceE
	.align		8
        /*00e8*/ 	.dword	_ZN34_INTERNAL_ddc1cd86_4_k_cu_ea7f43c56thrust24THRUST_300001_SM_1000_NS8cuda_cub3parE
	.align		8
        /*00f0*/ 	.dword	_ZN34_INTERNAL_ddc1cd86_4_k_cu_ea7f43c56thrust24THRUST_300001_SM_1000_NS8cuda_cub10par_nosyncE
	.align		8
        /*00f8*/ 	.dword	_ZN34_INTERNAL_ddc1cd86_4_k_cu_ea7f43c56thrust24THRUST_300001_SM_1000_NS6system6detail10sequential3seqE
	.align		8
        /*0100*/ 	.dword	_ZN34_INTERNAL_ddc1cd86_4_k_cu_ea7f43c56thrust24THRUST_300001_SM_1000_NS6system3cpp3parE
	.align		8
        /*0108*/ 	.dword	_ZN34_INTERNAL_ddc1cd86_4_k_cu_ea7f43c56thrust24THRUST_300001_SM_1000_NS12placeholders2_1E
	.align		8
        /*0110*/ 	.dword	_ZN34_INTERNAL_ddc1cd86_4_k_cu_ea7f43c56thrust24THRUST_300001_SM_1000_NS12placeholders2_2E
	.align		8
        /*0118*/ 	.dword	_ZN34_INTERNAL_ddc1cd86_4_k_cu_ea7f43c56thrust24THRUST_300001_SM_1000_NS12placeholders2_3E
	.align		8
        /*0120*/ 	.dword	_ZN34_INTERNAL_ddc1cd86_4_k_cu_ea7f43c56thrust24THRUST_300001_SM_1000_NS12placeholders2_4E
	.align		8
        /*0128*/ 	.dword	_ZN34_INTERNAL_ddc1cd86_4_k_cu_ea7f43c56thrust24THRUST_300001_SM_1000_NS12placeholders2_5E
	.align		8
        /*0130*/ 	.dword	_ZN34_INTERNAL_ddc1cd86_4_k_cu_ea7f43c56thrust24THRUST_300001_SM_1000_NS12placeholders2_6E
	.align		8
        /*0138*/ 	.dword	_ZN34_INTERNAL_ddc1cd86_4_k_cu_ea7f43c56thrust24THRUST_300001_SM_1000_NS12placeholders2_7E
	.align		8
        /*0140*/ 	.dword	_ZN34_INTERNAL_ddc1cd86_4_k_cu_ea7f43c56thrust24THRUST_300001_SM_1000_NS12placeholders2_8E
	.align		8
        /*0148*/ 	.dword	_ZN34_INTERNAL_ddc1cd86_4_k_cu_ea7f43c56thrust24THRUST_300001_SM_1000_NS12placeholders2_9E
	.align		8
        /*0150*/ 	.dword	_ZN34_INTERNAL_ddc1cd86_4_k_cu_ea7f43c56thrust24THRUST_300001_SM_1000_NS12placeholders3_10E
	.align		8
        /*0158*/ 	.dword	_ZN34_INTERNAL_ddc1cd86_4_k_cu_ea7f43c56thrust24THRUST_300001_SM_1000_NS3seqE
	.align		8
        /*0160*/ 	.dword	_ZN34_INTERNAL_ddc1cd86_4_k_cu_ea7f43c56thrust24THRUST_300001_SM_1000_NS6deviceE


//--------------------- .text._ZN3cub18CUB_300001_SM_10006detail10radix_sort29DeviceRadixSortOnesweepKernelINS1_5radix10policy_hubIyNS0_8NullTypeEyE10Policy1000ELNS0_9SortOrderE0EyS6_yiiNS1_21identity_decomposer_tEEEvPT5_SC_PT3_PKSD_PT1_PKSH_PT2_PKSL_T4_iiT6_ --------------------------
	.section	.text._ZN3cub18CUB_300001_SM_10006detail10radix_sort29DeviceRadixSortOnesweepKernelINS1_5radix10policy_hubIyNS0_8NullTypeEyE10Policy1000ELNS0_9SortOrderE0EyS6_yiiNS1_21identity_decomposer_tEEEvPT5_SC_PT3_PKSD_PT1_PKSH_PT2_PKSL_T4_iiT6_,"ax",@progbits
	.align	128
        .global         _ZN3cub18CUB_300001_SM_10006detail10radix_sort29DeviceRadixSortOnesweepKernelINS1_5radix10policy_hubIyNS0_8NullTypeEyE10Policy1000ELNS0_9SortOrderE0EyS6_yiiNS1_21identity_decomposer_tEEEvPT5_SC_PT3_PKSD_PT1_PKSH_PT2_PKSL_T4_iiT6_
        .type           _ZN3cub18CUB_300001_SM_10006detail10radix_sort29DeviceRadixSortOnesweepKernelINS1_5radix10policy_hubIyNS0_8NullTypeEyE10Policy1000ELNS0_9SortOrderE0EyS6_yiiNS1_21identity_decomposer_tEEEvPT5_SC_PT3_PKSD_PT1_PKSH_PT2_PKSL_T4_iiT6_,@function
        .size           _ZN3cub18CUB_300001_SM_10006detail10radix_sort29DeviceRadixSortOnesweepKernelINS1_5radix10policy_hubIyNS0_8NullTypeEyE10Policy1000ELNS0_9SortOrderE0EyS6_yiiNS1_21identity_decomposer_tEEEvPT5_SC_PT3_PKSD_PT1_PKSH_PT2_PKSL_T4_iiT6_,(.L_x_1169 - _ZN3cub18CUB_300001_SM_10006detail10radix_sort29DeviceRadixSortOnesweepKernelINS1_5radix10policy_hubIyNS0_8NullTypeEyE10Policy1000ELNS0_9SortOrderE0EyS6_yiiNS1_21identity_decomposer_tEEEvPT5_SC_PT3_PKSD_PT1_PKSH_PT2_PKSL_T4_iiT6_)
        .other          _ZN3cub18CUB_300001_SM_10006detail10radix_sort29DeviceRadixSortOnesweepKernelINS1_5radix10policy_hubIyNS0_8NullTypeEyE10Policy1000ELNS0_9SortOrderE0EyS6_yiiNS1_21identity_decomposer_tEEEvPT5_SC_PT3_PKSD_PT1_PKSH_PT2_PKSL_T4_iiT6_,@"STO_CUDA_ENTRY STV_DEFAULT"
_ZN3cub18CUB_300001_SM_10006detail10radix_sort29DeviceRadixSortOnesweepKernelINS1_5radix10policy_hubIyNS0_8NullTypeEyE10Policy1000ELNS0_9SortOrderE0EyS6_yiiNS1_21identity_decomposer_tEEEvPT5_SC_PT3_PKSD_PT1_PKSH_PT2_PKSL_T4_iiT6_:
.text._ZN3cub18CUB_300001_SM_10006detail10radix_sort29DeviceRadixSortOnesweepKernelINS1_5radix10policy_hubIyNS0_8NullTypeEyE10Policy1000ELNS0_9SortOrderE0EyS6_yiiNS1_21identity_decomposer_tEEEvPT5_SC_PT3_PKSD_PT1_PKSH_PT2_PKSL_T4_iiT6_:
[----:B------:R-:W-:Y:S01]  /*0000*/  LDC R1, c[0x0][0x37c] ;  /* 0x0000df00ff017b82 */ /* 0x000fe20000000800 */
[----:B------:R-:W0:Y:S01]  /*0010*/  S2R R3, SR_TID.X ;  /* 0x0000000000037919 */ /* 0x000e220000002100 */
[----:B------:R-:W-:Y:S01]  /*0020*/  MOV R5, 0x400 ;  /* 0x0000040000057802 */ /* 0x000fe20000000f00 */
[----:B------:R-:W1:Y:S01]  /*0030*/  LDCU.64 UR8, c[0x0][0x358] ;  /* 0x00006b00ff0877ac */ /* 0x000e620008000a00 */
[----:B------:R-:W-:Y:S01]  /*0040*/  BSSY.RECONVERGENT B0, `(.L_x_0) ;  /* 0x000000c000007945 */ /* 0x000fe20003800200 */
[----:B------:R-:W2:Y:S01]  /*0050*/  S2R R0, SR_CgaCtaId ;  /* 0x0000000000007919 */ /* 0x000ea20000008800 */
[----:B0-----:R-:W-:Y:S02]  /*0060*/  ISETP.NE.AND P0, PT, R3, RZ, PT ;  /* 0x000000ff0300720c */ /* 0x001fe40003f05270 */
[----:B--2---:R-:W-:-:S11]  /*0070*/  LEA R5, R0, R5, 0x18 ;  /* 0x0000000500057211 */ /* 0x004fd600078ec0ff */
[----:B-1----:R-:W-:Y:S05]  /*0080*/  @P0 BRA `(.L_x_1) ;  /* 0x00000000001c0947 */ /* 0x002fea0003800000 */
[----:B------:R-:W0:Y:S01]  /*0090*/  LDC.64 R6, c[0x0][0x388] ;  /* 0x0000e200ff067b82 */ /* 0x000e220000000a00 */
[----:B------:R-:W-:-:S05]  /*00a0*/  IMAD.MOV.U32 R9, RZ, RZ, 0x1 ;  /* 0x00000001ff097424 */ /* 0x000fca00078e00ff */
[----:B0-----:R-:W2:Y:S02]  /*00b0*/  ATOMG.E.ADD.STRONG.GPU PT, R6, desc[UR8][R6.64], R9 ;  /* 0x80000009060679a8 */ /* 0x001ea400081ef108 */
[----:B------:R-:W0:Y:S01]  /*00c0*/  S2UR UR5, SR_CgaCtaId ;  /* 0x00000000000579c3 */ /* 0x000e220000008800 */
[----:B------:R-:W-:Y:S02]  /*00d0*/  UMOV UR4, 0x400 ;  /* 0x0000040000047882 */ /* 0x000fe40000000000 */
[----:B0-----:R-:W-:-:S09]  /*00e0*/  ULEA UR4, UR5, UR4, 0x18 ;  /* 0x0000000405047291 */ /* 0x001fd2000f8ec0ff */
[----:B--2---:R0:W-:Y:S03]  /*00f0*/  STS [UR4+0xb400], R6 ;  /* 0x00b40006ff007988 */ /* 0x0041e60008000804 */
.L_x_1:
[----:B------:R-:W-:Y:S05]  /*0100*/  BSYNC.RECONVERGENT B0 ;  /* 0x0000000000007941 */ /* 0x000fea0003800200 */
.L_x_0:
[----:B------:R-:W-:Y:S06]  /*0110*/  BAR.SYNC.DEFER_BLOCKING 0x0 ;  /* 0x0000000000007b1d */ /* 0x000fec0000010000 */
[----:B------:R-:W1:Y:S01]  /*0120*/  LDCU UR4, c[0x0][0x3c0] ;  /* 0x00007800ff0477ac */ /* 0x000e620008000800 */
[----:B------:R-:W2:Y:S01]  /*0130*/  S2R R0, SR_LANEID ;  /* 0x0000000000007919 */ /* 0x000ea20000000000 */
[----:B------:R-:W0:Y:S02]  /*0140*/  LDS R37, [R5+0xb400] ;  /* 0x00b4000005257984 */ /* 0x000e240000000800 */
[----:B0-----:R-:W-:-:S04]  /*0150*/  IMAD R6, R37, 0x1680, RZ ;  /* 0x0000168025067824 */ /* 0x001fc800078e02ff */
[----:B------:R-:W-:Y:S01]  /*0160*/  VIADD R4, R6, 0x1680 ;  /* 0x0000168006047836 */ /* 0x000fe20000000000 */
[----:B------:R-:W-:-:S04]  /*0170*/  SHF.R.S32.HI R9, RZ, 0x1f, R6 ;  /* 0x0000001fff097819 */ /* 0x000fc80000011406 */
[----:B-1----:R-:W-:Y:S02]  /*0180*/  ISETP.GT.AND P0, PT, R4, UR4, PT ;  /* 0x0000000404007c0c */ /* 0x002fe4000bf04270 */
[----:B------:R-:W-:-:S11]  /*0190*/  SHF.R.U32.HI R4, RZ, 0x5, R3 ;  /* 0x00000005ff047819 */ /* 0x000fd60000011603 */
[----:B--2---:R-:W-:Y:S05]  /*01a0*/  @P0 BRA `(.L_x_2) ;  /* 0x0000000000600947 */ /* 0x004fea0003800000 */
[----:B------:R-:W0:Y:S01]  /*01b0*/  LDCU.64 UR4, c[0x0][0x3a8] ;  /* 0x00007500ff0477ac */ /* 0x000e220008000a00 */
[C---:B------:R-:W-:Y:S02]  /*01c0*/  LOP3.LUT R7, R3.reuse, 0x1f, RZ, 0xc0, !PT ;  /* 0x0000001f03077812 */ /* 0x040fe400078ec0ff */
[----:B------:R-:W-:-:S05]  /*01d0*/  LOP3.LUT R8, R3, 0x3e0, RZ, 0xc0, !PT ;  /* 0x000003e003087812 */ /* 0x000fca00078ec0ff */
[----:B------:R-:W-:-:S05]  /*01e0*/  IMAD R7, R8, 0xf, R7 ;  /* 0x0000000f08077824 */ /* 0x000fca00078e0207 */
[----:B------:R-:W-:-:S05]  /*01f0*/  IADD3 R7, P0, PT, R6, R7, RZ ;  /* 0x0000000706077210 */ /* 0x000fca0007f1e0ff */
[----:B------:R-:W-:Y:S01]  /*0200*/  IMAD.X R6, RZ, RZ, R9, P0 ;  /* 0x000000ffff067224 */ /* 0x000fe200000e0609 */
[----:B0-----:R-:W-:-:S04]  /*0210*/  LEA R38, P0, R7, UR4, 0x3 ;  /* 0x0000000407267c11 */ /* 0x001fc8000f8018ff */
[----:B------:R-:W-:-:S05]  /*0220*/  LEA.HI.X R39, R7, UR5, R6, 0x3, P0 ;  /* 0x0000000507277c11 */ /* 0x000fca00080f1c06 */
[----:B------:R0:W5:Y:S04]  /*0230*/  LDG.E.64 R22, desc[UR8][R38.64] ;  /* 0x0000000826167981 */ /* 0x000168000c1e1b00 */
        /* <DEDUP_REMOVED lines=13> */
[----:B------:R0:W5:Y:S01]  /*0310*/  LDG.E.64 R10, desc[UR8][R38.64+0xe00] ;  /* 0x000e0008260a7981 */ /* 0x000162000c1e1b00 */
[----:B------:R-:W-:Y:S05]  /*0320*/  BRA `(.L_x_3) ;  /* 0x00000004004c7947 */ /* 0x000fea0003800000 */
.L_x_2:
[C---:B------:R-:W-:Y:S01]  /*0330*/  LOP3.LUT R7, R3.reuse, 0x1f, RZ, 0xc0, !PT ;  /* 0x0000001f03077812 */ /* 0x040fe200078ec0ff */
[----:B------:R-:W0:Y:S01]  /*0340*/  LDCU.64 UR6, c[0x0][0x3a8] ;  /* 0x00007500ff0677ac */ /* 0x000e220008000a00 */
[----:B------:R-:W-:Y:S01]  /*0350*/  LOP3.LUT R8, R3, 0x3e0, RZ, 0xc0, !PT ;  /* 0x000003e003087812 */ /* 0x000fe200078ec0ff */
[----:B------:R-:W-:Y:S02]  /*0360*/  IMAD.MOV.U32 R22, RZ, RZ, -0x1 ;  /* 0xffffffffff167424 */ /* 0x000fe400078e00ff */
[----:B------:R-:W-:Y:S02]  /*0370*/  IMAD.MOV.U32 R23, RZ, RZ, -0x1 ;  /* 0xffffffffff177424 */ /* 0x000fe400078e00ff */
[----:B------:R-:W-:Y:S01]  /*0380*/  IMAD R11, R8, 0xf, R7 ;  /* 0x0000000f080b7824 */ /* 0x000fe200078e0207 */
[----:B------:R-:W-:Y:S01]  /*0390*/  IADD3 R7, PT, PT, -R6, UR4, RZ ;  /* 0x0000000406077c10 */ /* 0x000fe2000fffe1ff */
[----:B------:R-:W-:Y:S02]  /*03a0*/  IMAD.MOV.U32 R24, RZ, RZ, -0x1 ;  /* 0xffffffffff187424 */ /* 0x000fe400078e00ff */
[C---:B------:R-:W-:Y:S01]  /*03b0*/  VIADD R12, R11.reuse, 0x60 ;  /* 0x000000600b0c7836 */ /* 0x040fe20000000000 */
[C---:B------:R-:W-:Y:S01]  /*03c0*/  ISETP.GE.AND P3, PT, R11.reuse, R7, PT ;  /* 0x000000070b00720c */ /* 0x040fe20003f66270 */
[----:B------:R-:W-:-:S02]  /*03d0*/  VIADD R10, R11, 0x40 ;  /* 0x000000400b0a7836 */ /* 0x000fc40000000000 */
[C---:B------:R-:W-:Y:S01]  /*03e0*/  VIADD R8, R11.reuse, 0x20 ;  /* 0x000000200b087836 */ /* 0x040fe20000000000 */
[----:B------:R-:W-:Y:S01]  /*03f0*/  ISETP.GE.AND P6, PT, R12, R7, PT ;  /* 0x000000070c00720c */ /* 0x000fe20003fc6270 */
[----:B------:R-:W-:Y:S01]  /*0400*/  IMAD.MOV.U32 R25, RZ, RZ, -0x1 ;  /* 0xffffffffff197424 */ /* 0x000fe200078e00ff */
[----:B------:R-:W-:Y:S01]  /*0410*/  IADD3 R12, P0, PT, R6, R11, RZ ;  /* 0x0000000b060c7210 */ /* 0x000fe20007f1e0ff */
[C---:B------:R-:W-:Y:S01]  /*0420*/  VIADD R6, R11.reuse, 0x80 ;  /* 0x000000800b067836 */ /* 0x040fe20000000000 */
[-C--:B------:R-:W-:Y:S01]  /*0430*/  ISETP.GE.AND P5, PT, R10, R7.reuse, PT ;  /* 0x000000070a00720c */ /* 0x080fe20003fa6270 */
[----:B------:R-:W-:Y:S01]  /*0440*/  IMAD.MOV.U32 R26, RZ, RZ, -0x1 ;  /* 0xffffffffff1a7424 */ /* 0x000fe200078e00ff */
[----:B0-----:R-:W-:Y:S01]  /*0450*/  LEA R38, P2, R12, UR6, 0x3 ;  /* 0x000000060c267c11 */ /* 0x001fe2000f8418ff */
[----:B------:R-:W-:Y:S01]  /*0460*/  IMAD.X R9, RZ, RZ, R9, P0 ;  /* 0x000000ffff097224 */ /* 0x000fe200000e0609 */
[-C--:B------:R-:W-:Y:S01]  /*0470*/  ISETP.GE.AND P0, PT, R6, R7.reuse, PT ;  /* 0x000000070600720c */ /* 0x080fe20003f06270 */
[C---:B------:R-:W-:Y:S01]  /*0480*/  VIADD R6, R11.reuse, 0xe0 ;  /* 0x000000e00b067836 */ /* 0x040fe20000000000 */
[----:B------:R-:W-:Y:S01]  /*0490*/  ISETP.GE.AND P4, PT, R8, R7, PT ;  /* 0x000000070800720c */ /* 0x000fe20003f86270 */
[----:B------:R-:W-:Y:S01]  /*04a0*/  VIADD R8, R11, 0xa0 ;  /* 0x000000a00b087836 */ /* 0x000fe20000000000 */
[----:B------:R-:W-:Y:S01]  /*04b0*/  LEA.HI.X R39, R12, UR7, R9, 0x3, P2 ;  /* 0x000000070c277c11 */ /* 0x000fe200090f1c09 */
[----:B------:R-:W-:-:S02]  /*04c0*/  IMAD.MOV.U32 R27, RZ, RZ, -0x1 ;  /* 0xffffffffff1b7424 */ /* 0x000fc400078e00ff */
[C---:B------:R-:W-:Y:S01]  /*04d0*/  VIADD R10, R11.reuse, 0xc0 ;  /* 0x000000c00b0a7836 */ /* 0x040fe20000000000 */
[-C--:B------:R-:W-:Y:S01]  /*04e0*/  ISETP.GE.AND P1, PT, R8, R7.reuse, PT ;  /* 0x000000070800720c */ /* 0x080fe20003f26270 */
[----:B------:R1:W5:Y:S01]  /*04f0*/  @!P3 LDG.E.64 R22, desc[UR8][R38.64] ;  /* 0x000000082616b981 */ /* 0x000362000c1e1b00 */
[-C--:B------:R-:W-:Y:S01]  /*0500*/  ISETP.GE.AND P3, PT, R6, R7.reuse, PT ;  /* 0x000000070600720c */ /* 0x080fe20003f66270 */
[C---:B------:R-:W-:Y:S01]  /*0510*/  VIADD R6, R11.reuse, 0x120 ;  /* 0x000001200b067836 */ /* 0x040fe20000000000 */
[-C--:B------:R-:W-:Y:S01]  /*0520*/  ISETP.GE.AND P2, PT, R10, R7.reuse, PT ;  /* 0x000000070a00720c */ /* 0x080fe20003f46270 */
[----:B------:R-:W-:Y:S01]  /*0530*/  IMAD.MOV.U32 R30, RZ, RZ, -0x1 ;  /* 0xffffffffff1e7424 */ /* 0x000fe200078e00ff */
[----:B------:R1:W5:Y:S01]  /*0540*/  @!P5 LDG.E.64 R26, desc[UR8][R38.64+0x200] ;  /* 0x00020008261ad981 */ /* 0x000362000c1e1b00 */
[----:B------:R-:W-:Y:S01]  /*0550*/  IMAD.MOV.U32 R31, RZ, RZ, -0x1 ;  /* 0xffffffffff1f7424 */ /* 0x000fe200078e00ff */
[----:B------:R-:W-:Y:S01]  /*0560*/  ISETP.GE.AND P5, PT, R6, R7, PT ;  /* 0x000000070600720c */ /* 0x000fe20003fa6270 */
[C---:B------:R-:W-:Y:S01]  /*0570*/  VIADD R8, R11.reuse, 0x100 ;  /* 0x000001000b087836 */ /* 0x040fe20000000000 */
[----:B------:R1:W5:Y:S01]  /*0580*/  @!P4 LDG.E.64 R24, desc[UR8][R38.64+0x100] ;  /* 0x000100082618c981 */ /* 0x000362000c1e1b00 */
[----:B------:R-:W-:-:S02]  /*0590*/  VIADD R6, R11, 0x160 ;  /* 0x000001600b067836 */ /* 0x000fc40000000000 */
[----:B------:R-:W-:Y:S01]  /*05a0*/  IMAD.MOV.U32 R28, RZ, RZ, -0x1 ;  /* 0xffffffffff1c7424 */ /* 0x000fe200078e00ff */
[----:B------:R1:W5:Y:S01]  /*05b0*/  @!P0 LDG.E.64 R30, desc[UR8][R38.64+0x400] ;  /* 0x00040008261e8981 */ /* 0x000362000c1e1b00 */
[----:B------:R-:W-:Y:S01]  /*05c0*/  IMAD.MOV.U32 R29, RZ, RZ, -0x1 ;  /* 0xffffffffff1d7424 */ /* 0x000fe200078e00ff */
[-C--:B------:R-:W-:Y:S01]  /*05d0*/  ISETP.GE.AND P4, PT, R8, R7.reuse, PT ;  /* 0x000000070800720c */ /* 0x080fe20003f86270 */
[----:B------:R-:W-:Y:S01]  /*05e0*/  IMAD.MOV.U32 R32, RZ, RZ, -0x1 ;  /* 0xffffffffff207424 */ /* 0x000fe200078e00ff */
[----:B------:R-:W-:Y:S01]  /*05f0*/  ISETP.GE.AND P0, PT, R6, R7, PT ;  /* 0x000000070600720c */ /* 0x000fe20003f06270 */
[----:B------:R-:W-:Y:S02]  /*0600*/  IMAD.MOV.U32 R33, RZ, RZ, -0x1 ;  /* 0xffffffffff217424 */ /* 0x000fe400078e00ff */
        /* <DEDUP_REMOVED lines=12> */
[----:B------:R-:W-:-:S03]  /*06d0*/  VIADD R6, R11, 0x1c0 ;  /* 0x000001c00b067836 */ /* 0x000fc60000000000 */
[----:B------:R1:W5:Y:S01]  /*06e0*/  @!P3 LDG.E.64 R20, desc[UR8][R38.64+0x700] ;  /* 0x000700082614b981 */ /* 0x000362000c1e1b00 */
[-C--:B------:R-:W-:Y:S02]  /*06f0*/  ISETP.GE.AND P2, PT, R8, R7.reuse, PT ;  /* 0x000000070800720c */ /* 0x080fe40003f46270 */
[----:B------:R-:W-:Y:S01]  /*0700*/  ISETP.GE.AND P3, PT, R6, R7, PT ;  /* 0x000000070600720c */ /* 0x000fe20003f66270 */
[----:B------:R-:W-:Y:S02]  /*0710*/  IMAD.MOV.U32 R18, RZ, RZ, -0x1 ;  /* 0xffffffffff127424 */ /* 0x000fe400078e00ff */
[----:B------:R-:W-:Y:S02]  /*0720*/  IMAD.MOV.U32 R19, RZ, RZ, -0x1 ;  /* 0xffffffffff137424 */ /* 0x000fe400078e00ff */
[----:B------:R-:W-:Y:S02]  /*0730*/  IMAD.MOV.U32 R16, RZ, RZ, -0x1 ;  /* 0xffffffffff107424 */ /* 0x000fe400078e00ff */
[----:B------:R-:W-:-:S02]  /*0740*/  IMAD.MOV.U32 R17, RZ, RZ, -0x1 ;  /* 0xffffffffff117424 */ /* 0x000fc400078e00ff */
[----:B------:R-:W-:Y:S01]  /*0750*/  IMAD.MOV.U32 R14, RZ, RZ, -0x1 ;  /* 0xffffffffff0e7424 */ /* 0x000fe200078e00ff */
[----:B------:R1:W5:Y:S01]  /*0760*/  @!P4 LDG.E.64 R18, desc[UR8][R38.64+0x800] ;  /* 0x000800082612c981 */ /* 0x000362000c1e1b00 */
[----:B------:R-:W-:Y:S02]  /*0770*/  IMAD.MOV.U32 R15, RZ, RZ, -0x1 ;  /* 0xffffffffff0f7424 */ /* 0x000fe400078e00ff */
[----:B------:R-:W-:Y:S01]  /*0780*/  IMAD.MOV.U32 R12, RZ, RZ, -0x1 ;  /* 0xffffffffff0c7424 */ /* 0x000fe200078e00ff */
[----:B------:R1:W5:Y:S01]  /*0790*/  @!P5 LDG.E.64 R16, desc[UR8][R38.64+0x900] ;  /* 0x000900082610d981 */ /* 0x000362000c1e1b00 */
[----:B------:R-:W-:Y:S02]  /*07a0*/  IMAD.MOV.U32 R13, RZ, RZ, -0x1 ;  /* 0xffffffffff0d7424 */ /* 0x000fe400078e00ff */
[----:B------:R-:W-:Y:S01]  /*07b0*/  IMAD.MOV.U32 R8, RZ, RZ, -0x1 ;  /* 0xffffffffff087424 */ /* 0x000fe200078e00ff */
[----:B------:R1:W5:Y:S01]  /*07c0*/  @!P6 LDG.E.64 R14, desc[UR8][R38.64+0xa00] ;  /* 0x000a0008260ee981 */ /* 0x000362000c1e1b00 */
[----:B------:R-:W-:-:S02]  /*07d0*/  IMAD.MOV.U32 R9, RZ, RZ, -0x1 ;  /* 0xffffffffff097424 */ /* 0x000fc400078e00ff */
[----:B------:R-:W-:Y:S01]  /*07e0*/  IMAD.MOV.U32 R6, RZ, RZ, -0x1 ;  /* 0xffffffffff067424 */ /* 0x000fe200078e00ff */
[----:B------:R1:W5:Y:S01]  /*07f0*/  @!P0 LDG.E.64 R12, desc[UR8][R38.64+0xb00] ;  /* 0x000b0008260c8981 */ /* 0x000362000c1e1b00 */
[----:B------:R-:W-:Y:S02]  /*0800*/  IMAD.MOV.U32 R7, RZ, RZ, -0x1 ;  /* 0xffffffffff077424 */ /* 0x000fe400078e00ff */
[----:B------:R-:W-:Y:S01]  /*0810*/  IMAD.MOV.U32 R10, RZ, RZ, -0x1 ;  /* 0xffffffffff0a7424 */ /* 0x000fe200078e00ff */
[----:B------:R1:W5:Y:S01]  /*0820*/  @!P1 LDG.E.64 R8, desc[UR8][R38.64+0xc00] ;  /* 0x000c000826089981 */ /* 0x000362000c1e1b00 */
[----:B------:R-:W-:-:S03]  /*0830*/  IMAD.MOV.U32 R11, RZ, RZ, -0x1 ;  /* 0xffffffffff0b7424 */ /* 0x000fc600078e00ff */
[----:B------:R1:W5:Y:S04]  /*0840*/  @!P2 LDG.E.64 R6, desc[UR8][R38.64+0xd00] ;  /* 0x000d00082606a981 */ /* 0x000368000c1e1b00 */
[----:B------:R1:W5:Y:S02]  /*0850*/  @!P3 LDG.E.64 R10, desc[UR8][R38.64+0xe00] ;  /* 0x000e0008260ab981 */ /* 0x000364000c1e1b00 */
.L_x_3:
[----:B01----:R-:W-:Y:S01]  /*0860*/  VIMNMX R39, PT, PT, R0, 0xe0, !PT ;  /* 0x000000e000277848 */ /* 0x003fe20007fe0100 */
[----:B------:R-:W-:Y:S01]  /*0870*/  BSSY.RECONVERGENT B0, `(.L_x_4) ;  /* 0x0000023000007945 */ /* 0x000fe20003800200 */
[----:B------:R-:W-:Y:S02]  /*0880*/  IMAD.SHL.U32 R4, R4, 0x400, RZ ;  /* 0x0000040004047824 */ /* 0x000fe400078e00ff */
[----:B------:R-:W-:-:S04]  /*0890*/  IADD3 R39, PT, PT, R39, 0x1f, -R0 ;  /* 0x0000001f27277810 */ /* 0x000fc80007ffe800 */
[C---:B------:R-:W-:Y:S02]  /*08a0*/  ISETP.GE.U32.AND P0, PT, R39.reuse, 0x1e0, PT ;  /* 0x000001e02700780c */ /* 0x040fe40003f06070 */
[----:B------:R-:W-:Y:S01]  /*08b0*/  LEA.HI R38, R39, 0x1, RZ, 0x1b ;  /* 0x0000000127267811 */ /* 0x000fe200078fd8ff */
[----:B------:R-:W-:-:S03]  /*08c0*/  IMAD.MOV.U32 R39, RZ, RZ, R0 ;  /* 0x000000ffff277224 */ /* 0x000fc600078e0000 */
[----:B------:R-:W-:-:S04]  /*08d0*/  LOP3.LUT R41, R38, 0xf, RZ, 0xc0, !PT ;  /* 0x0000000f26297812 */ /* 0x000fc800078ec0ff */
[----:B------:R-:W-:-:S03]  /*08e0*/  ISETP.NE.AND P1, PT, R41, RZ, PT ;  /* 0x000000ff2900720c */ /* 0x000fc60003f25270 */
[----:B------:R-:W-:Y:S10]  /*08f0*/  @!P0 BRA `(.L_x_5) ;  /* 0x0000000000688947 */ /* 0x000ff40003800000 */
[----:B------:R-:W-:Y:S01]  /*0900*/  IMAD R40, R0, 0x4, R4 ;  /* 0x0000000400287824 */ /* 0x000fe200078e0204 */
[----:B------:R-:W-:Y:S01]  /*0910*/  LOP3.LUT R36, R38, 0xffffff0, RZ, 0xc0, !PT ;  /* 0x0ffffff026247812 */ /* 0x000fe200078ec0ff */
[----:B------:R-:W-:-:S03]  /*0920*/  IMAD.MOV.U32 R39, RZ, RZ, R0 ;  /* 0x000000ffff277224 */ /* 0x000fc600078e0000 */
[----:B------:R-:W-:Y:S01]  /*0930*/  IADD3 R40, PT, PT, R40, 0x400, R5 ;  /* 0x0000040028287810 */ /* 0x000fe20007ffe005 */
[----:B------:R-:W-:-:S07]  /*0940*/  IMAD.MOV R36, RZ, RZ, -R36 ;  /* 0x000000ffff247224 */ /* 0x000fce00078e0a24 */
.L_x_6:
[----:B------:R-:W-:Y:S01]  /*0950*/  VIADD R36, R36, 0x10 ;  /* 0x0000001024247836 */ /* 0x000fe20000000000 */
[----:B------:R-:W-:Y:S01]  /*0960*/  STS [R40+-0x400], RZ ;  /* 0xfffc00ff28007388 */ /* 0x000fe20000000800 */
[----:B------:R-:W-:-:S03]  /*0970*/  VIADD R39, R39, 0x200 ;  /* 0x0000020027277836 */ /* 0x000fc60000000000 */
[----:B------:R-:W-:Y:S01]  /*0980*/  ISETP.NE.AND P0, PT, R36, RZ, PT ;  /* 0x000000ff2400720c */ /* 0x000fe20003f05270 */
[----:B------:R-:W-:Y:S04]  /*0990*/  STS [R40+-0x380], RZ ;  /* 0xfffc80ff28007388 */ /* 0x000fe80000000800 */
[----:B------:R-:W-:Y:S04]  /*09a0*/  STS [R40+-0x300], RZ ;  /* 0xfffd00ff28007388 */ /* 0x000fe80000000800 */
[----:B------:R-:W-:Y:S04]  /*09b0*/  STS [R40+-0x280], RZ ;  /* 0xfffd80ff28007388 */ /* 0x000fe80000000800 */
[----:B------:R-:W-:Y:S04]  /*09c0*/  STS [R40+-0x200], RZ ;  /* 0xfffe00ff28007388 */ /* 0x000fe80000000800 */
[----:B------:R-:W-:Y:S04]  /*09d0*/  STS [R40+-0x180], RZ ;  /* 0xfffe80ff28007388 */ /* 0x000fe80000000800 */
[----:B------:R-:W-:Y:S04]  /*09e0*/  STS [R40+-0x100], RZ ;  /* 0xffff00ff28007388 */ /* 0x000fe80000000800 */
[----:B------:R-:W-:Y:S04]  /*09f0*/  STS [R40+-0x80], RZ ;  /* 0xffff80ff28007388 */ /* 0x000fe80000000800 */
[----:B------:R-:W-:Y:S04]  /*0a00*/  STS [R40], RZ ;  /* 0x000000ff28007388 */ /* 0x000fe80000000800 */
[----:B------:R-:W-:Y:S04]  /*0a10*/  STS [R40+0x80], RZ ;  /* 0x000080ff28007388 */ /* 0x000fe80000000800 */
[----:B------:R-:W-:Y:S04]  /*0a20*/  STS [R40+0x100], RZ ;  /* 0x000100ff28007388 */ /* 0x000fe80000000800 */
[----:B------:R-:W-:Y:S04]  /*0a30*/  STS [R40+0x180], RZ ;  /* 0x000180ff28007388 */ /* 0x000fe80000000800 */
[----:B------:R-:W-:Y:S04]  /*0a40*/  STS [R40+0x200], RZ ;  /* 0x000200ff28007388 */ /* 0x000fe80000000800 */
[----:B------:R-:W-:Y:S04]  /*0a50*/  STS [R40+0x280], RZ ;  /* 0x000280ff28007388 */ /* 0x000fe80000000800 */
[----:B------:R-:W-:Y:S04]  /*0a60*/  STS [R40+0x300], RZ ;  /* 0x000300ff28007388 */ /* 0x000fe80000000800 */
[----:B------:R0:W-:Y:S02]  /*0a70*/  STS [R40+0x380], RZ ;  /* 0x000380ff28007388 */ /* 0x0001e40000000800 */
[----:B0-----:R-:W-:Y:S01]  /*0a80*/  VIADD R40, R40, 0x800 ;  /* 0x0000080028287836 */ /* 0x001fe20000000000 */
[----:B------:R-:W-:Y:S06]  /*0a90*/  @P0 BRA `(.L_x_6) ;  /* 0xfffffffc00ac0947 */ /* 0x000fec000383ffff */
.L_x_5:
[----:B------:R-:W-:Y:S05]  /*0aa0*/  BSYNC.RECONVERGENT B0 ;  /* 0x0000000000007941 */ /* 0x000fea0003800200 */
.L_x_4:
[----:B------:R-:W-:Y:S01]  /*0ab0*/  BSSY.RECONVERGENT B0, `(.L_x_7) ;  /* 0x0000026000007945 */ /* 0x000fe20003800200 */
[----:B------:R-:W-:-:S03]  /*0ac0*/  IMAD.IADD R36, R5, 0x1, R4 ;  /* 0x0000000105247824 */ /* 0x000fc600078e0204 */
[----:B------:R-:W-:Y:S05]  /*0ad0*/  @!P1 BRA `(.L_x_8) ;  /* 0x00000000008c9947 */ /* 0x000fea0003800000 */
[----:B------:R-:W-:Y:S01]  /*0ae0*/  ISETP.GE.U32.AND P0, PT, R41, 0x8, PT ;  /* 0x000000082900780c */ /* 0x000fe20003f06070 */
[----:B------:R-:W-:Y:S01]  /*0af0*/  BSSY.RECONVERGENT B1, `(.L_x_9) ;  /* 0x000000e000017945 */ /* 0x000fe20003800200 */
[----:B------:R-:W-:-:S04]  /*0b00*/  LOP3.LUT R42, R38, 0x7, RZ, 0xc0, !PT ;  /* 0x00000007262a7812 */ /* 0x000fc800078ec0ff */
[----:B------:R-:W-:-:S07]  /*0b10*/  ISETP.NE.AND P1, PT, R42, RZ, PT ;  /* 0x000000ff2a00720c */ /* 0x000fce0003f25270 */
[----:B------:R-:W-:Y:S06]  /*0b20*/  @!P0 BRA `(.L_x_10) ;  /* 0x0000000000288947 */ /* 0x000fec0003800000 */
[C---:B------:R-:W-:Y:S02]  /*0b30*/  IMAD R40, R39.reuse, 0x4, R36 ;  /* 0x0000000427287824 */ /* 0x040fe400078e0224 */
[----:B------:R-:W-:-:S03]  /*0b40*/  VIADD R39, R39, 0x100 ;  /* 0x0000010027277836 */ /* 0x000fc60000000000 */
[----:B------:R0:W-:Y:S04]  /*0b50*/  STS [R40], RZ ;  /* 0x000000ff28007388 */ /* 0x0001e80000000800 */
[----:B------:R0:W-:Y:S04]  /*0b60*/  STS [R40+0x80], RZ ;  /* 0x000080ff28007388 */ /* 0x0001e80000000800 */
[----:B------:R0:W-:Y:S04]  /*0b70*/  STS [R40+0x100], RZ ;  /* 0x000100ff28007388 */ /* 0x0001e80000000800 */
[----:B------:R0:W-:Y:S04]  /*0b80*/  STS [R40+0x180], RZ ;  /* 0x000180ff28007388 */ /* 0x0001e80000000800 */
[----:B------:R0:W-:Y:S04]  /*0b90*/  STS [R40+0x200], RZ ;  /* 0x000200ff28007388 */ /* 0x0001e80000000800 */
[----:B------:R0:W-:Y:S04]  /*0ba0*/  STS [R40+0x280], RZ ;  /* 0x000280ff28007388 */ /* 0x0001e80000000800 */
[----:B------:R0:W-:Y:S04]  /*0bb0*/  STS [R40+0x300], RZ ;  /* 0x000300ff28007388 */ /* 0x0001e80000000800 */
[----:B------:R0:W-:Y:S02]  /*0bc0*/  STS [R40+0x380], RZ ;  /* 0x000380ff28007388 */ /* 0x0001e40000000800 */
.L_x_10:
[----:B------:R-:W-:Y:S05]  /*0bd0*/  BSYNC.RECONVERGENT B1 ;  /* 0x0000000000017941 */ /* 0x000fea0003800200 */
.L_x_9:
[----:B------:R-:W-:Y:S05]  /*0be0*/  @!P1 BRA `(.L_x_8) ;  /* 0x0000000000489947 */ /* 0x000fea0003800000 */
[----:B------:R-:W-:Y:S02]  /*0bf0*/  ISETP.GE.U32.AND P0, PT, R42, 0x4, PT ;  /* 0x000000042a00780c */ /* 0x000fe40003f06070 */
[----:B------:R-:W-:-:S04]  /*0c00*/  LOP3.LUT R38, R38, 0x3, RZ, 0xc0, !PT ;  /* 0x0000000326267812 */ /* 0x000fc800078ec0ff */
[----:B------:R-:W-:-:S07]  /*0c10*/  ISETP.NE.AND P1, PT, R38, RZ, PT ;  /* 0x000000ff2600720c */ /* 0x000fce0003f25270 */
[C---:B------:R-:W-:Y:S02]  /*0c20*/  @P0 IMAD R36, R39.reuse, 0x4, R36 ;  /* 0x0000000427240824 */ /* 0x040fe400078e0224 */
[----:B------:R-:W-:-:S03]  /*0c30*/  @P0 VIADD R39, R39, 0x80 ;  /* 0x0000008027270836 */ /* 0x000fc60000000000 */
[----:B------:R1:W-:Y:S04]  /*0c40*/  @P0 STS [R36], RZ ;  /* 0x000000ff24000388 */ /* 0x0003e80000000800 */
[----:B------:R1:W-:Y:S04]  /*0c50*/  @P0 STS [R36+0x80], RZ ;  /* 0x000080ff24000388 */ /* 0x0003e80000000800 */
[----:B------:R1:W-:Y:S04]  /*0c60*/  @P0 STS [R36+0x100], RZ ;  /* 0x000100ff24000388 */ /* 0x0003e80000000800 */
[----:B------:R1:W-:Y:S01]  /*0c70*/  @P0 STS [R36+0x180], RZ ;  /* 0x000180ff24000388 */ /* 0x0003e20000000800 */
[----:B------:R-:W-:Y:S05]  /*0c80*/  @!P1 BRA `(.L_x_8) ;  /* 0x0000000000209947 */ /* 0x000fea0003800000 */
[----:B------:R-:W-:Y:S02]  /*0c90*/  IMAD R4, R39, 0x4, R4 ;  /* 0x0000000427047824 */ /* 0x000fe400078e0204 */
[----:B------:R-:W-:Y:S02]  /*0ca0*/  IMAD.MOV R38, RZ, RZ, -R38 ;  /* 0x000000ffff267224 */ /* 0x000fe400078e0a26 */
[----:B------:R-:W-:-:S07]  /*0cb0*/  IMAD.IADD R4, R5, 0x1, R4 ;  /* 0x0000000105047824 */ /* 0x000fce00078e0204 */
.L_x_11:
[----:B------:R-:W-:Y:S01]  /*0cc0*/  VIADD R38, R38, 0x1 ;  /* 0x0000000126267836 */ /* 0x000fe20000000000 */
[----:B------:R2:W-:Y:S04]  /*0cd0*/  STS [R4], RZ ;  /* 0x000000ff04007388 */ /* 0x0005e80000000800 */
[----:B------:R-:W-:Y:S01]  /*0ce0*/  ISETP.NE.AND P0, PT, R38, RZ, PT ;  /* 0x000000ff2600720c */ /* 0x000fe20003f05270 */
[----:B--2---:R-:W-:-:S12]  /*0cf0*/  VIADD R4, R4, 0x80 ;  /* 0x0000008004047836 */ /* 0x004fd80000000000 */
[----:B------:R-:W-:Y:S05]  /*0d00*/  @P0 BRA `(.L_x_11) ;  /* 0xfffffffc00ec0947 */ /* 0x000fea000383ffff */
.L_x_8:
[----:B------:R-:W-:Y:S05]  /*0d10*/  BSYNC.RECONVERGENT B0 ;  /* 0x0000000000007941 */ /* 0x000fea0003800200 */
.L_x_7:
[----:B------:R-:W2:Y:S01]  /*0d20*/  LDCU UR4, c[0x0][0x3c8] ;  /* 0x00007900ff0477ac */ /* 0x000ea20008000800 */
[C---:B------:R-:W-:Y:S01]  /*0d30*/  IMAD.SHL.U32 R4, R3.reuse, 0x20, RZ ;  /* 0x0000002003047824 */ /* 0x040fe200078e00ff */
[----:B------:R-:W3:Y:S01]  /*0d40*/  LDC.64 R68, c[0x0][0x380] ;  /* 0x0000e000ff447b82 */ /* 0x000ee20000000a00 */
[----:B------:R-:W-:Y:S01]  /*0d50*/  ISETP.GT.U32.AND P1, PT, R3, 0xff, PT ;  /* 0x000000ff0300780c */ /* 0x000fe20003f24070 */
[----:B------:R-:W4:Y:S01]  /*0d60*/  LDCU UR6, c[0x0][0x3c4] ;  /* 0x00007880ff0677ac */ /* 0x000f220008000800 */
[----:B------:R-:W-:Y:S01]  /*0d70*/  BSSY.RECONVERGENT B0, `(.L_x_12) ;  /* 0x000006a000007945 */ /* 0x000fe20003800200 */
[----:B------:R-:W-:Y:S01]  /*0d80*/  LOP3.LUT R4, R4, 0x7c00, RZ, 0xc0, !PT ;  /* 0x00007c0004047812 */ /* 0x000fe200078ec0ff */
[----:B------:R-:W-:Y:S01]  /*0d90*/  UMOV UR5, 0xffffffff ;  /* 0xffffffff00057882 */ /* 0x000fe20000000000 */
[----:B------:R-:W-:-:S03]  /*0da0*/  P2R R85, PR, RZ, 0x2 ;  /* 0x00000002ff557803 */ /* 0x000fc60000000000 */
[----:B------:R-:W-:Y:S02]  /*0db0*/  IMAD.IADD R51, R5, 0x1, R4 ;  /* 0x0000000105337824 */ /* 0x000fe400078e0204 */
[----:B------:R-:W-:Y:S01]  /*0dc0*/  IMAD.MOV.U32 R4, RZ, RZ, RZ ;  /* 0x000000ffff047224 */ /* 0x000fe200078e00ff */
[----:B--2---:R-:W-:Y:S01]  /*0dd0*/  USHF.L.U32 UR4, UR5, UR4, URZ ;  /* 0x0000000405047299 */ /* 0x004fe200080006ff */
[----:B----45:R-:W-:Y:S02]  /*0de0*/  SHF.R.U64 R39, R22, UR6, R23 ;  /* 0x0000000616277c19 */ /* 0x030fe40008001217 */
[----:B------:R-:W-:Y:S02]  /*0df0*/  SHF.R.U64 R66, R24, UR6, R25 ;  /* 0x0000000618427c19 */ /* 0x000fe40008001219 */
[----:B------:R-:W-:Y:S02]  /*0e00*/  SHF.R.U64 R64, R26, UR6, R27 ;  /* 0x000000061a407c19 */ /* 0x000fe4000800121b */
[----:B------:R-:W-:-:S02]  /*0e10*/  SHF.R.U64 R60, R28, UR6, R29 ;  /* 0x000000061c3c7c19 */ /* 0x000fc4000800121d */
[----:B------:R-:W-:Y:S02]  /*0e20*/  LOP3.LUT R39, R39, UR4, RZ, 0x30, !PT ;  /* 0x0000000427277c12 */ /* 0x000fe4000f8e30ff */
[----:B------:R-:W-:Y:S02]  /*0e30*/  LOP3.LUT R66, R66, UR4, RZ, 0x30, !PT ;  /* 0x0000000442427c12 */ /* 0x000fe4000f8e30ff */
[----:B------:R-:W-:Y:S01]  /*0e40*/  LOP3.LUT R64, R64, UR4, RZ, 0x30, !PT ;  /* 0x0000000440407c12 */ /* 0x000fe2000f8e30ff */
[--C-:B------:R-:W-:Y:S01]  /*0e50*/  IMAD R59, R39, 0x4, R51.reuse ;  /* 0x00000004273b7824 */ /* 0x100fe200078e0233 */
[----:B------:R-:W-:Y:S01]  /*0e60*/  LOP3.LUT R60, R60, UR4, RZ, 0x30, !PT ;  /* 0x000000043c3c7c12 */ /* 0x000fe2000f8e30ff */
[----:B------:R-:W-:Y:S01]  /*0e70*/  IMAD R57, R66, 0x4, R51 ;  /* 0x0000000442397824 */ /* 0x000fe200078e0233 */
[----:B------:R-:W-:Y:S01]  /*0e80*/  SHF.R.U64 R56, R30, UR6, R31 ;  /* 0x000000061e387c19 */ /* 0x000fe2000800121f */
[----:B-1----:R-:W-:Y:S01]  /*0e90*/  IMAD R36, R64, 0x4, R51 ;  /* 0x0000000440247824 */ /* 0x002fe200078e0233 */
[----:B------:R-:W-:Y:S01]  /*0ea0*/  SHF.R.U64 R52, R32, UR6, R33 ;  /* 0x0000000620347c19 */ /* 0x000fe20008001221 */
[----:B------:R-:W-:Y:S01]  /*0eb0*/  IMAD R38, R60, 0x4, R51 ;  /* 0x000000043c267824 */ /* 0x000fe200078e0233 */
[----:B------:R-:W-:Y:S01]  /*0ec0*/  LOP3.LUT R56, R56, UR4, RZ, 0x30, !PT ;  /* 0x0000000438387c12 */ /* 0x000fe2000f8e30ff */
[----:B------:R-:W-:Y:S01]  /*0ed0*/  NOP ;  /* 0x0000000000007918 */ /* 0x000fe20000000000 */
[----:B------:R-:W-:Y:S01]  /*0ee0*/  LOP3.LUT R52, R52, UR4, RZ, 0x30, !PT ;  /* 0x0000000434347c12 */ /* 0x000fe2000f8e30ff */
[----:B------:R-:W-:Y:S01]  /*0ef0*/  ATOMS.POPC.INC.32 RZ, [R59+URZ] ;  /* 0x000000003bff7f8c */ /* 0x000fe2000d8000ff */
[----:B------:R-:W-:Y:S01]  /*0f00*/  SHF.R.U64 R62, R34, UR6, R35 ;  /* 0x00000006223e7c19 */ /* 0x000fe20008001223 */
[----:B0-----:R-:W-:Y:S01]  /*0f10*/  IMAD R40, R56, 0x4, R51 ;  /* 0x0000000438287824 */ /* 0x001fe200078e0233 */
[----:B------:R-:W-:Y:S01]  /*0f20*/  SHF.R.U64 R58, R20, UR6, R21 ;  /* 0x00000006143a7c19 */ /* 0x000fe20008001215 */
[----:B------:R-:W-:Y:S01]  /*0f30*/  ATOMS.POPC.INC.32 RZ, [R57+URZ] ;  /* 0x0000000039ff7f8c */ /* 0x000fe2000d8000ff */
[----:B------:R-:W-:Y:S01]  /*0f40*/  SHF.R.U64 R54, R18, UR6, R19 ;  /* 0x0000000612367c19 */ /* 0x000fe20008001213 */
[----:B------:R-:W-:Y:S01]  /*0f50*/  IMAD R41, R52, 0x4, R51 ;  /* 0x0000000434297824 */ /* 0x000fe200078e0233 */
[----:B------:R-:W-:Y:S01]  /*0f60*/  SHF.R.U64 R49, R16, UR6, R17 ;  /* 0x0000000610317c19 */ /* 0x000fe20008001211 */
[----:B------:R0:W-:Y:S01]  /*0f70*/  ATOMS.POPC.INC.32 RZ, [R36+URZ] ;  /* 0x0000000024ff7f8c */ /* 0x0001e2000d8000ff */
[----:B------:R-:W-:-:S02]  /*0f80*/  LOP3.LUT R62, R62, UR4, RZ, 0x30, !PT ;  /* 0x000000043e3e7c12 */ /* 0x000fc4000f8e30ff */
[----:B------:R-:W-:Y:S01]  /*0f90*/  LOP3.LUT R58, R58, UR4, RZ, 0x30, !PT ;  /* 0x000000043a3a7c12 */ /* 0x000fe2000f8e30ff */
[----:B------:R1:W-:Y:S01]  /*0fa0*/  ATOMS.POPC.INC.32 RZ, [R38+URZ] ;  /* 0x0000000026ff7f8c */ /* 0x0003e2000d8000ff */
[----:B------:R-:W-:Y:S01]  /*0fb0*/  SHF.R.U64 R44, R8, UR6, R9 ;  /* 0x00000006082c7c19 */ /* 0x000fe20008001209 */
[----:B------:R-:W-:Y:S01]  /*0fc0*/  IMAD R55, R62, 0x4, R51 ;  /* 0x000000043e377824 */ /* 0x000fe200078e0233 */
[----:B------:R-:W-:Y:S01]  /*0fd0*/  LOP3.LUT R54, R54, UR4, RZ, 0x30, !PT ;  /* 0x0000000436367c12 */ /* 0x000fe2000f8e30ff */
[----:B------:R2:W-:Y:S01]  /*0fe0*/  ATOMS.POPC.INC.32 RZ, [R40+URZ] ;  /* 0x0000000028ff7f8c */ /* 0x0005e2000d8000ff */
[----:B0-----:R-:W-:Y:S01]  /*0ff0*/  SHF.R.U64 R36, R14, UR6, R15 ;  /* 0x000000060e247c19 */ /* 0x001fe2000800120f */
[----:B------:R-:W-:Y:S01]  /*1000*/  IMAD R53, R58, 0x4, R51 ;  /* 0x000000043a357824 */ /* 0x000fe200078e0233 */
[----:B------:R-:W-:Y:S01]  /*1010*/  SHF.R.U64 R43, R6, UR6, R7 ;  /* 0x00000006062b7c19 */ /* 0x000fe20008001207 */
[----:B------:R0:W-:Y:S01]  /*1020*/  ATOMS.POPC.INC.32 RZ, [R41+URZ] ;  /* 0x0000000029ff7f8c */ /* 0x0001e2000d8000ff */
[----:B-1----:R-:W-:Y:S01]  /*1030*/  SHF.R.U64 R38, R12, UR6, R13 ;  /* 0x000000060c267c19 */ /* 0x002fe2000800120d */
[----:B------:R-:W-:Y:S01]  /*1040*/  IMAD R50, R54, 0x4, R51 ;  /* 0x0000000436327824 */ /* 0x000fe200078e0233 */
[----:B------:R-:W-:Y:S01]  /*1050*/  LOP3.LUT R49, R49, UR4, RZ, 0x30, !PT ;  /* 0x0000000431317c12 */ /* 0x000fe2000f8e30ff */
[----:B------:R1:W-:Y:S01]  /*1060*/  ATOMS.POPC.INC.32 RZ, [R55+URZ] ;  /* 0x0000000037ff7f8c */ /* 0x0003e2000d8000ff */
[----:B------:R-:W-:-:S02]  /*1070*/  SHF.R.U64 R42, R10, UR6, R11 ;  /* 0x000000060a2a7c19 */ /* 0x000fc4000800120b */
[----:B------:R-:W-:Y:S01]  /*1080*/  LOP3.LUT R36, R36, UR4, RZ, 0x30, !PT ;  /* 0x0000000424247c12 */ /* 0x000fe2000f8e30ff */
[----:B------:R1:W-:Y:S01]  /*1090*/  ATOMS.POPC.INC.32 RZ, [R53+URZ] ;  /* 0x0000000035ff7f8c */ /* 0x0003e2000d8000ff */
[----:B------:R-:W-:Y:S02]  /*10a0*/  LOP3.LUT R38, R38, UR4, RZ, 0x30, !PT ;  /* 0x0000000426267c12 */ /* 0x000fe4000f8e30ff */
[----:B--2---:R-:W-:Y:S01]  /*10b0*/  LOP3.LUT R40, R44, UR4, RZ, 0x30, !PT ;  /* 0x000000042c287c12 */ /* 0x004fe2000f8e30ff */
[--C-:B------:R-:W-:Y:S01]  /*10c0*/  IMAD R44, R36, 0x4, R51.reuse ;  /* 0x00000004242c7824 */ /* 0x100fe200078e0233 */
[----:B0-----:R-:W-:Y:S01]  /*10d0*/  LOP3.LUT R41, R43, UR4, RZ, 0x30, !PT ;  /* 0x000000042b297c12 */ /* 0x001fe2000f8e30ff */
[--C-:B------:R-:W-:Y:S01]  /*10e0*/  IMAD R43, R49, 0x4, R51.reuse ;  /* 0x00000004312b7824 */ /* 0x100fe200078e0233 */
[----:B------:R-:W-:Y:S01]  /*10f0*/  LOP3.LUT R42, R42, UR4, RZ, 0x30, !PT ;  /* 0x000000042a2a7c12 */ /* 0x000fe2000f8e30ff */
[--C-:B------:R-:W-:Y:S01]  /*1100*/  IMAD R45, R38, 0x4, R51.reuse ;  /* 0x00000004262d7824 */ /* 0x100fe200078e0233 */
[----:B------:R1:W-:Y:S01]  /*1110*/  ATOMS.POPC.INC.32 RZ, [R50+URZ] ;  /* 0x0000000032ff7f8c */ /* 0x0003e2000d8000ff */
[----:B------:R-:W-:-:S02]  /*1120*/  IMAD R46, R40, 0x4, R51 ;  /* 0x00000004282e7824 */ /* 0x000fc400078e0233 */
[--C-:B------:R-:W-:Y:S01]  /*1130*/  IMAD R47, R41, 0x4, R51.reuse ;  /* 0x00000004292f7824 */ /* 0x100fe200078e0233 */
[----:B------:R1:W-:Y:S01]  /*1140*/  ATOMS.POPC.INC.32 RZ, [R43+URZ] ;  /* 0x000000002bff7f8c */ /* 0x0003e2000d8000ff */
[----:B------:R-:W-:-:S03]  /*1150*/  IMAD R48, R42, 0x4, R51 ;  /* 0x000000042a307824 */ /* 0x000fc600078e0233 */
[----:B------:R1:W-:Y:S04]  /*1160*/  ATOMS.POPC.INC.32 RZ, [R44+URZ] ;  /* 0x000000002cff7f8c */ /* 0x0003e8000d8000ff */
[----:B------:R1:W-:Y:S04]  /*1170*/  ATOMS.POPC.INC.32 RZ, [R45+URZ] ;  /* 0x000000002dff7f8c */ /* 0x0003e8000d8000ff */
[----:B------:R1:W-:Y:S04]  /*1180*/  ATOMS.POPC.INC.32 RZ, [R46+URZ] ;  /* 0x000000002eff7f8c */ /* 0x0003e8000d8000ff */
[----:B------:R1:W-:Y:S04]  /*1190*/  ATOMS.POPC.INC.32 RZ, [R47+URZ] ;  /* 0x000000002fff7f8c */ /* 0x0003e8000d8000ff */
[----:B------:R1:W-:Y:S01]  /*11a0*/  ATOMS.POPC.INC.32 RZ, [R48+URZ] ;  /* 0x0000000030ff7f8c */ /* 0x0003e2000d8000ff */
[----:B------:R-:W-:Y:S06]  /*11b0*/  BAR.SYNC.DEFER_BLOCKING 0x0 ;  /* 0x0000000000007b1d */ /* 0x000fec0000010000 */
[----:B---3--:R-:W-:Y:S05]  /*11c0*/  @P1 BRA `(.L_x_13) ;  /* 0x0000000000901947 */ /* 0x008fea0003800000 */
[----:B------:R-:W-:-:S05]  /*11d0*/  IMAD R61, R3, 0x4, R5 ;  /* 0x00000004033d7824 */ /* 0x000fca00078e0205 */
[----:B------:R-:W-:Y:S04]  /*11e0*/  LDS R4, [R61] ;  /* 0x000000003d047984 */ /* 0x000fe80000000800 */
[----:B------:R-:W0:Y:S04]  /*11f0*/  LDS R63, [R61+0x400] ;  /* 0x000400003d3f7984 */ /* 0x000e280000000800 */
[----:B------:R-:W2:Y:S04]  /*1200*/  LDS R65, [R61+0x800] ;  /* 0x000800003d417984 */ /* 0x000ea80000000800 */
[----:B------:R-:W3:Y:S04]  /*1210*/  LDS R67, [R61+0xc00] ;  /* 0x000c00003d437984 */ /* 0x000ee80000000800 */
[----:B------:R-:W4:Y:S04]  /*1220*/  LDS R71, [R61+0x1000] ;  /* 0x001000003d477984 */ /* 0x000f280000000800 */
[----:B------:R-:W5:Y:S04]  /*1230*/  LDS R73, [R61+0x1400] ;  /* 0x001400003d497984 */ /* 0x000f680000000800 */
[----:B------:R-:W1:Y:S04]  /*1240*/  LDS R75, [R61+0x1800] ;  /* 0x001800003d4b7984 */ /* 0x000e680000000800 */
[----:B------:R-:W1:Y:S04]  /*1250*/  LDS R77, [R61+0x1c00] ;  /* 0x001c00003d4d7984 */ /* 0x000e680000000800 */
[----:B------:R-:W1:Y:S04]  /*1260*/  LDS R79, [R61+0x2000] ;  /* 0x002000003d4f7984 */ /* 0x000e680000000800 */
[----:B------:R-:W1:Y:S04]  /*1270*/  LDS R81, [R61+0x2400] ;  /* 0x002400003d517984 */ /* 0x000e680000000800 */
[----:B------:R-:W1:Y:S01]  /*1280*/  LDS R83, [R61+0x2800] ;  /* 0x002800003d537984 */ /* 0x000e620000000800 */
[----:B0-----:R-:W-:-:S03]  /*1290*/  IMAD.IADD R70, R4, 0x1, R63 ;  /* 0x0000000104467824 */ /* 0x001fc600078e023f */
[----:B------:R-:W-:Y:S01]  /*12a0*/  STS [R61], RZ ;  /* 0x000000ff3d007388 */ /* 0x000fe20000000800 */
[----:B--2---:R-:W-:-:S03]  /*12b0*/  IMAD.IADD R72, R70, 0x1, R65 ;  /* 0x0000000146487824 */ /* 0x004fc600078e0241 */
[----:B------:R-:W0:Y:S01]  /*12c0*/  LDS R63, [R61+0x2c00] ;  /* 0x002c00003d3f7984 */ /* 0x000e220000000800 */
[----:B---3--:R-:W-:-:S03]  /*12d0*/  IMAD.IADD R74, R72, 0x1, R67 ;  /* 0x00000001484a7824 */ /* 0x008fc600078e0243 */
[----:B------:R-:W-:Y:S01]  /*12e0*/  STS [R61+0x800], R70 ;  /* 0x000800463d007388 */ /* 0x000fe20000000800 */
[----:B----4-:R-:W-:-:S03]  /*12f0*/  IMAD.IADD R76, R74, 0x1, R71 ;  /* 0x000000014a4c7824 */ /* 0x010fc600078e0247 */
[----:B------:R-:W-:Y:S01]  /*1300*/  STS [R61+0xc00], R72 ;  /* 0x000c00483d007388 */ /* 0x000fe20000000800 */
[----:B-----5:R-:W-:-:S03]  /*1310*/  IMAD.IADD R78, R76, 0x1, R73 ;  /* 0x000000014c4e7824 */ /* 0x020fc600078e0249 */
[----:B------:R-:W-:Y:S01]  /*1320*/  STS [R61+0x1000], R74 ;  /* 0x0010004a3d007388 */ /* 0x000fe20000000800 */
[----:B-1----:R-:W-:-:S03]  /*1330*/  IMAD.IADD R80, R78, 0x1, R75 ;  /* 0x000000014e507824 */ /* 0x002fc600078e024b */
[----:B------:R-:W-:Y:S01]  /*1340*/  STS [R61+0x1400], R76 ;  /* 0x0014004c3d007388 */ /* 0x000fe20000000800 */
[----:B------:R-:W-:-:S03]  /*1350*/  IMAD.IADD R82, R80, 0x1, R77 ;  /* 0x0000000150527824 */ /* 0x000fc600078e024d */
[----:B------:R-:W-:Y:S01]  /*1360*/  STS [R61+0x1800], R78 ;  /* 0x0018004e3d007388 */ /* 0x000fe20000000800 */
[----:B------:R-:W-:-:S03]  /*1370*/  IMAD.IADD R84, R82, 0x1, R79 ;  /* 0x0000000152547824 */ /* 0x000fc600078e024f */
[----:B------:R-:W-:Y:S01]  /*1380*/  STS [R61+0x1c00], R80 ;  /* 0x001c00503d007388 */ /* 0x000fe20000000800 */
[----:B------:R-:W-:-:S03]  /*1390*/  IMAD.IADD R86, R84, 0x1, R81 ;  /* 0x0000000154567824 */ /* 0x000fc600078e0251 */
[----:B------:R-:W-:Y:S01]  /*13a0*/  STS [R61+0x2000], R82 ;  /* 0x002000523d007388 */ /* 0x000fe20000000800 */
[----:B------:R-:W-:-:S03]  /*13b0*/  IMAD.IADD R88, R86, 0x1, R83 ;  /* 0x0000000156587824 */ /* 0x000fc600078e0253 */
[----:B------:R-:W-:Y:S04]  /*13c0*/  STS [R61+0x2400], R84 ;  /* 0x002400543d007388 */ /* 0x000fe80000000800 */
[----:B------:R-:W-:Y:S04]  /*13d0*/  STS [R61+0x2800], R86 ;  /* 0x002800563d007388 */ /* 0x000fe80000000800 */
[----:B------:R-:W-:Y:S04]  /*13e0*/  STS [R61+0x2c00], R88 ;  /* 0x002c00583d007388 */ /* 0x000fe80000000800 */
[----:B------:R0:W-:Y:S02]  /*13f0*/  STS [R61+0x400], R4 ;  /* 0x000400043d007388 */ /* 0x0001e40000000800 */
[----:B0-----:R-:W-:-:S07]  /*1400*/  IMAD.IADD R4, R88, 0x1, R63 ;  /* 0x0000000158047824 */ /* 0x001fce00078e023f */
.L_x_13:
[----:B------:R-:W-:Y:S05]  /*1410*/  BSYNC.RECONVERGENT B0 ;  /* 0x0000000000007941 */ /* 0x000fea0003800200 */
.L_x_12:
[----:B------:R-:W-:Y:S01]  /*1420*/  ISETP.NE.AND P0, PT, R4, 0x1680, PT ;  /* 0x000016800400780c */ /* 0x000fe20003f05270 */
[----:B------:R-:W-:-:S03]  /*1430*/  IMAD R61, R37, 0x100, R3 ;  /* 0x00000100253d7824 */ /* 0x000fc600078e0203 */
[----:B------:R-:W-:Y:S01]  /*1440*/  ISETP.LT.U32.AND P0, PT, R3, 0x100, !P0 ;  /* 0x000001000300780c */ /* 0x000fe20004701070 */
[----:B------:R-:W-:Y:S01]  /*1450*/  IMAD.WIDE R68, R61, 0x4, R68 ;  /* 0x000000043d447825 */ /* 0x000fe200078e0244 */
[----:B------:R-:W-:-:S05]  /*1460*/  @!P1 LOP3.LUT R61, R4, 0x40000000, RZ, 0xfc, !PT ;  /* 0x40000000043d9812 */ /* 0x000fca00078efcff */
[----:B------:R0:W-:Y:S06]  /*1470*/  @!P1 STG.E.STRONG.SYS desc[UR8][R68.64], R61 ;  /* 0x0000003d44009986 */ /* 0x0001ec000c115908 */
[----:B------:R-:W-:Y:S06]  /*1480*/  BAR.RED.OR.DEFER_BLOCKING 0x0, P0 ;  /* 0x0000000000007b1d */ /* 0x000fec0000014800 */
[----:B------:R-:W2:Y:S02]  /*1490*/  B2R.RESULT RZ, P0 ;  /* 0x0000000000ff731c */ /* 0x000ea40000004000 */
[----:B0-2---:R-:W-:Y:S05]  /*14a0*/  @!P0 BRA `(.L_x_14) ;  /* 0x00000008006c8947 */ /* 0x005fea0003800000 */
[----:B------:R-:W-:Y:S01]  /*14b0*/  BSSY B1, `(.L_x_15) ;  /* 0x0000030000017945 */ /* 0x000fe20003800000 */
[----:B-1----:R-:W-:-:S03]  /*14c0*/  IMAD R45, R3, 0x8, R5 ;  /* 0x00000008032d7824 */ /* 0x002fc600078e0205 */
[----:B------:R-:W-:Y:S05]  /*14d0*/  @P1 BRA `(.L_x_16) ;  /* 0x0000000000b41947 */ /* 0x000fea0003800000 */
[----:B------:R-:W0:Y:S02]  /*14e0*/  LDCU.64 UR6, c[0x0][0x398] ;  /* 0x00007300ff0677ac */ /* 0x000e240008000a00 */
[----:B0-----:R-:W-:-:S04]  /*14f0*/  LEA R42, P0, R3, UR6, 0x3 ;  /* 0x00000006032a7c11 */ /* 0x001fc8000f8018ff */
[----:B------:R-:W-:-:S05]  /*1500*/  LEA.HI.X R43, R3, UR7, RZ, 0x3, P0 ;  /* 0x00000007032b7c11 */ /* 0x000fca00080f1cff */
[----:B------:R-:W2:Y:S01]  /*1510*/  LDG.E.64 R40, desc[UR8][R42.64] ;  /* 0x000000082a287981 */ /* 0x000ea2000c1e1b00 */
[----:B------:R-:W-:-:S04]  /*1520*/  ISETP.GT.U32.AND P0, PT, R3, R39, PT ;  /* 0x000000270300720c */ /* 0x000fc80003f04070 */
[----:B------:R-:W-:-:S04]  /*1530*/  SEL R5, RZ, 0x1680, !P0 ;  /* 0x00001680ff057807 */ /* 0x000fc80004000000 */
[----:B--2---:R-:W-:Y:S01]  /*1540*/  IADD3 R40, P0, PT, R40, -R5, RZ ;  /* 0x8000000528287210 */ /* 0x004fe20007f1e0ff */
[----:B------:R-:W-:-:S03]  /*1550*/  IMAD.MOV.U32 R5, RZ, RZ, R4 ;  /* 0x000000ffff057224 */ /* 0x000fc600078e0004 */
[----:B------:R-:W-:Y:S02]  /*1560*/  IADD3.X R41, PT, PT, R41, -0x1, RZ, P0, !PT ;  /* 0xffffffff29297810 */ /* 0x000fe400007fe4ff */
[----:B------:R-:W-:-:S03]  /*1570*/  ISETP.GE.AND P0, PT, R37, 0x1, PT ;  /* 0x000000012500780c */ /* 0x000fc60003f06270 */
[----:B------:R0:W-:Y:S10]  /*1580*/  STS.64 [R45+0xb400], R40 ;  /* 0x00b400282d007388 */ /* 0x0001f40000000a00 */
[----:B------:R-:W-:Y:S05]  /*1590*/  @!P0 BRA `(.L_x_17) ;  /* 0x00000000006c8947 */ /* 0x000fea0003800000 */
[----:B------:R-:W-:Y:S01]  /*15a0*/  BSSY B0, `(.L_x_18) ;  /* 0x0000019000007945 */ /* 0x000fe20003800000 */
[----:B------:R-:W-:Y:S02]  /*15b0*/  IMAD.MOV.U32 R0, RZ, RZ, -0x1 ;  /* 0xffffffffff007424 */ /* 0x000fe400078e00ff */
[----:B------:R-:W-:Y:S02]  /*15c0*/  IMAD.MOV.U32 R36, RZ, RZ, R37 ;  /* 0x000000ffff247224 */ /* 0x000fe400078e0025 */
[----:B------:R-:W-:-:S07]  /*15d0*/  IMAD.MOV.U32 R5, RZ, RZ, R4 ;  /* 0x000000ffff057224 */ /* 0x000fce00078e0004 */
.L_x_22:
[----:B0-----:R-:W0:Y:S01]  /*15e0*/  LDC.64 R40, c[0x0][0x380] ;  /* 0x0000e000ff287b82 */ /* 0x001e220000000a00 */
[----:B------:R-:W-:Y:S01]  /*15f0*/  VIADD R47, R36, 0xffffffff ;  /* 0xffffffff242f7836 */ /* 0x000fe20000000000 */
[----:B------:R-:W-:Y:S03]  /*1600*/  BSSY B2, `(.L_x_19) ;  /* 0x0000008000027945 */ /* 0x000fe60003800000 */
[----:B------:R-:W-:-:S04]  /*1610*/  IMAD R43, R47, 0x100, R3 ;  /* 0x000001002f2b7824 */ /* 0x000fc800078e0203 */
[----:B0-----:R-:W-:-:S07]  /*1620*/  IMAD.WIDE R40, R43, 0x4, R40 ;  /* 0x000000042b287825 */ /* 0x001fce00078e0228 */
.L_x_20:
[----:B------:R-:W-:Y:S05]  /*1630*/  YIELD ;  /* 0x0000000000007946 */ /* 0x000fea0003800000 */
[----:B------:R0:W-:Y:S06]  /*1640*/  MEMBAR.SC.CTA ;  /* 0x0000000000007992 */ /* 0x0001ec0000000000 */
[----:B0-----:R-:W2:Y:S02]  /*1650*/  LDG.E.STRONG.SYS R38, desc[UR8][R40.64] ;  /* 0x0000000828267981 */ /* 0x001ea4000c1f5900 */
[----:B--2---:R-:W-:-:S13]  /*1660*/  ISETP.NE.AND P0, PT, R38, RZ, PT ;  /* 0x000000ff2600720c */ /* 0x004fda0003f05270 */
[----:B------:R-:W-:Y:S05]  /*1670*/  @!P0 BRA `(.L_x_20) ;  /* 0xfffffffc00ec8947 */ /* 0x000fea000383ffff */
[----:B------:R-:W-:Y:S05]  /*1680*/  BSYNC B2 ;  /* 0x0000000000027941 */ /* 0x000fea0003800000 */
.L_x_19:
[----:B------:R-:W-:Y:S01]  /*1690*/  BSSY.RECONVERGENT B2, `(.L_x_21) ;  /* 0x0000006000027945 */ /* 0x000fe20003800200 */
[C---:B------:R-:W-:Y:S02]  /*16a0*/  ISETP.GT.AND P0, PT, R38.reuse, -0x1, PT ;  /* 0xffffffff2600780c */ /* 0x040fe40003f04270 */
[----:B------:R-:W-:Y:S01]  /*16b0*/  LOP3.LUT R38, R38, 0x3fffffff, RZ, 0xc0, !PT ;  /* 0x3fffffff26267812 */ /* 0x000fe200078ec0ff */
[----:B------:R-:W-:Y:S05]  /*16c0*/  WARPSYNC.EXCLUSIVE R0 ;  /* 0x0000000000007348 */ /* 0x000fea0003a00000 */
[----:B------:R-:W-:-:S05]  /*16d0*/  IMAD.IADD R5, R38, 0x1, R5 ;  /* 0x0000000126057824 */ /* 0x000fca00078e0205 */
[----:B------:R-:W-:-:S07]  /*16e0*/  VOTE.ANY R0, PT, P0 ;  /* 0x0000000000007806 */ /* 0x000fce00000e0100 */
[----:B------:R-:W-:Y:S05]  /*16f0*/  BSYNC.RECONVERGENT B2 ;  /* 0x0000000000027941 */ /* 0x000fea0003800200 */
.L_x_21:
[----:B------:R-:W-:Y:S01]  /*1700*/  ISETP.GT.U32.AND P1, PT, R36, 0x1, PT ;  /* 0x000000012400780c */ /* 0x000fe20003f24070 */
[----:B------:R-:W-:-:S12]  /*1710*/  IMAD.MOV.U32 R36, RZ, RZ, R47 ;  /* 0x000000ffff247224 */ /* 0x000fd800078e002f */
[----:B------:R-:W-:Y:S05]  /*1720*/  @P0 BRA P1, `(.L_x_22) ;  /* 0xfffffffc00ac0947 */ /* 0x000fea000083ffff */
[----:B------:R-:W-:Y:S05]  /*1730*/  BSYNC B0 ;  /* 0x0000000000007941 */ /* 0x000fea0003800000 */
.L_x_18:
[----:B------:R1:W2:Y:S02]  /*1740*/  LDS.64 R40, [R45+0xb400] ;  /* 0x00b400002d287984 */ /* 0x0002a40000000a00 */
.L_x_17:
[C---:B------:R-:W-:Y:S01]  /*1750*/  IMAD.IADD R43, R5.reuse, 0x1, -R4 ;  /* 0x00000001052b7824 */ /* 0x040fe200078e0a04 */
[----:B------:R-:W-:-:S04]  /*1760*/  LOP3.LUT R5, R5, 0x80000000, RZ, 0xfc, !PT ;  /* 0x8000000005057812 */ /* 0x000fc800078efcff */
[C---:B0-2---:R-:W-:Y:S01]  /*1770*/  IADD3 R40, P0, PT, R43.reuse, R40, RZ ;  /* 0x000000282b287210 */ /* 0x045fe20007f1e0ff */
[----:B------:R0:W-:Y:S03]  /*1780*/  STG.E.STRONG.SYS desc[UR8][R68.64], R5 ;  /* 0x0000000544007986 */ /* 0x0001e6000c115908 */
[----:B------:R-:W-:-:S05]  /*1790*/  LEA.HI.X.SX32 R41, R43, R41, 0x1, P0 ;  /* 0x000000292b297211 */ /* 0x000fca00000f0eff */
[----:B------:R0:W-:Y:S04]  /*17a0*/  STS.64 [R45+0xb400], R40 ;  /* 0x00b400282d007388 */ /* 0x0001e80000000a00 */
.L_x_16:
[----:B------:R-:W-:Y:S05]  /*17b0*/  BSYNC B1 ;  /* 0x0000000000017941 */ /* 0x000fea0003800000 */
.L_x_15:
[----:B0-----:R-:W0:Y:S01]  /*17c0*/  LDC.64 R40, c[0x0][0x390] ;  /* 0x0000e400ff287b82 */ /* 0x001e220000000a00 */
[----:B------:R-:W-:-:S04]  /*17d0*/  IMAD.MOV.U32 R0, RZ, RZ, 0x1680 ;  /* 0x00001680ff007424 */ /* 0x000fc800078e00ff */
[----:B------:R-:W-:-:S03]  /*17e0*/  IMAD R0, R37, R0, 0x1680 ;  /* 0x0000168025007424 */ /* 0x000fc600078e0200 */
[----:B------:R-:W2:Y:S01]  /*17f0*/  LDC R47, c[0x0][0x3c0] ;  /* 0x0000f000ff2f7b82 */ /* 0x000ea20000000800 */
[----:B0-----:R-:W-:Y:S02]  /*1800*/  ISETP.EQ.U32.AND P1, PT, R40, RZ, PT ;  /* 0x000000ff2800720c */ /* 0x001fe40003f22070 */
[----:B--2---:R-:W-:-:S04]  /*1810*/  ISETP.GE.AND P0, PT, R0, R47, PT ;  /* 0x0000002f0000720c */ /* 0x004fc80003f06270 */
[----:B------:R-:W-:-:S04]  /*1820*/  ISETP.EQ.OR.EX P0, PT, R41, RZ, !P0, P1 ;  /* 0x000000ff2900720c */ /* 0x000fc80004702710 */
[----:B------:R-:W-:-:S13]  /*1830*/  ISETP.GT.U32.OR P0, PT, R3, 0xff, P0 ;  /* 0x000000ff0300780c */ /* 0x000fda0000704470 */
[----:B------:R-:W-:Y:S05]  /*1840*/  @P0 BRA `(.L_x_23) ;  /* 0x0000000000240947 */ /* 0x000fea0003800000 */
[----:B------:R-:W0:Y:S01]  /*1850*/  LDS.64 R42, [R45+0xb400] ;  /* 0x00b400002d2a7984 */ /* 0x000e220000000a00 */
[C---:B------:R-:W-:Y:S02]  /*1860*/  ISETP.GT.U32.AND P0, PT, R3.reuse, R39, PT ;  /* 0x000000270300720c */ /* 0x040fe40003f04070 */
[----:B------:R-:W-:Y:S02]  /*1870*/  SHF.R.S32.HI R5, RZ, 0x1f, R4 ;  /* 0x0000001fff057819 */ /* 0x000fe40000011404 */
[----:B------:R-:W-:Y:S02]  /*1880*/  SEL R49, RZ, 0x1680, !P0 ;  /* 0x00001680ff317807 */ /* 0x000fe40004000000 */
[----:B------:R-:W-:-:S04]  /*1890*/  LEA R40, P2, R3, R40, 0x3 ;  /* 0x0000002803287211 */ /* 0x000fc800078418ff */
[----:B------:R-:W-:Y:S02]  /*18a0*/  LEA.HI.X R41, R3, R41, RZ, 0x3, P2 ;  /* 0x0000002903297211 */ /* 0x000fe400010f1cff */
[----:B0-----:R-:W-:-:S04]  /*18b0*/  IADD3 R4, P0, P1, R42, R49, R4 ;  /* 0x000000312a047210 */ /* 0x001fc8000791e004 */
[----:B------:R-:W-:-:S05]  /*18c0*/  IADD3.X R5, PT, PT, R43, RZ, R5, P0, P1 ;  /* 0x000000ff2b057210 */ /* 0x000fca00007e2405 */
[----:B------:R0:W-:Y:S04]  /*18d0*/  STG.E.64 desc[UR8][R40.64], R4 ;  /* 0x0000000428007986 */ /* 0x0001e8000c101b08 */
.L_x_23:
[----:B------:R-:W-:Y:S05]  /*18e0*/  WARPSYNC.ALL ;  /* 0x0000000000007948 */ /* 0x000fea0003800000 */
[----:B------:R-:W2:Y:S08]  /*18f0*/  S2UR UR6, SR_CgaCtaId ;  /* 0x00000000000679c3 */ /* 0x000eb00000008800 */
[----:B------:R-:W-:Y:S01]  /*1900*/  BAR.SYNC.DEFER_BLOCKING 0x0 ;  /* 0x0000000000007b1d */ /* 0x000fe20000010000 */
[----:B------:R-:W-:-:S05]  /*1910*/  ISETP.GT.AND P0, PT, R0, R47, PT ;  /* 0x0000002f0000720c */ /* 0x000fca0003f04270 */
[----:B------:R-:W-:Y:S02]  /*1920*/  UMOV UR5, 0x400 ;  /* 0x0000040000057882 */ /* 0x000fe40000000000 */
[----:B--2---:R-:W-:-:S06]  /*1930*/  ULEA UR5, UR6, UR5, 0x18 ;  /* 0x0000000506057291 */ /* 0x004fcc000f8ec0ff */
[----:B0-----:R-:W-:-:S06]  /*1940*/  LEA R4, R39, UR5, 0x3 ;  /* 0x0000000527047c11 */ /* 0x001fcc000f8e18ff */
[----:B------:R-:W0:Y:S01]  /*1950*/  LDS.64 R4, [R4+0xb400] ;  /* 0x00b4000004047984 */ /* 0x000e220000000a00 */
[----:B------:R-:W-:Y:S05]  /*1960*/  @P0 BRA `(.L_x_24) ;  /* 0x0000000000600947 */ /* 0x000fea0003800000 */
[----:B------:R-:W2:Y:S01]  /*1970*/  LDCU.64 UR6, c[0x0][0x3a0] ;  /* 0x00007400ff0677ac */ /* 0x000ea20008000a00 */
[C---:B------:R-:W-:Y:S02]  /*1980*/  LOP3.LUT R37, R3.reuse, 0x3e0, RZ, 0xc0, !PT ;  /* 0x000003e003257812 */ /* 0x040fe400078ec0ff */
[----:B------:R-:W-:-:S05]  /*1990*/  LOP3.LUT R2, R3, 0x1f, RZ, 0xc0, !PT ;  /* 0x0000001f03027812 */ /* 0x000fca00078ec0ff */
[----:B------:R-:W-:-:S05]  /*19a0*/  IMAD R37, R37, 0xf, R2 ;  /* 0x0000000f25257824 */ /* 0x000fca00078e0202 */
[----:B0-----:R-:W-:-:S05]  /*19b0*/  IADD3 R0, P0, PT, R37, R4, RZ ;  /* 0x0000000425007210 */ /* 0x001fca0007f1e0ff */
[----:B------:R-:W-:Y:S01]  /*19c0*/  IMAD.X R5, RZ, RZ, R5, P0 ;  /* 0x000000ffff057224 */ /* 0x000fe200000e0605 */
[----:B--2---:R-:W-:-:S04]  /*19d0*/  LEA R2, P0, R0, UR6, 0x3 ;  /* 0x0000000600027c11 */ /* 0x004fc8000f8018ff */
[----:B------:R-:W-:-:S05]  /*19e0*/  LEA.HI.X R3, R0, UR7, R5, 0x3, P0 ;  /* 0x0000000700037c11 */ /* 0x000fca00080f1c05 */
[----:B------:R-:W-:Y:S04]  /*19f0*/  STG.E.64 desc[UR8][R2.64], R22 ;  /* 0x0000001602007986 */ /* 0x000fe8000c101b08 */
        /* <DEDUP_REMOVED lines=13> */
[----:B------:R-:W-:Y:S01]  /*1ad0*/  STG.E.64 desc[UR8][R2.64+0xe00], R10 ;  /* 0x000e000a02007986 */ /* 0x000fe2000c101b08 */
[----:B------:R-:W-:Y:S05]  /*1ae0*/  EXIT ;  /* 0x000000000000794d */ /* 0x000fea0003800000 */
.L_x_24:
[----:B------:R-:W2:Y:S01]  /*1af0*/  LDCU.64 UR6, c[0x0][0x3a0] ;  /* 0x00007400ff0677ac */ /* 0x000ea20008000a00 */
[----:B------:R-:W-:Y:S01]  /*1b00*/  LOP3.LUT R39, R3, 0x3e0, RZ, 0xc0, !PT ;  /* 0x000003e003277812 */ /* 0x000fe200078ec0ff */
[----:B------:R-:W-:Y:S01]  /*1b10*/  IMAD R37, R37, -0x1680, R47 ;  /* 0xffffe98025257824 */ /* 0x000fe200078e022f */
[----:B------:R-:W-:-:S05]  /*1b20*/  LOP3.LUT R2, R3, 0x1f, RZ, 0xc0, !PT ;  /* 0x0000001f03027812 */ /* 0x000fca00078ec0ff */
[----:B------:R-:W-:-:S04]  /*1b30*/  IMAD R39, R39, 0xf, R2 ;  /* 0x0000000f27277824 */ /* 0x000fc800078e0202 */
[C---:B------:R-:W-:Y:S01]  /*1b40*/  VIADD R2, R39.reuse, 0x20 ;  /* 0x0000002027027836 */ /* 0x040fe20000000000 */
[C---:B0-----:R-:W-:Y:S01]  /*1b50*/  IADD3 R0, P0, PT, R39.reuse, R4, RZ ;  /* 0x0000000427007210 */ /* 0x041fe20007f1e0ff */
[C---:B------:R-:W-:Y:S01]  /*1b60*/  VIADD R4, R39.reuse, 0x40 ;  /* 0x0000004027047836 */ /* 0x040fe20000000000 */
[CC--:B------:R-:W-:Y:S01]  /*1b70*/  ISETP.GE.AND P3, PT, R39.reuse, R37.reuse, PT ;  /* 0x000000252700720c */ /* 0x0c0fe20003f66270 */
[C---:B------:R-:W-:Y:S01]  /*1b80*/  VIADD R36, R39.reuse, 0x60 ;  /* 0x0000006027247836 */ /* 0x040fe20000000000 */
[-C--:B------:R-:W-:Y:S01]  /*1b90*/  ISETP.GE.AND P4, PT, R2, R37.reuse, PT ;  /* 0x000000250200720c */ /* 0x080fe20003f86270 */
[----:B------:R-:W-:Y:S01]  /*1ba0*/  IMAD.X R5, RZ, RZ, R5, P0 ;  /* 0x000000ffff057224 */ /* 0x000fe200000e0605 */
[-C--:B------:R-:W-:Y:S01]  /*1bb0*/  ISETP.GE.AND P5, PT, R4, R37.reuse, PT ;  /* 0x000000250400720c */ /* 0x080fe20003fa6270 */
[C---:B------:R-:W-:Y:S01]  /*1bc0*/  VIADD R4, R39.reuse, 0x80 ;  /* 0x0000008027047836 */ /* 0x040fe20000000000 */
[----:B--2---:R-:W-:Y:S01]  /*1bd0*/  LEA R2, P0, R0, UR6, 0x3 ;  /* 0x0000000600027c11 */ /* 0x004fe2000f8018ff */
[C---:B------:R-:W-:Y:S01]  /*1be0*/  VIADD R38, R39.reuse, 0xc0 ;  /* 0x000000c027267836 */ /* 0x040fe20000000000 */
[-C--:B------:R-:W-:Y:S01]  /*1bf0*/  ISETP.GE.AND P6, PT, R36, R37.reuse, PT ;  /* 0x000000252400720c */ /* 0x080fe20003fc6270 */
[C---:B------:R-:W-:Y:S01]  /*1c00*/  VIADD R36, R39.reuse, 0xa0 ;  /* 0x000000a027247836 */ /* 0x040fe20000000000 */
[----:B------:R-:W-:Y:S01]  /*1c10*/  LEA.HI.X R3, R0, UR7, R5, 0x3, P0 ;  /* 0x0000000700037c11 */ /* 0x000fe200080f1c05 */
[C---:B------:R-:W-:Y:S01]  /*1c20*/  VIADD R0, R39.reuse, 0xe0 ;  /* 0x000000e027007836 */ /* 0x040fe20000000000 */
[-C--:B------:R-:W-:Y:S01]  /*1c30*/  ISETP.GE.AND P0, PT, R4, R37.reuse, PT ;  /* 0x000000250400720c */ /* 0x080fe20003f06270 */
[C---:B------:R-:W-:Y:S01]  /*1c40*/  VIADD R4, R39.reuse, 0x100 ;  /* 0x0000010027047836 */ /* 0x040fe20000000000 */
[-C--:B------:R-:W-:Y:S01]  /*1c50*/  ISETP.GE.AND P1, PT, R36, R37.reuse, PT ;  /* 0x000000252400720c */ /* 0x080fe20003f26270 */
[----:B------:R0:W-:Y:S01]  /*1c60*/  @!P3 STG.E.64 desc[UR8][R2.64], R22 ;  /* 0x000000160200b986 */ /* 0x0001e2000c101b08 */
[-C--:B------:R-:W-:Y:S01]  /*1c70*/  ISETP.GE.AND P3, PT, R0, R37.reuse, PT ;  /* 0x000000250000720c */ /* 0x080fe20003f66270 */
[C---:B------:R-:W-:Y:S01]  /*1c80*/  VIADD R0, R39.reuse, 0x120 ;  /* 0x0000012027007836 */ /* 0x040fe20000000000 */
[-C--:B------:R-:W-:Y:S01]  /*1c90*/  ISETP.GE.AND P2, PT, R38, R37.reuse, PT ;  /* 0x000000252600720c */ /* 0x080fe20003f46270 */
[----:B------:R0:W-:Y:S01]  /*1ca0*/  @!P4 STG.E.64 desc[UR8][R2.64+0x100], R24 ;  /* 0x000100180200c986 */ /* 0x0001e2000c101b08 */
[----:B------:R-:W-:Y:S01]  /*1cb0*/  ISETP.GE.AND P4, PT, R4, R37, PT ;  /* 0x000000250400720c */ /* 0x000fe20003f86270 */
[----:B------:R-:W-:-:S02]  /*1cc0*/  VIADD R4, R39, 0x140 ;  /* 0x0000014027047836 */ /* 0x000fc40000000000 */
[----:B------:R0:W-:Y:S01]  /*1cd0*/  @!P5 STG.E.64 desc[UR8][R2.64+0x200], R26 ;  /* 0x0002001a0200d986 */ /* 0x0001e2000c101b08 */
[-C--:B------:R-:W-:Y:S01]  /*1ce0*/  ISETP.GE.AND P5, PT, R0, R37.reuse, PT ;  /* 0x000000250000720c */ /* 0x080fe20003fa6270 */
[C---:B------:R-:W-:Y:S02]  /*1cf0*/  VIADD R0, R39.reuse, 0x160 ;  /* 0x0000016027007836 */ /* 0x040fe40000000000 */
[----:B------:R0:W-:Y:S01]  /*1d00*/  @!P6 STG.E.64 desc[UR8][R2.64+0x300], R28 ;  /* 0x0003001c0200e986 */ /* 0x0001e2000c101b08 */
[-C--:B------:R-:W-:Y:S01]  /*1d10*/  ISETP.GE.AND P6, PT, R4, R37.reuse, PT ;  /* 0x000000250400720c */ /* 0x080fe20003fc6270 */
[C---:B------:R-:W-:Y:S02]  /*1d20*/  VIADD R4, R39.reuse, 0x180 ;  /* 0x0000018027047836 */ /* 0x040fe40000000000 */
[----:B------:R0:W-:Y:S01]  /*1d30*/  @!P0 STG.E.64 desc[UR8][R2.64+0x400], R30 ;  /* 0x0004001e02008986 */ /* 0x0001e2000c101b08 */
[----:B------:R-:W-:Y:S01]  /*1d40*/  ISETP.GE.AND P0, PT, R0, R37, PT ;  /* 0x000000250000720c */ /* 0x000fe20003f06270 */
[----:B------:R-:W-:-:S02]  /*1d50*/  VIADD R0, R39, 0x1a0 ;  /* 0x000001a027007836 */ /* 0x000fc40000000000 */
[----:B------:R0:W-:Y:S01]  /*1d60*/  @!P1 STG.E.64 desc[UR8][R2.64+0x500], R32 ;  /* 0x0005002002009986 */ /* 0x0001e2000c101b08 */
[-C--:B------:R-:W-:Y:S01]  /*1d70*/  ISETP.GE.AND P1, PT, R4, R37.reuse, PT ;  /* 0x000000250400720c */ /* 0x080fe20003f26270 */
[----:B------:R-:W-:Y:S02]  /*1d80*/  VIADD R4, R39, 0x1c0 ;  /* 0x000001c027047836 */ /* 0x000fe40000000000 */
[----:B------:R0:W-:Y:S01]  /*1d90*/  @!P2 STG.E.64 desc[UR8][R2.64+0x600], R34 ;  /* 0x000600220200a986 */ /* 0x0001e2000c101b08 */
[----:B------:R-:W-:-:S03]  /*1da0*/  ISETP.GE.AND P2, PT, R0, R37, PT ;  /* 0x000000250000720c */ /* 0x000fc60003f46270 */
[----:B------:R0:W-:Y:S01]  /*1db0*/  @!P3 STG.E.64 desc[UR8][R2.64+0x700], R20 ;  /* 0x000700140200b986 */ /* 0x0001e2000c101b08 */
[----:B------:R-:W-:-:S03]  /*1dc0*/  ISETP.GE.AND P3, PT, R4, R37, PT ;  /* 0x000000250400720c */ /* 0x000fc60003f66270 */
[----:B------:R0:W-:Y:S04]  /*1dd0*/  @!P4 STG.E.64 desc[UR8][R2.64+0x800], R18 ;  /* 0x000800120200c986 */ /* 0x0001e8000c101b08 */
[----:B------:R0:W-:Y:S04]  /*1de0*/  @!P5 STG.E.64 desc[UR8][R2.64+0x900], R16 ;  /* 0x000900100200d986 */ /* 0x0001e8000c101b08 */
[----:B------:R0:W-:Y:S04]  /*1df0*/  @!P6 STG.E.64 desc[UR8][R2.64+0xa00], R14 ;  /* 0x000a000e0200e986 */ /* 0x0001e8000c101b08 */
[----:B------:R0:W-:Y:S04]  /*1e00*/  @!P0 STG.E.64 desc[UR8][R2.64+0xb00], R12 ;  /* 0x000b000c02008986 */ /* 0x0001e8000c101b08 */
[----:B------:R0:W-:Y:S04]  /*1e10*/  @!P1 STG.E.64 desc[UR8][R2.64+0xc00], R8 ;  /* 0x000c000802009986 */ /* 0x0001e8000c101b08 */
[----:B------:R0:W-:Y:S01]  /*1e20*/  @!P2 STG.E.64 desc[UR8][R2.64+0xd00], R6 ;  /* 0x000d00060200a986 */ /* 0x0001e2000c101b08 */
[----:B------:R-:W-:Y:S05]  /*1e30*/  @P3 EXIT ;  /* 0x000000000000394d */ /* 0x000fea0003800000 */
[----:B------:R-:W-:Y:S01]  /*1e40*/  STG.E.64 desc[UR8][R2.64+0xe00], R10 ;  /* 0x000e000a02007986 */ /* 0x000fe2000c101b08 */
[----:B------:R-:W-:Y:S05]  /*1e50*/  EXIT ;  /* 0x000000000000794d */ /* 0x000fea0003800000 */
.L_x_14:
[----:B------:R-:W-:Y:S01]  /*1e60*/  IMAD.MOV.U32 R2, RZ, RZ, RZ ;  /* 0x000000ffff027224 */ /* 0x000fe200078e00ff */
[C---:B------:R-:W-:Y:S01]  /*1e70*/  ISETP.GT.U32.AND P0, PT, R3.reuse, 0x1f, PT ;  /* 0x0000001f0300780c */ /* 0x040fe20003f04070 */
[----:B------:R-:W-:Y:S05]  /*1e80*/  WARPSYNC.ALL ;  /* 0x0000000000007948 */ /* 0x000fea0003800000 */
[----:B------:R-:W-:-:S04]  /*1e90*/  IMAD.HI.U32 R68, R3, 0x15555556, R2 ;  /* 0x1555555603447827 */ /* 0x000fc800078e0002 */
[----:B------:R-:W-:-:S05]  /*1ea0*/  IMAD R61, R68, 0x4, R5 ;  /* 0x00000004443d7824 */ /* 0x000fca00078e0205 */
[----:B------:R0:W-:Y:S01]  /*1eb0*/  STS [R61+0x3410], R4 ;  /* 0x003410043d007388 */ /* 0x0001e20000000800 */
[----:B------:R-:W-:Y:S06]  /*1ec0*/  BAR.SYNC.DEFER_BLOCKING 0x0 ;  /* 0x0000000000007b1d */ /* 0x000fec0000010000 */
[----:B------:R-:W-:Y:S05]  /*1ed0*/  @P0 BRA `(.L_x_25) ;  /* 0x0000000000dc0947 */ /* 0x000fea0003800000 */
[----:B------:R-:W-:Y:S01]  /*1ee0*/  IMAD R63, R3, 0x34, R5 ;  /* 0x00000034033f7824 */ /* 0x000fe200078e0205 */
[----:B------:R-:W-:-:S04]  /*1ef0*/  UMOV UR5, 0xffffffff ;  /* 0xffffffff00057882 */ /* 0x000fc80000000000 */
[----:B------:R-:W-:Y:S04]  /*1f00*/  LDS R65, [R63+0x3410] ;  /* 0x003410003f417984 */ /* 0x000fe80000000800 */
[----:B------:R-:W-:Y:S04]  /*1f10*/  LDS R68, [R63+0x3414] ;  /* 0x003414003f447984 */ /* 0x000fe80000000800 */
[----:B------:R-:W2:Y:S04]  /*1f20*/  LDS R67, [R63+0x3418] ;  /* 0x003418003f437984 */ /* 0x000ea80000000800 */
[----:B------:R-:W-:Y:S04]  /*1f30*/  LDS R69, [R63+0x341c] ;  /* 0x00341c003f457984 */ /* 0x000fe80000000800 */
[----:B------:R-:W3:Y:S04]  /*1f40*/  LDS R70, [R63+0x3420] ;  /* 0x003420003f467984 */ /* 0x000ee80000000800 */
[----:B------:R-:W-:Y:S04]  /*1f50*/  LDS R71, [R63+0x3424] ;  /* 0x003424003f477984 */ /* 0x000fe80000000800 */
[----:B------:R-:W4:Y:S04]  /*1f60*/  LDS R72, [R63+0x3428] ;  /* 0x003428003f487984 */ /* 0x000f280000000800 */
[----:B------:R-:W-:Y:S04]  /*1f70*/  LDS R73, [R63+0x342c] ;  /* 0x00342c003f497984 */ /* 0x000fe80000000800 */
[----:B------:R-:W5:Y:S04]  /*1f80*/  LDS R74, [R63+0x3430] ;  /* 0x003430003f4a7984 */ /* 0x000f680000000800 */
[----:B------:R-:W-:Y:S04]  /*1f90*/  LDS R75, [R63+0x3434] ;  /* 0x003434003f4b7984 */ /* 0x000fe80000000800 */
[----:B------:R-:W0:Y:S04]  /*1fa0*/  LDS R76, [R63+0x3438] ;  /* 0x003438003f4c7984 */ /* 0x000e280000000800 */
[----:B------:R-:W1:Y:S01]  /*1fb0*/  LDS R77, [R63+0x343c] ;  /* 0x00343c003f4d7984 */ /* 0x000e620000000800 */
[----:B--2---:R-:W-:-:S04]  /*1fc0*/  IADD3 R78, PT, PT, R67, R68, R65 ;  /* 0x00000044434e7210 */ /* 0x004fc80007ffe041 */
[----:B---3--:R-:W-:-:S04]  /*1fd0*/  IADD3 R78, PT, PT, R70, R78, R69 ;  /* 0x0000004e464e7210 */ /* 0x008fc80007ffe045 */
[----:B----4-:R-:W-:-:S04]  /*1fe0*/  IADD3 R78, PT, PT, R72, R78, R71 ;  /* 0x0000004e484e7210 */ /* 0x010fc80007ffe047 */
[----:B-----5:R-:W-:-:S04]  /*1ff0*/  IADD3 R78, PT, PT, R74, R78, R73 ;  /* 0x0000004e4a4e7210 */ /* 0x020fc80007ffe049 */
[----:B0-----:R-:W-:-:S05]  /*2000*/  IADD3 R78, PT, PT, R76, R78, R75 ;  /* 0x0000004e4c4e7210 */ /* 0x001fca0007ffe04b */
[----:B-1----:R-:W-:Y:S01]  /*2010*/  IMAD.IADD R77, R77, 0x1, R78 ;  /* 0x000000014d4d7824 */ /* 0x002fe200078e024e */
[----:B------:R-:W-:Y:S06]  /*2020*/  BRA.DIV UR5, `(.L_x_26) ;  /* 0x0000004a05307947 */ /* 0x000fec000b800000 */
[----:B------:R-:W0:Y:S02]  /*2030*/  SHFL.UP P0, R78, R77, 0x1, RZ ;  /* 0x042000004d4e7989 */ /* 0x000e2400000000ff */
[----:B0-----:R-:W-:-:S05]  /*2040*/  @P0 IMAD.IADD R78, R77, 0x1, R78 ;  /* 0x000000014d4e0824 */ /* 0x001fca00078e024e */
[----:B------:R-:W0:Y:S02]  /*2050*/  SHFL.UP P0, R79, R78, 0x2, RZ ;  /* 0x044000004e4f7989 */ /* 0x000e2400000000ff */
[----:B0-----:R-:W-:-:S05]  /*2060*/  @P0 IMAD.IADD R79, R78, 0x1, R79 ;  /* 0x000000014e4f0824 */ /* 0x001fca00078e024f */
[----:B------:R-:W0:Y:S02]  /*2070*/  SHFL.UP P0, R80, R79, 0x4, RZ ;  /* 0x048000004f507989 */ /* 0x000e2400000000ff */
[----:B0-----:R-:W-:-:S05]  /*2080*/  @P0 IMAD.IADD R80, R79, 0x1, R80 ;  /* 0x000000014f500824 */ /* 0x001fca00078e0250 */
[----:B------:R-:W0:Y:S02]  /*2090*/  SHFL.UP P0, R81, R80, 0x8, RZ ;  /* 0x0500000050517989 */ /* 0x000e2400000000ff */
[----:B0-----:R-:W-:-:S05]  /*20a0*/  @P0 IMAD.IADD R81, R80, 0x1, R81 ;  /* 0x0000000150510824 */ /* 0x001fca00078e0251 */
[----:B------:R0:W1:Y:S02]  /*20b0*/  SHFL.UP P0, R82, R81, 0x10, RZ ;  /* 0x0600000051527989 */ /* 0x00006400000000ff */
.L_x_102:
[----:B-1----:R-:W-:-:S04]  /*20c0*/  @P0 IMAD.IADD R82, R81, 0x1, R82 ;  /* 0x0000000151520824 */ /* 0x002fc800078e0252 */
[----:B------:R-:W-:-:S04]  /*20d0*/  IMAD.IADD R82, R82, 0x1, -R77 ;  /* 0x0000000152527824 */ /* 0x000fc800078e0a4d */
[----:B------:R-:W-:Y:S01]  /*20e0*/  IMAD.IADD R65, R65, 0x1, R82 ;  /* 0x0000000141417824 */ /* 0x000fe200078e0252 */
[----:B------:R2:W-:Y:S03]  /*20f0*/  STS [R63+0x3410], R82 ;  /* 0x003410523f007388 */ /* 0x0005e60000000800 */
        /* <DEDUP_REMOVED lines=19> */
[----:B------:R2:W-:Y:S04]  /*2230*/  STS [R63+0x3438], R75 ;  /* 0x0034384b3f007388 */ /* 0x0005e80000000800 */
[----:B------:R2:W-:Y:S02]  /*2240*/  STS [R63+0x343c], R76 ;  /* 0x00343c4c3f007388 */ /* 0x0005e40000000800 */
.L_x_25:
[----:B------:R-:W-:Y:S05]  /*2250*/  WARPSYNC.ALL ;  /* 0x0000000000007948 */ /* 0x000fea0003800000 */
[----:B------:R-:W-:Y:S01]  /*2260*/  BAR.SYNC.DEFER_BLOCKING 0x0 ;  /* 0x0000000000007b1d */ /* 0x000fe20000010000 */
[----:B------:R-:W-:-:S05]  /*2270*/  ISETP.NE.AND P0, PT, R85, RZ, PT ;  /* 0x000000ff5500720c */ /* 0x000fca0003f05270 */
[----:B------:R-:W-:Y:S01]  /*2280*/  BSSY.RECONVERGENT B0, `(.L_x_27) ;  /* 0x0000028000007945 */ /* 0x000fe20003800200 */
[----:B0-----:R-:W0:Y:S07]  /*2290*/  LDS R61, [R61+0x3410] ;  /* 0x003410003d3d7984 */ /* 0x001e2e0000000800 */
[----:B------:R-:W-:Y:S05]  /*22a0*/  @P0 BRA `(.L_x_28) ;  /* 0x0000000000940947 */ /* 0x000fea0003800000 */
[----:B--2---:R-:W-:-:S05]  /*22b0*/  IMAD R63, R3, 0x4, R5 ;  /* 0x00000004033f7824 */ /* 0x004fca00078e0205 */
[----:B------:R-:W0:Y:S04]  /*22c0*/  LDS R68, [R63] ;  /* 0x000000003f447984 */ /* 0x000e280000000800 */
        /* <DEDUP_REMOVED lines=8> */
[----:B------:R-:W1:Y:S04]  /*2350*/  LDS R86, [R63+0x2400] ;  /* 0x002400003f567984 */ /* 0x000e680000000800 */
[----:B------:R-:W1:Y:S01]  /*2360*/  LDS R88, [R63+0x2800] ;  /* 0x002800003f587984 */ /* 0x000e620000000800 */
[----:B0-----:R-:W-:-:S03]  /*2370*/  IMAD.IADD R68, R61, 0x1, R68 ;  /* 0x000000013d447824 */ /* 0x001fc600078e0244 */
[----:B------:R-:W0:Y:S01]  /*2380*/  LDS R90, [R63+0x2c00] ;  /* 0x002c00003f5a7984 */ /* 0x000e220000000800 */
[C---:B--2---:R-:W-:Y:S02]  /*2390*/  IMAD.IADD R70, R61.reuse, 0x1, R70 ;  /* 0x000000013d467824 */ /* 0x044fe400078e0246 */
[C---:B---3--:R-:W-:Y:S01]  /*23a0*/  IMAD.IADD R72, R61.reuse, 0x1, R72 ;  /* 0x000000013d487824 */ /* 0x048fe200078e0248 */
[----:B------:R3:W-:Y:S01]  /*23b0*/  STS [R63], R68 ;  /* 0x000000443f007388 */ /* 0x0007e20000000800 */
[----:B----4-:R-:W-:-:S03]  /*23c0*/  IMAD.IADD R74, R61, 0x1, R74 ;  /* 0x000000013d4a7824 */ /* 0x010fc600078e024a */
[----:B------:R3:W-:Y:S01]  /*23d0*/  STS [R63+0x400], R70 ;  /* 0x000400463f007388 */ /* 0x0007e20000000800 */
[----:B-----5:R-:W-:-:S03]  /*23e0*/  IMAD.IADD R76, R61, 0x1, R76 ;  /* 0x000000013d4c7824 */ /* 0x020fc600078e024c */
[----:B------:R3:W-:Y:S01]  /*23f0*/  STS [R63+0x800], R72 ;  /* 0x000800483f007388 */ /* 0x0007e20000000800 */
[----:B-1----:R-:W-:-:S03]  /*2400*/  IMAD.IADD R78, R61, 0x1, R78 ;  /* 0x000000013d4e7824 */ /* 0x002fc600078e024e */
[----:B------:R3:W-:Y:S01]  /*2410*/  STS [R63+0xc00], R74 ;  /* 0x000c004a3f007388 */ /* 0x0007e20000000800 */
[----:B------:R-:W-:-:S03]  /*2420*/  IMAD.IADD R80, R61, 0x1, R80 ;  /* 0x000000013d507824 */ /* 0x000fc600078e0250 */
        /* <DEDUP_REMOVED lines=9> */
[----:B0-----:R-:W-:-:S03]  /*24c0*/  IMAD.IADD R90, R61, 0x1, R90 ;  /* 0x000000013d5a7824 */ /* 0x001fc600078e025a */
[----:B------:R3:W-:Y:S04]  /*24d0*/  STS [R63+0x2400], R86 ;  /* 0x002400563f007388 */ /* 0x0007e80000000800 */
[----:B------:R3:W-:Y:S04]  /*24e0*/  STS [R63+0x2800], R88 ;  /* 0x002800583f007388 */ /* 0x0007e80000000800 */
[----:B------:R3:W-:Y:S02]  /*24f0*/  STS [R63+0x2c00], R90 ;  /* 0x002c005a3f007388 */ /* 0x0007e40000000800 */
.L_x_28:
[----:B------:R-:W-:Y:S05]  /*2500*/  BSYNC.RECONVERGENT B0 ;  /* 0x0000000000007941 */ /* 0x000fea0003800200 */
.L_x_27:
[----:B------:R-:W-:Y:S01]  /*2510*/  BAR.SYNC.DEFER_BLOCKING 0x0 ;  /* 0x0000000000007b1d */ /* 0x000fe20000010000 */
[----:B------:R-:W-:-:S05]  /*2520*/  R2P PR, R39, 0x7f ;  /* 0x0000007f27007804 */ /* 0x000fca0000000000 */
[----:B------:R-:W-:Y:S08]  /*2530*/  BSSY.RECONVERGENT B0, `(.L_x_29) ;  /* 0x0000021000007945 */ /* 0x000ff00003800200 */
[----:B--23--:R-:W-:Y:S02]  /*2540*/  VOTE.ANY R63, PT, P0 ;  /* 0x00000000003f7806 */ /* 0x00cfe400000e0100 */
[----:B------:R-:W-:-:S02]  /*2550*/  VOTE.ANY R68, PT, P1 ;  /* 0x0000000000447806 */ /* 0x000fc400008e0100 */
[----:B------:R-:W-:Y:S02]  /*2560*/  @!P0 LOP3.LUT R63, RZ, R63, RZ, 0x33, !PT ;  /* 0x0000003fff3f8212 */ /* 0x000fe400078e33ff */
[----:B------:R-:W-:Y:S02]  /*2570*/  VOTE.ANY R70, PT, P2 ;  /* 0x0000000000467806 */ /* 0x000fe400010e0100 */
[----:B------:R-:W-:Y:S02]  /*2580*/  @!P1 LOP3.LUT R68, RZ, R68, RZ, 0x33, !PT ;  /* 0x00000044ff449212 */ /* 0x000fe400078e33ff */
[----:B------:R-:W-:Y:S02]  /*2590*/  VOTE.ANY R72, PT, P3 ;  /* 0x0000000000487806 */ /* 0x000fe400018e0100 */
[----:B------:R-:W-:Y:S02]  /*25a0*/  @!P2 LOP3.LUT R70, RZ, R70, RZ, 0x33, !PT ;  /* 0x00000046ff46a212 */ /* 0x000fe400078e33ff */
[----:B------:R-:W-:-:S02]  /*25b0*/  LOP3.LUT R63, R68, R63, RZ, 0xc0, !PT ;  /* 0x0000003f443f7212 */ /* 0x000fc400078ec0ff */
[----:B------:R-:W-:Y:S02]  /*25c0*/  @!P3 LOP3.LUT R72, RZ, R72, RZ, 0x33, !PT ;  /* 0x00000048ff48b212 */ /* 0x000fe400078e33ff */
[----:B------:R-:W-:Y:S02]  /*25d0*/  LOP3.LUT R63, R70, R63, RZ, 0xc0, !PT ;  /* 0x0000003f463f7212 */ /* 0x000fe400078ec0ff */
[----:B------:R-:W-:Y:S02]  /*25e0*/  VOTE.ANY R68, PT, P4 ;  /* 0x0000000000447806 */ /* 0x000fe400020e0100 */
[----:B------:R-:W-:Y:S02]  /*25f0*/  LOP3.LUT P0, RZ, R39, 0x80, RZ, 0xc0, !PT ;  /* 0x0000008027ff7812 */ /* 0x000fe4000780c0ff */
[----:B------:R-:W-:Y:S01]  /*2600*/  LOP3.LUT R63, R72, R63, RZ, 0xc0, !PT ;  /* 0x0000003f483f7212 */ /* 0x000fe200078ec0ff */
[----:B------:R-:W2:Y:S01]  /*2610*/  S2R R39, SR_LEMASK ;  /* 0x0000000000277919 */ /* 0x000ea20000003a00 */
[----:B------:R-:W-:-:S02]  /*2620*/  VOTE.ANY R70, PT, P5 ;  /* 0x0000000000467806 */ /* 0x000fc400028e0100 */
[----:B------:R-:W-:Y:S02]  /*2630*/  @!P4 LOP3.LUT R68, RZ, R68, RZ, 0x33, !PT ;  /* 0x00000044ff44c212 */ /* 0x000fe400078e33ff */
[----:B------:R-:W-:Y:S02]  /*2640*/  @!P5 LOP3.LUT R70, RZ, R70, RZ, 0x33, !PT ;  /* 0x00000046ff46d212 */ /* 0x000fe400078e33ff */
[----:B------:R-:W-:Y:S02]  /*2650*/  LOP3.LUT R63, R68, R63, RZ, 0xc0, !PT ;  /* 0x0000003f443f7212 */ /* 0x000fe400078ec0ff */
[----:B------:R-:W-:Y:S02]  /*2660*/  VOTE.ANY R68, PT, P6 ;  /* 0x0000000000447806 */ /* 0x000fe400030e0100 */
[----:B------:R-:W-:Y:S02]  /*2670*/  LOP3.LUT R63, R70, R63, RZ, 0xc0, !PT ;  /* 0x0000003f463f7212 */ /* 0x000fe400078ec0ff */
[----:B------:R-:W-:-:S02]  /*2680*/  VOTE.ANY R70, PT, P0 ;  /* 0x0000000000467806 */ /* 0x000fc400000e0100 */
[----:B------:R-:W-:Y:S02]  /*2690*/  @!P6 LOP3.LUT R68, RZ, R68, RZ, 0x33, !PT ;  /* 0x00000044ff44e212 */ /* 0x000fe400078e33ff */
[----:B------:R-:W-:Y:S02]  /*26a0*/  @!P0 LOP3.LUT R70, RZ, R70, RZ, 0x33, !PT ;  /* 0x00000046ff468212 */ /* 0x000fe400078e33ff */
[----:B------:R-:W-:-:S04]  /*26b0*/  LOP3.LUT R63, R68, R63, RZ, 0xc0, !PT ;  /* 0x0000003f443f7212 */ /* 0x000fc800078ec0ff */
[----:B------:R-:W-:Y:S01]  /*26c0*/  LOP3.LUT R70, R70, R63, RZ, 0xc0, !PT ;  /* 0x0000003f46467212 */ /* 0x000fe200078ec0ff */
[----:B------:R-:W-:-:S03]  /*26d0*/  IMAD.MOV.U32 R63, RZ, RZ, RZ ;  /* 0x000000ffff3f7224 */ /* 0x000fc600078e00ff */
[----:B------:R-:W3:Y:S01]  /*26e0*/  FLO.U32 R67, R70 ;  /* 0x0000004600437300 */ /* 0x000ee200000e0000 */
[----:B--2---:R-:W-:-:S07]  /*26f0*/  LOP3.LUT R68, R39, R70, RZ, 0xc0, !PT ;  /* 0x0000004627447212 */ /* 0x004fce00078ec0ff */
[----:B------:R-:W2:Y:S01]  /*2700*/  POPC R68, R68 ;  /* 0x0000004400447309 */ /* 0x000ea20000000000 */
[----:B---3--:R-:W-:-:S13]  /*2710*/  ISETP.NE.AND P0, PT, R0, R67, PT ;  /* 0x000000430000720c */ /* 0x008fda0003f05270 */
[----:B--2---:R-:W-:Y:S05]  /*2720*/  @P0 BRA `(.L_x_30) ;  /* 0x0000000000040947 */ /* 0x004fea0003800000 */
[----:B------:R2:W3:Y:S02]  /*2730*/  ATOMS.ADD R63, [R59], R68 ;  /* 0x000000443b3f738c */ /* 0x0004e40000000000 */
.L_x_30:
[----:B------:R-:W-:Y:S05]  /*2740*/  BSYNC.RECONVERGENT B0 ;  /* 0x0000000000007941 */ /* 0x000fea0003800200 */
.L_x_29:
[----:B------:R-:W-:Y:S01]  /*2750*/  R2P PR, R66, 0x7f ;  /* 0x0000007f42007804 */ /* 0x000fe20000000000 */
[----:B------:R-:W-:Y:S01]  /*2760*/  BSSY.RECONVERGENT B0, `(.L_x_31) ;  /* 0x0000021000007945 */ /* 0x000fe20003800200 */
[----:B------:R-:W-:-:S11]  /*2770*/  IMAD.MOV.U32 R65, RZ, RZ, RZ ;  /* 0x000000ffff417224 */ /* 0x000fd600078e00ff */
[----:B--2---:R-:W-:Y:S02]  /*2780*/  VOTE.ANY R59, PT, P0 ;  /* 0x00000000003b7806 */ /* 0x004fe400000e0100 */
[----:B------:R-:W-:Y:S02]  /*2790*/  VOTE.ANY R70, PT, P1 ;  /* 0x0000000000467806 */ /* 0x000fe400008e0100 */
[----:B------:R-:W-:Y:S02]  /*27a0*/  @!P0 LOP3.LUT R59, RZ, R59, RZ, 0x33, !PT ;  /* 0x0000003bff3b8212 */ /* 0x000fe400078e33ff */
[----:B------:R-:W-:Y:S02]  /*27b0*/  @!P1 LOP3.LUT R70, RZ, R70, RZ, 0x33, !PT ;  /* 0x00000046ff469212 */ /* 0x000fe400078e33ff */
[----:B------:R-:W-:Y:S02]  /*27c0*/  VOTE.ANY R72, PT, P2 ;  /* 0x0000000000487806 */ /* 0x000fe400010e0100 */
[----:B------:R-:W-:-:S02]  /*27d0*/  LOP3.LUT R59, R70, R59, RZ, 0xc0, !PT ;  /* 0x0000003b463b7212 */ /* 0x000fc400078ec0ff */
[----:B------:R-:W-:Y:S02]  /*27e0*/  @!P2 LOP3.LUT R72, RZ, R72, RZ, 0x33, !PT ;  /* 0x00000048ff48a212 */ /* 0x000fe400078e33ff */
[----:B------:R-:W-:Y:S02]  /*27f0*/  VOTE.ANY R70, PT, P3 ;  /* 0x0000000000467806 */ /* 0x000fe400018e0100 */
[----:B------:R-:W-:Y:S02]  /*2800*/  LOP3.LUT P0, RZ, R66, 0x80, RZ, 0xc0, !PT ;  /* 0x0000008042ff7812 */ /* 0x000fe4000780c0ff */
[----:B------:R-:W-:Y:S02]  /*2810*/  LOP3.LUT R59, R72, R59, RZ, 0xc0, !PT ;  /* 0x0000003b483b7212 */ /* 0x000fe400078ec0ff */
[----:B------:R-:W-:Y:S02]  /*2820*/  VOTE.ANY R66, PT, P4 ;  /* 0x0000000000427806 */ /* 0x000fe400020e0100 */
[----:B------:R-:W-:-:S02]  /*2830*/  @!P3 LOP3.LUT R70, RZ, R70, RZ, 0x33, !PT ;  /* 0x00000046ff46b212 */ /* 0x000fc400078e33ff */
[----:B------:R-:W-:Y:S02]  /*2840*/  @!P4 LOP3.LUT R66, RZ, R66, RZ, 0x33, !PT ;  /* 0x00000042ff42c212 */ /* 0x000fe400078e33ff */
[----:B------:R-:W-:Y:S02]  /*2850*/  LOP3.LUT R59, R70, R59, RZ, 0xc0, !PT ;  /* 0x0000003b463b7212 */ /* 0x000fe400078ec0ff */
[----:B------:R-:W-:Y:S02]  /*2860*/  VOTE.ANY R70, PT, P5 ;  /* 0x0000000000467806 */ /* 0x000fe400028e0100 */
[----:B------:R-:W-:Y:S02]  /*2870*/  LOP3.LUT R59, R66, R59, RZ, 0xc0, !PT ;  /* 0x0000003b423b7212 */ /* 0x000fe400078ec0ff */
[----:B------:R-:W-:Y:S02]  /*2880*/  VOTE.ANY R66, PT, P6 ;  /* 0x0000000000427806 */ /* 0x000fe400030e0100 */
[----:B------:R-:W-:-:S02]  /*2890*/  @!P5 LOP3.LUT R70, RZ, R70, RZ, 0x33, !PT ;  /* 0x00000046ff46d212 */ /* 0x000fc400078e33ff */
[----:B------:R-:W-:Y:S02]  /*28a0*/  VOTE.ANY R72, PT, P0 ;  /* 0x0000000000487806 */ /* 0x000fe400000e0100 */
[----:B------:R-:W-:Y:S02]  /*28b0*/  @!P6 LOP3.LUT R66, RZ, R66, RZ, 0x33, !PT ;  /* 0x00000042ff42e212 */ /* 0x000fe400078e33ff */
[----:B------:R-:W-:Y:S02]  /*28c0*/  LOP3.LUT R59, R70, R59, RZ, 0xc0, !PT ;  /* 0x0000003b463b7212 */ /* 0x000fe400078ec0ff */
[----:B------:R-:W-:Y:S02]  /*28d0*/  @!P0 LOP3.LUT R72, RZ, R72, RZ, 0x33, !PT ;  /* 0x00000048ff488212 */ /* 0x000fe400078e33ff */
[----:B------:R-:W-:-:S04]  /*28e0*/  LOP3.LUT R59, R66, R59, RZ, 0xc0, !PT ;  /* 0x0000003b423b7212 */ /* 0x000fc800078ec0ff */
[----:B------:R-:W-:Y:S02]  /*28f0*/  LOP3.LUT R72, R72, R59, RZ, 0xc0, !PT ;  /* 0x0000003b48487212 */ /* 0x000fe400078ec0ff */
[----:B---3--:R2:W3:Y:S02]  /*2900*/  SHFL.IDX PT, R59, R63, R67, 0x1f ;  /* 0x00001f433f3b7589 */ /* 0x0084e400000e0000 */
[----:B------:R-:W4:Y:S01]  /*2910*/  FLO.U32 R69, R72 ;  /* 0x0000004800457300 */ /* 0x000f2200000e0000 */
[----:B------:R-:W-:-:S07]  /*2920*/  LOP3.LUT R66, R39, R72, RZ, 0xc0, !PT ;  /* 0x0000004827427212 */ /* 0x000fce00078ec0ff */
[----:B------:R-:W0:Y:S01]  /*2930*/  POPC R66, R66 ;  /* 0x0000004200427309 */ /* 0x000e220000000000 */
[----:B----4-:R-:W-:-:S13]  /*2940*/  ISETP.NE.AND P0, PT, R0, R69, PT ;  /* 0x000000450000720c */ /* 0x010fda0003f05270 */
[----:B0-23--:R-:W-:Y:S05]  /*2950*/  @P0 BRA `(.L_x_32) ;  /* 0x0000000000040947 */ /* 0x00dfea0003800000 */
[----:B------:R0:W2:Y:S02]  /*2960*/  ATOMS.ADD R65, [R57], R66 ;  /* 0x000000423941738c */ /* 0x0000a40000000000 */
.L_x_32:
[----:B------:R-:W-:Y:S05]  /*2970*/  BSYNC.RECONVERGENT B0 ;  /* 0x0000000000007941 */ /* 0x000fea0003800200 */
.L_x_31:
[----:B------:R-:W-:Y:S01]  /*2980*/  R2P PR, R64, 0x7f ;  /* 0x0000007f40007804 */ /* 0x000fe20000000000 */
[----:B------:R-:W-:Y:S01]  /*2990*/  BSSY.RECONVERGENT B0, `(.L_x_33) ;  /* 0x0000022000007945 */ /* 0x000fe20003800200 */
[----:B------:R-:W-:-:S11]  /*29a0*/  IMAD.MOV.U32 R67, RZ, RZ, RZ ;  /* 0x000000ffff437224 */ /* 0x000fd600078e00ff */
[----:B0-----:R-:W-:Y:S02]  /*29b0*/  VOTE.ANY R57, PT, P0 ;  /* 0x0000000000397806 */ /* 0x001fe400000e0100 */
[----:B------:R-:W-:Y:S02]  /*29c0*/  VOTE.ANY R70, PT, P1 ;  /* 0x0000000000467806 */ /* 0x000fe400008e0100 */
[----:B------:R-:W-:Y:S02]  /*29d0*/  @!P0 LOP3.LUT R57, RZ, R57, RZ, 0x33, !PT ;  /* 0x00000039ff398212 */ /* 0x000fe400078e33ff */
[----:B------:R-:W-:Y:S02]  /*29e0*/  VOTE.ANY R72, PT, P2 ;  /* 0x0000000000487806 */ /* 0x000fe400010e0100 */
[----:B------:R-:W-:Y:S02]  /*29f0*/  @!P1 LOP3.LUT R70, RZ, R70, RZ, 0x33, !PT ;  /* 0x00000046ff469212 */ /* 0x000fe400078e33ff */
[----:B------:R-:W-:-:S02]  /*2a00*/  @!P2 LOP3.LUT R72, RZ, R72, RZ, 0x33, !PT ;  /* 0x00000048ff48a212 */ /* 0x000fc400078e33ff */
[----:B------:R-:W-:Y:S02]  /*2a10*/  LOP3.LUT R57, R70, R57, RZ, 0xc0, !PT ;  /* 0x0000003946397212 */ /* 0x000fe400078ec0ff */
[----:B------:R-:W-:Y:S02]  /*2a20*/  VOTE.ANY R70, PT, P3 ;  /* 0x0000000000467806 */ /* 0x000fe400018e0100 */
[----:B------:R-:W-:Y:S02]  /*2a30*/  LOP3.LUT R57, R72, R57, RZ, 0xc0, !PT ;  /* 0x0000003948397212 */ /* 0x000fe400078ec0ff */
[----:B------:R-:W-:Y:S02]  /*2a40*/  LOP3.LUT P0, RZ, R64, 0x80, RZ, 0xc0, !PT ;  /* 0x0000008040ff7812 */ /* 0x000fe4000780c0ff */
        /* <DEDUP_REMOVED lines=14> */
[----:B--2---:R0:W2:Y:S02]  /*2b30*/  SHFL.IDX PT, R57, R65, R69, 0x1f ;  /* 0x00001f4541397589 */ /* 0x0040a400000e0000 */
[----:B------:R-:W3:Y:S01]  /*2b40*/  FLO.U32 R72, R74 ;  /* 0x0000004a00487300 */ /* 0x000ee200000e0000 */
[----:B------:R-:W-:-:S07]  /*2b50*/  LOP3.LUT R63, R39, R74, RZ, 0xc0, !PT ;  /* 0x0000004a273f7212 */ /* 0x000fce00078ec0ff */
[----:B------:R-:W4:Y:S01]  /*2b60*/  POPC R63, R63 ;  /* 0x0000003f003f7309 */ /* 0x000f220000000000 */
[----:B---3--:R-:W-:-:S13]  /*2b70*/  ISETP.NE.AND P0, PT, R0, R72, PT ;  /* 0x000000480000720c */ /* 0x008fda0003f05270 */
[----:B0-2-4-:R-:W-:Y:S05]  /*2b80*/  @P0 BRA `(.L_x_34) ;  /* 0x0000000000080947 */ /* 0x015fea0003800000 */
[----:B------:R-:W-:-:S05]  /*2b90*/  IMAD R64, R64, 0x4, R51 ;  /* 0x0000000440407824 */ /* 0x000fca00078e0233 */
[----:B------:R0:W2:Y:S02]  /*2ba0*/  ATOMS.ADD R67, [R64], R63 ;  /* 0x0000003f4043738c */ /* 0x0000a40000000000 */
.L_x_34:
[----:B------:R-:W-:Y:S05]  /*2bb0*/  BSYNC.RECONVERGENT B0 ;  /* 0x0000000000007941 */ /* 0x000fea0003800200 */
.L_x_33:
[----:B------:R-:W-:Y:S01]  /*2bc0*/  R2P PR, R60, 0x7f ;  /* 0x0000007f3c007804 */ /* 0x000fe20000000000 */
[----:B------:R-:W-:-:S12]  /*2bd0*/  BSSY.RECONVERGENT B0, `(.L_x_35) ;  /* 0x0000022000007945 */ /* 0x000fd80003800200 */
        /* <DEDUP_REMOVED lines=22> */
[----:B------:R-:W-:Y:S01]  /*2d40*/  LOP3.LUT R64, R69, R64, RZ, 0xc0, !PT ;  /* 0x0000004045407212 */ /* 0x000fe200078ec0ff */
[----:B------:R-:W-:-:S03]  /*2d50*/  IMAD.MOV.U32 R69, RZ, RZ, RZ ;  /* 0x000000ffff457224 */ /* 0x000fc600078e00ff */
        /* <DEDUP_REMOVED lines=9> */
.L_x_36:
[----:B------:R-:W-:Y:S05]  /*2df0*/  BSYNC.RECONVERGENT B0 ;  /* 0x0000000000007941 */ /* 0x000fea0003800200 */
.L_x_35:
        /* <DEDUP_REMOVED lines=35> */
.L_x_38:
[----:B------:R-:W-:Y:S05]  /*3030*/  BSYNC.RECONVERGENT B0 ;  /* 0x0000000000007941 */ /* 0x000fea0003800200 */
.L_x_37:
        /* <DEDUP_REMOVED lines=35> */
.L_x_40:
[----:B------:R-:W-:Y:S05]  /*3270*/  BSYNC.RECONVERGENT B0 ;  /* 0x0000000000007941 */ /* 0x000fea0003800200 */
.L_x_39:
[----:B------:R-:W-:Y:S01]  /*3280*/  R2P PR, R62, 0x7f ;  /* 0x0000007f3e007804 */ /* 0x000fe20000000000 */
[----:B------:R-:W-:-:S12]  /*3290*/  BSSY.RECONVERGENT B0, `(.L_x_41) ;  /* 0x0000021000007945 */ /* 0x000fd80003800200 */
[----:B------:R-:W-:Y:S02]  /*32a0*/  VOTE.ANY R51, PT, P0 ;  /* 0x0000000000337806 */ /* 0x000fe400000e0100 */
[----:B0-----:R-:W-:Y:S02]  /*32b0*/  VOTE.ANY R52, PT, P1 ;  /* 0x0000000000347806 */ /* 0x001fe400008e0100 */
        /* <DEDUP_REMOVED lines=19> */
[----:B------:R-:W-:Y:S01]  /*33f0*/  @!P0 LOP3.LUT R70, RZ, R70, RZ, 0x33, !PT ;  /* 0x00000046ff468212 */ /* 0x000fe200078e33ff */
[----:B--2---:R0:W2:Y:S01]  /*3400*/  SHFL.IDX PT, R52, R72, R73, 0x1f ;  /* 0x00001f4948347589 */ /* 0x0040a200000e0000 */
[----:B------:R-:W-:-:S04]  /*3410*/  LOP3.LUT R51, R62, R51, RZ, 0xc0, !PT ;  /* 0x000000333e337212 */ /* 0x000fc800078ec0ff */
[----:B------:R-:W-:Y:S01]  /*3420*/  LOP3.LUT R70, R70, R51, RZ, 0xc0, !PT ;  /* 0x0000003346467212 */ /* 0x000fe200078ec0ff */
[----:B------:R-:W-:-:S03]  /*3430*/  IMAD.MOV.U32 R51, RZ, RZ, RZ ;  /* 0x000000ffff337224 */ /* 0x000fc600078e00ff */
[----:B------:R-:W3:Y:S01]  /*3440*/  FLO.U32 R71, R70 ;  /* 0x0000004600477300 */ /* 0x000ee200000e0000 */
[----:B------:R-:W-:-:S07]  /*3450*/  LOP3.LUT R62, R39, R70, RZ, 0xc0, !PT ;  /* 0x00000046273e7212 */ /* 0x000fce00078ec0ff */
[----:B------:R-:W4:Y:S01]  /*3460*/  POPC R62, R62 ;  /* 0x0000003e003e7309 */ /* 0x000f220000000000 */
[----:B---3--:R-:W-:-:S13]  /*3470*/  ISETP.NE.AND P0, PT, R0, R71, PT ;  /* 0x000000470000720c */ /* 0x008fda0003f05270 */
[----:B0-2-4-:R-:W-:Y:S05]  /*3480*/  @P0 BRA `(.L_x_42) ;  /* 0x0000000000040947 */ /* 0x015fea0003800000 */
[----:B------:R0:W2:Y:S02]  /*3490*/  ATOMS.ADD R51, [R55], R62 ;  /* 0x0000003e3733738c */ /* 0x0000a40000000000 */
.L_x_42:
[----:B------:R-:W-:Y:S05]  /*34a0*/  BSYNC.RECONVERGENT B0 ;  /* 0x0000000000007941 */ /* 0x000fea0003800200 */
.L_x_41:
[----:B------:R-:W-:Y:S01]  /*34b0*/  R2P PR, R58, 0x7f ;  /* 0x0000007f3a007804 */ /* 0x000fe20000000000 */
[----:B--2---:R2:W3:Y:S01]  /*34c0*/  SHFL.IDX PT, R51, R51, R71, 0x1f ;  /* 0x00001f4733337589 */ /* 0x0044e200000e0000 */
[----:B------:R-:W-:Y:S11]  /*34d0*/  BSSY.RECONVERGENT B0, `(.L_x_43) ;  /* 0x0000020000007945 */ /* 0x000ff60003800200 */
[----:B01----:R-:W-:-:S02]  /*34e0*/  VOTE.ANY R55, PT, P0 ;  /* 0x0000000000377806 */ /* 0x003fc400000e0100 */
[----:B------:R-:W-:Y:S02]  /*34f0*/  VOTE.ANY R70, PT, P1 ;  /* 0x0000000000467806 */ /* 0x000fe400008e0100 */
[----:B------:R-:W-:Y:S02]  /*3500*/  @!P0 LOP3.LUT R55, RZ, R55, RZ, 0x33, !PT ;  /* 0x00000037ff378212 */ /* 0x000fe400078e33ff */
[----:B------:R-:W-:Y:S02]  /*3510*/  @!P1 LOP3.LUT R70, RZ, R70, RZ, 0x33, !PT ;  /* 0x00000046ff469212 */ /* 0x000fe400078e33ff */
[----:B------:R-:W-:Y:S02]  /*3520*/  VOTE.ANY R72, PT, P2 ;  /* 0x0000000000487806 */ /* 0x000fe400010e0100 */
[----:B------:R-:W-:Y:S02]  /*3530*/  LOP3.LUT R55, R70, R55, RZ, 0xc0, !PT ;  /* 0x0000003746377212 */ /* 0x000fe400078ec0ff */
[----:B------:R-:W-:-:S02]  /*3540*/  @!P2 LOP3.LUT R72, RZ, R72, RZ, 0x33, !PT ;  /* 0x00000048ff48a212 */ /* 0x000fc400078e33ff */
[----:B------:R-:W-:Y:S02]  /*3550*/  VOTE.ANY R70, PT, P3 ;  /* 0x0000000000467806 */ /* 0x000fe400018e0100 */
[----:B------:R-:W-:Y:S02]  /*3560*/  LOP3.LUT P0, RZ, R58, 0x80, RZ, 0xc0, !PT ;  /* 0x000000803aff7812 */ /* 0x000fe4000780c0ff */
[----:B------:R-:W-:Y:S02]  /*3570*/  LOP3.LUT R55, R72, R55, RZ, 0xc0, !PT ;  /* 0x0000003748377212 */ /* 0x000fe400078ec0ff */
[----:B------:R-:W-:Y:S02]  /*3580*/  VOTE.ANY R58, PT, P4 ;  /* 0x00000000003a7806 */ /* 0x000fe400020e0100 */
[----:B------:R-:W-:Y:S02]  /*3590*/  @!P3 LOP3.LUT R70, RZ, R70, RZ, 0x33, !PT ;  /* 0x00000046ff46b212 */ /* 0x000fe400078e33ff */
[----:B------:R-:W-:-:S02]  /*35a0*/  @!P4 LOP3.LUT R58, RZ, R58, RZ, 0x33, !PT ;  /* 0x0000003aff3ac212 */ /* 0x000fc400078e33ff */
[----:B------:R-:W-:Y:S02]  /*35b0*/  LOP3.LUT R55, R70, R55, RZ, 0xc0, !PT ;  /* 0x0000003746377212 */ /* 0x000fe400078ec0ff */
[----:B------:R-:W-:Y:S02]  /*35c0*/  VOTE.ANY R70, PT, P5 ;  /* 0x0000000000467806 */ /* 0x000fe400028e0100 */
[----:B------:R-:W-:Y:S02]  /*35d0*/  LOP3.LUT R55, R58, R55, RZ, 0xc0, !PT ;  /* 0x000000373a377212 */ /* 0x000fe400078ec0ff */
[----:B------:R-:W-:Y:S02]  /*35e0*/  VOTE.ANY R58, PT, P6 ;  /* 0x00000000003a7806 */ /* 0x000fe400030e0100 */
[----:B------:R-:W-:Y:S02]  /*35f0*/  @!P5 LOP3.LUT R70, RZ, R70, RZ, 0x33, !PT ;  /* 0x00000046ff46d212 */ /* 0x000fe400078e33ff */
[----:B------:R-:W-:-:S02]  /*3600*/  VOTE.ANY R72, PT, P0 ;  /* 0x0000000000487806 */ /* 0x000fc400000e0100 */
[----:B------:R-:W-:Y:S02]  /*3610*/  @!P6 LOP3.LUT R58, RZ, R58, RZ, 0x33, !PT ;  /* 0x0000003aff3ae212 */ /* 0x000fe400078e33ff */
[----:B------:R-:W-:Y:S01]  /*3620*/  LOP3.LUT R55, R70, R55, RZ, 0xc0, !PT ;  /* 0x0000003746377212 */ /* 0x000fe200078ec0ff */
[----:B------:R-:W-:Y:S01]  /*3630*/  IMAD.MOV.U32 R70, RZ, RZ, RZ ;  /* 0x000000ffff467224 */ /* 0x000fe200078e00ff */
[----:B------:R-:W-:Y:S02]  /*3640*/  @!P0 LOP3.LUT R72, RZ, R72, RZ, 0x33, !PT ;  /* 0x00000048ff488212 */ /* 0x000fe400078e33ff */
[----:B------:R-:W-:-:S04]  /*3650*/  LOP3.LUT R55, R58, R55, RZ, 0xc0, !PT ;  /* 0x000000373a377212 */ /* 0x000fc800078ec0ff */
[----:B------:R-:W-:-:S04]  /*3660*/  LOP3.LUT R72, R72, R55, RZ, 0xc0, !PT ;  /* 0x0000003748487212 */ /* 0x000fc800078ec0ff */
[----:B------:R-:W0:Y:S01]  /*3670*/  FLO.U32 R73, R72 ;  /* 0x0000004800497300 */ /* 0x000e2200000e0000 */
[----:B------:R-:W-:-:S07]  /*3680*/  LOP3.LUT R58, R39, R72, RZ, 0xc0, !PT ;  /* 0x00000048273a7212 */ /* 0x000fce00078ec0ff */
[----:B------:R-:W1:Y:S01]  /*3690*/  POPC R58, R58 ;  /* 0x0000003a003a7309 */ /* 0x000e620000000000 */
[----:B0-----:R-:W-:-:S13]  /*36a0*/  ISETP.NE.AND P0, PT, R0, R73, PT ;  /* 0x000000490000720c */ /* 0x001fda0003f05270 */
[----:B-123--:R-:W-:Y:S05]  /*36b0*/  @P0 BRA `(.L_x_44) ;  /* 0x0000000000040947 */ /* 0x00efea0003800000 */
[----:B------:R0:W1:Y:S02]  /*36c0*/  ATOMS.ADD R70, [R53], R58 ;  /* 0x0000003a3546738c */ /* 0x0000640000000000 */
.L_x_44:
[----:B------:R-:W-:Y:S05]  /*36d0*/  BSYNC.RECONVERGENT B0 ;  /* 0x0000000000007941 */ /* 0x000fea0003800200 */
.L_x_43:
[----:B------:R-:W-:Y:S01]  /*36e0*/  R2P PR, R54, 0x7f ;  /* 0x0000007f36007804 */ /* 0x000fe20000000000 */
[----:B------:R-:W-:Y:S01]  /*36f0*/  BSSY.RECONVERGENT B0, `(.L_x_45) ;  /* 0x0000021000007945 */ /* 0x000fe20003800200 */
[----:B------:R-:W-:-:S11]  /*3700*/  IMAD.MOV.U32 R71, RZ, RZ, RZ ;  /* 0x000000ffff477224 */ /* 0x000fd600078e00ff */
[----:B0-----:R-:W-:Y:S02]  /*3710*/  VOTE.ANY R53, PT, P0 ;  /* 0x0000000000357806 */ /* 0x001fe400000e0100 */
        /* <DEDUP_REMOVED lines=23> */
[----:B-1----:R0:W1:Y:S02]  /*3890*/  SHFL.IDX PT, R53, R70, R73, 0x1f ;  /* 0x00001f4946357589 */ /* 0x00206400000e0000 */
[----:B------:R-:W2:Y:S01]  /*38a0*/  FLO.U32 R72, R74 ;  /* 0x0000004a00487300 */ /* 0x000ea200000e0000 */
[----:B------:R-:W-:-:S07]  /*38b0*/  LOP3.LUT R55, R39, R74, RZ, 0xc0, !PT ;  /* 0x0000004a27377212 */ /* 0x000fce00078ec0ff */
[----:B------:R-:W3:Y:S01]  /*38c0*/  POPC R55, R55 ;  /* 0x0000003700377309 */ /* 0x000ee20000000000 */
[----:B--2---:R-:W-:-:S13]  /*38d0*/  ISETP.NE.AND P0, PT, R0, R72, PT ;  /* 0x000000480000720c */ /* 0x004fda0003f05270 */
[----:B01-3--:R-:W-:Y:S05]  /*38e0*/  @P0 BRA `(.L_x_46) ;  /* 0x0000000000040947 */ /* 0x00bfea0003800000 */
[----:B------:R0:W1:Y:S02]  /*38f0*/  ATOMS.ADD R71, [R50], R55 ;  /* 0x000000373247738c */ /* 0x0000640000000000 */
.L_x_46:
[----:B------:R-:W-:Y:S05]  /*3900*/  BSYNC.RECONVERGENT B0 ;  /* 0x0000000000007941 */ /* 0x000fea0003800200 */
.L_x_45:
[----:B------:R-:W-:Y:S01]  /*3910*/  R2P PR, R49, 0x7f ;  /* 0x0000007f31007804 */ /* 0x000fe20000000000 */
[----:B------:R-:W-:-:S12]  /*3920*/  BSSY.RECONVERGENT B0, `(.L_x_47) ;  /* 0x0000021000007945 */ /* 0x000fd80003800200 */
        /* <DEDUP_REMOVED lines=32> */
.L_x_48:
[----:B------:R-:W-:Y:S05]  /*3b30*/  BSYNC.RECONVERGENT B0 ;  /* 0x0000000000007941 */ /* 0x000fea0003800200 */
.L_x_47:
[----:B------:R-:W-:Y:S01]  /*3b40*/  R2P PR, R36, 0x7f ;  /* 0x0000007f24007804 */ /* 0x000fe20000000000 */
[----:B-1----:R1:W2:Y:S01]  /*3b50*/  SHFL.IDX PT, R49, R49, R73, 0x1f ;  /* 0x00001f4931317589 */ /* 0x0022a200000e0000 */
[----:B------:R-:W-:Y:S11]  /*3b60*/  BSSY.RECONVERGENT B0, `(.L_x_49) ;  /* 0x0000020000007945 */ /* 0x000ff60003800200 */
[----:B0-----:R-:W-:-:S02]  /*3b70*/  VOTE.ANY R43, PT, P0 ;  /* 0x00000000002b7806 */ /* 0x001fc400000e0100 */
        /* <DEDUP_REMOVED lines=19> */
[----:B------:R-:W-:Y:S02]  /*3cb0*/  LOP3.LUT R43, R70, R43, RZ, 0xc0, !PT ;  /* 0x0000002b462b7212 */ /* 0x000fe400078ec0ff */
[----:B------:R-:W-:Y:S02]  /*3cc0*/  @!P0 LOP3.LUT R72, RZ, R72, RZ, 0x33, !PT ;  /* 0x00000048ff488212 */ /* 0x000fe400078e33ff */
[----:B------:R-:W-:-:S04]  /*3cd0*/  LOP3.LUT R43, R36, R43, RZ, 0xc0, !PT ;  /* 0x0000002b242b7212 */ /* 0x000fc800078ec0ff */
[----:B------:R-:W-:Y:S01]  /*3ce0*/  LOP3.LUT R72, R72, R43, RZ, 0xc0, !PT ;  /* 0x0000002b48487212 */ /* 0x000fe200078ec0ff */
[----:B------:R-:W-:-:S03]  /*3cf0*/  IMAD.MOV.U32 R43, RZ, RZ, RZ ;  /* 0x000000ffff2b7224 */ /* 0x000fc600078e00ff */
[----:B------:R-:W0:Y:S01]  /*3d00*/  FLO.U32 R70, R72 ;  /* 0x0000004800467300 */ /* 0x000e2200000e0000 */
[----:B------:R-:W-:-:S07]  /*3d10*/  LOP3.LUT R36, R39, R72, RZ, 0xc0, !PT ;  /* 0x0000004827247212 */ /* 0x000fce00078ec0ff */
[----:B------:R1:W3:Y:S01]  /*3d20*/  POPC R74, R36 ;  /* 0x00000024004a7309 */ /* 0x0002e20000000000 */
[----:B0-----:R-:W-:-:S13]  /*3d30*/  ISETP.NE.AND P0, PT, R0, R70, PT ;  /* 0x000000460000720c */ /* 0x001fda0003f05270 */
[----:B-123--:R-:W-:Y:S05]  /*3d40*/  @P0 BRA `(.L_x_50) ;  /* 0x0000000000040947 */ /* 0x00efea0003800000 */
[----:B------:R0:W1:Y:S02]  /*3d50*/  ATOMS.ADD R43, [R44], R74 ;  /* 0x0000004a2c2b738c */ /* 0x0000640000000000 */
.L_x_50:
[----:B------:R-:W-:Y:S05]  /*3d60*/  BSYNC.RECONVERGENT B0 ;  /* 0x0000000000007941 */ /* 0x000fea0003800200 */
.L_x_49:
[----:B------:R-:W-:Y:S01]  /*3d70*/  R2P PR, R38, 0x7f ;  /* 0x0000007f26007804 */ /* 0x000fe20000000000 */
[----:B-1----:R1:W2:Y:S01]  /*3d80*/  SHFL.IDX PT, R43, R43, R70, 0x1f ;  /* 0x00001f462b2b7589 */ /* 0x0022a200000e0000 */
[----:B------:R-:W-:Y:S01]  /*3d90*/  BSSY.RECONVERGENT B0, `(.L_x_51) ;  /* 0x0000020000007945 */ /* 0x000fe20003800200 */
[----:B0-----:R-:W-:-:S10]  /*3da0*/  IMAD.MOV.U32 R44, RZ, RZ, RZ ;  /* 0x000000ffff2c7224 */ /* 0x001fd400078e00ff */
[----:B------:R-:W-:Y:S02]  /*3db0*/  VOTE.ANY R36, PT, P0 ;  /* 0x0000000000247806 */ /* 0x000fe400000e0100 */
        /* <DEDUP_REMOVED lines=22> */
[----:B------:R-:W-:-:S04]  /*3f20*/  LOP3.LUT R36, R75, R36, RZ, 0xc0, !PT ;  /* 0x000000244b247212 */ /* 0x000fc800078ec0ff */
[----:B------:R-:W0:Y:S01]  /*3f30*/  FLO.U32 R75, R36 ;  /* 0x00000024004b7300 */ /* 0x000e2200000e0000 */
[----:B------:R-:W-:-:S07]  /*3f40*/  LOP3.LUT R38, R39, R36, RZ, 0xc0, !PT ;  /* 0x0000002427267212 */ /* 0x000fce00078ec0ff */
[----:B------:R1:W3:Y:S01]  /*3f50*/  POPC R72, R38 ;  /* 0x0000002600487309 */ /* 0x0002e20000000000 */
[----:B0-----:R-:W-:-:S13]  /*3f60*/  ISETP.NE.AND P0, PT, R0, R75, PT ;  /* 0x0000004b0000720c */ /* 0x001fda0003f05270 */
[----:B-123--:R-:W-:Y:S05]  /*3f70*/  @P0 BRA `(.L_x_52) ;  /* 0x0000000000040947 */ /* 0x00efea0003800000 */
[----:B------:R0:W1:Y:S02]  /*3f80*/  ATOMS.ADD R44, [R45], R72 ;  /* 0x000000482d2c738c */ /* 0x0000640000000000 */
.L_x_52:
[----:B------:R-:W-:Y:S05]  /*3f90*/  BSYNC.RECONVERGENT B0 ;  /* 0x0000000000007941 */ /* 0x000fea0003800200 */
.L_x_51:
[----:B------:R-:W-:Y:S01]  /*3fa0*/  R2P PR, R40, 0x7f ;  /* 0x0000007f28007804 */ /* 0x000fe20000000000 */
[----:B-1----:R1:W2:Y:S01]  /*3fb0*/  SHFL.IDX PT, R44, R44, R75, 0x1f ;  /* 0x00001f4b2c2c7589 */ /* 0x0022a200000e0000 */
[----:B------:R-:W-:Y:S11]  /*3fc0*/  BSSY.RECONVERGENT B0, `(.L_x_53) ;  /* 0x0000020000007945 */ /* 0x000ff60003800200 */
[----:B------:R-:W-:-:S02]  /*3fd0*/  VOTE.ANY R36, PT, P0 ;  /* 0x0000000000247806 */ /* 0x000fc400000e0100 */
[----:B0-----:R-:W-:Y:S02]  /*3fe0*/  VOTE.ANY R45, PT, P1 ;  /* 0x00000000002d7806 */ /* 0x001fe400008e0100 */
[----:B------:R-:W-:Y:S02]  /*3ff0*/  @!P0 LOP3.LUT R36, RZ, R36, RZ, 0x33, !PT ;  /* 0x00000024ff248212 */ /* 0x000fe400078e33ff */
[----:B------:R-:W-:Y:S02]  /*4000*/  VOTE.ANY R71, PT, P2 ;  /* 0x0000000000477806 */ /* 0x000fe400010e0100 */
[----:B------:R-:W-:Y:S02]  /*4010*/  @!P1 LOP3.LUT R45, RZ, R45, RZ, 0x33, !PT ;  /* 0x0000002dff2d9212 */ /* 0x000fe400078e33ff */
[----:B------:R-:W-:Y:S02]  /*4020*/  @!P2 LOP3.LUT R71, RZ, R71, RZ, 0x33, !PT ;  /* 0x00000047ff47a212 */ /* 0x000fe400078e33ff */
[----:B------:R-:W-:-:S02]  /*4030*/  LOP3.LUT R36, R45, R36, RZ, 0xc0, !PT ;  /* 0x000000242d247212 */ /* 0x000fc400078ec0ff */
[----:B------:R-:W-:Y:S02]  /*4040*/  VOTE.ANY R45, PT, P3 ;  /* 0x00000000002d7806 */ /* 0x000fe400018e0100 */
[----:B------:R-:W-:Y:S02]  /*4050*/  LOP3.LUT R36, R71, R36, RZ, 0xc0, !PT ;  /* 0x0000002447247212 */ /* 0x000fe400078ec0ff */
[----:B------:R-:W-:Y:S01]  /*4060*/  LOP3.LUT P0, RZ, R40, 0x80, RZ, 0xc0, !PT ;  /* 0x0000008028ff7812 */ /* 0x000fe2000780c0ff */
[----:B------:R-:W-:Y:S01]  /*4070*/  IMAD.MOV.U32 R40, RZ, RZ, RZ ;  /* 0x000000ffff287224 */ /* 0x000fe200078e00ff */
        /* <DEDUP_REMOVED lines=20> */
.L_x_54:
[----:B------:R-:W-:Y:S05]  /*41c0*/  BSYNC.RECONVERGENT B0 ;  /* 0x0000000000007941 */ /* 0x000fea0003800200 */
.L_x_53:
[----:B------:R-:W-:Y:S01]  /*41d0*/  R2P PR, R41, 0x7f ;  /* 0x0000007f29007804 */ /* 0x000fe20000000000 */
[----:B-1----:R1:W2:Y:S01]  /*41e0*/  SHFL.IDX PT, R40, R40, R73, 0x1f ;  /* 0x00001f4928287589 */ /* 0x0022a200000e0000 */
[----:B------:R-:W-:Y:S11]  /*41f0*/  BSSY.RECONVERGENT B0, `(.L_x_55) ;  /* 0x0000020000007945 */ /* 0x000ff60003800200 */
[----:B------:R-:W-:-:S02]  /*4200*/  VOTE.ANY R36, PT, P0 ;  /* 0x0000000000247806 */ /* 0x000fc400000e0100 */
        /* <DEDUP_REMOVED lines=21> */
[----:B------:R-:W-:Y:S01]  /*4360*/  LOP3.LUT R36, R41, R36, RZ, 0xc0, !PT ;  /* 0x0000002429247212 */ /* 0x000fe200078ec0ff */
[----:B------:R-:W-:-:S03]  /*4370*/  IMAD.MOV.U32 R41, RZ, RZ, RZ ;  /* 0x000000ffff297224 */ /* 0x000fc600078e00ff */
[----:B------:R-:W-:-:S04]  /*4380*/  LOP3.LUT R36, R71, R36, RZ, 0xc0, !PT ;  /* 0x0000002447247212 */ /* 0x000fc800078ec0ff */
[----:B0-----:R-:W0:Y:S01]  /*4390*/  FLO.U32 R46, R36 ;  /* 0x00000024002e7300 */ /* 0x001e2200000e0000 */
[----:B------:R-:W-:-:S07]  /*43a0*/  LOP3.LUT R38, R39, R36, RZ, 0xc0, !PT ;  /* 0x0000002427267212 */ /* 0x000fce00078ec0ff */
[----:B------:R-:W3:Y:S01]  /*43b0*/  POPC R38, R38 ;  /* 0x0000002600267309 */ /* 0x000ee20000000000 */
[----:B0-----:R-:W-:-:S13]  /*43c0*/  ISETP.NE.AND P0, PT, R0, R46, PT ;  /* 0x0000002e0000720c */ /* 0x001fda0003f05270 */
[----:B-123--:R-:W-:Y:S05]  /*43d0*/  @P0 BRA `(.L_x_56) ;  /* 0x0000000000040947 */ /* 0x00efea0003800000 */
[----:B------:R0:W1:Y:S02]  /*43e0*/  ATOMS.ADD R41, [R47], R38 ;  /* 0x000000262f29738c */ /* 0x0000640000000000 */
.L_x_56:
[----:B------:R-:W-:Y:S05]  /*43f0*/  BSYNC.RECONVERGENT B0 ;  /* 0x0000000000007941 */ /* 0x000fea0003800200 */
.L_x_55:
[----:B------:R-:W-:Y:S01]  /*4400*/  R2P PR, R42, 0x7f ;  /* 0x0000007f2a007804 */ /* 0x000fe20000000000 */
[----:B-1----:R1:W2:Y:S01]  /*4410*/  SHFL.IDX PT, R41, R41, R46, 0x1f ;  /* 0x00001f2e29297589 */ /* 0x0022a200000e0000 */
[----:B------:R-:W-:Y:S11]  /*4420*/  BSSY.RECONVERGENT B0, `(.L_x_57) ;  /* 0x0000020000007945 */ /* 0x000ff60003800200 */
[----:B------:R-:W-:-:S02]  /*4430*/  VOTE.ANY R36, PT, P0 ;  /* 0x0000000000247806 */ /* 0x000fc400000e0100 */
[----:B------:R-:W-:Y:S02]  /*4440*/  VOTE.ANY R45, PT, P1 ;  /* 0x00000000002d7806 */ /* 0x000fe400008e0100 */
[----:B------:R-:W-:Y:S02]  /*4450*/  @!P0 LOP3.LUT R36, RZ, R36, RZ, 0x33, !PT ;  /* 0x00000024ff248212 */ /* 0x000fe400078e33ff */
[----:B0-----:R-:W-:Y:S02]  /*4460*/  VOTE.ANY R47, PT, P2 ;  /* 0x00000000002f7806 */ /* 0x001fe400010e0100 */
[----:B------:R-:W-:Y:S02]  /*4470*/  @!P1 LOP3.LUT R45, RZ, R45, RZ, 0x33, !PT ;  /* 0x0000002dff2d9212 */ /* 0x000fe400078e33ff */
[----:B------:R-:W-:Y:S02]  /*4480*/  @!P2 LOP3.LUT R47, RZ, R47, RZ, 0x33, !PT ;  /* 0x0000002fff2fa212 */ /* 0x000fe400078e33ff */
[----:B------:R-:W-:-:S02]  /*4490*/  LOP3.LUT R36, R45, R36, RZ, 0xc0, !PT ;  /* 0x000000242d247212 */ /* 0x000fc400078ec0ff */
[----:B------:R-:W-:Y:S02]  /*44a0*/  VOTE.ANY R45, PT, P3 ;  /* 0x00000000002d7806 */ /* 0x000fe400018e0100 */
[----:B------:R-:W-:Y:S02]  /*44b0*/  LOP3.LUT R36, R47, R36, RZ, 0xc0, !PT ;  /* 0x000000242f247212 */ /* 0x000fe400078ec0ff */
[----:B------:R-:W-:Y:S02]  /*44c0*/  LOP3.LUT P0, RZ, R42, 0x80, RZ, 0xc0, !PT ;  /* 0x000000802aff7812 */ /* 0x000fe4000780c0ff */
        /* <DEDUP_REMOVED lines=17> */
[----:B0-----:R-:W-:Y:S01]  /*45e0*/  ISETP.NE.AND P0, PT, R0, R45, PT ;  /* 0x0000002d0000720c */ /* 0x001fe20003f05270 */
[----:B------:R-:W-:-:S12]  /*45f0*/  IMAD.MOV.U32 R0, RZ, RZ, RZ ;  /* 0x000000ffff007224 */ /* 0x000fd800078e00ff */
[----:B-123--:R-:W-:Y:S05]  /*4600*/  @P0 BRA `(.L_x_58) ;  /* 0x0000000000040947 */ /* 0x00efea0003800000 */
[----:B------:R0:W1:Y:S02]  /*4610*/  ATOMS.ADD R0, [R48], R47 ;  /* 0x0000002f3000738c */ /* 0x0000640000000000 */
.L_x_58:
[----:B------:R-:W-:Y:S05]  /*4620*/  BSYNC.RECONVERGENT B0 ;  /* 0x0000000000007941 */ /* 0x000fea0003800200 */
.L_x_57:
[----:B-1----:R-:W1:Y:S01]  /*4630*/  SHFL.IDX PT, R0, R0, R45, 0x1f ;  /* 0x00001f2d00007589 */ /* 0x002e6200000e0000 */
[----:B------:R-:W-:Y:S01]  /*4640*/  IMAD.IADD R68, R68, 0x1, R59 ;  /* 0x0000000144447824 */ /* 0x000fe200078e023b */
[----:B------:R-:W-:Y:S01]  /*4650*/  ISETP.NE.AND P0, PT, R85, RZ, PT ;  /* 0x000000ff5500720c */ /* 0x000fe20003f05270 */
[----:B------:R-:W-:Y:S01]  /*4660*/  IMAD.IADD R66, R66, 0x1, R57 ;  /* 0x0000000142427824 */ /* 0x000fe200078e0239 */
[----:B------:R-:W-:Y:S01]  /*4670*/  BAR.SYNC.DEFER_BLOCKING 0x0 ;  /* 0x0000000000007b1d */ /* 0x000fe20000010000 */
[----:B------:R-:W-:Y:S02]  /*4680*/  IMAD.IADD R64, R63, 0x1, R64 ;  /* 0x000000013f407824 */ /* 0x000fe400078e0240 */
[----:B------:R-:W-:Y:S02]  /*4690*/  IMAD.IADD R60, R65, 0x1, R60 ;  /* 0x00000001413c7824 */ /* 0x000fe400078e023c */
[----:B------:R-:W-:Y:S01]  /*46a0*/  IMAD.IADD R56, R67, 0x1, R56 ;  /* 0x0000000143387824 */ /* 0x000fe200078e0238 */
[----:B------:R-:W-:Y:S01]  /*46b0*/  BSSY B1, `(.L_x_59) ;  /* 0x000005a000017945 */ /* 0x000fe20003800000 */
[----:B------:R-:W-:-:S02]  /*46c0*/  IMAD R39, R68, 0x8, R5 ;  /* 0x0000000844277824 */ /* 0x000fc400078e0205 */
[----:B------:R-:W-:Y:S02]  /*46d0*/  IMAD.IADD R38, R38, 0x1, R41 ;  /* 0x0000000126267824 */ /* 0x000fe400078e0229 */
[----:B------:R-:W-:Y:S02]  /*46e0*/  IMAD.IADD R52, R69, 0x1, R52 ;  /* 0x0000000145347824 */ /* 0x000fe400078e0234 */
[----:B------:R-:W-:Y:S02]  /*46f0*/  IMAD.IADD R74, R74, 0x1, R43 ;  /* 0x000000014a4a7824 */ /* 0x000fe400078e022b */
[----:B------:R-:W-:Y:S02]  /*4700*/  IMAD R41, R66, 0x8, R5 ;  /* 0x0000000842297824 */ /* 0x000fe400078e0205 */
[----:B------:R-:W-:Y:S02]  /*4710*/  IMAD.IADD R62, R62, 0x1, R51 ;  /* 0x000000013e3e7824 */ /* 0x000fe400078e0233 */
[----:B------:R-:W-:-:S02]  /*4720*/  IMAD R43, R64, 0x8, R5 ;  /* 0x00000008402b7824 */ /* 0x000fc400078e0205 */
[----:B------:R-:W-:Y:S02]  /*4730*/  IMAD.IADD R58, R58, 0x1, R53 ;  /* 0x000000013a3a7824 */ /* 0x000fe400078e0235 */
[----:B-1----:R-:W-:Y:S01]  /*4740*/  IMAD.IADD R0, R47, 0x1, R0 ;  /* 0x000000012f007824 */ /* 0x002fe200078e0200 */
[----:B------:R1:W-:Y:S01]  /*4750*/  STS.64 [R39+-0x8], R22 ;  /* 0xfffff81627007388 */ /* 0x0003e20000000a00 */
[----:B------:R-:W-:Y:S02]  /*4760*/  IMAD R45, R60, 0x8, R5 ;  /* 0x000000083c2d7824 */ /* 0x000fe400078e0205 */
[----:B------:R-:W-:Y:S01]  /*4770*/  IMAD.IADD R50, R55, 0x1, R50 ;  /* 0x0000000137327824 */ /* 0x000fe200078e0232 */
[----:B------:R2:W-:Y:S01]  /*4780*/  STS.64 [R41+-0x8], R24 ;  /* 0xfffff81829007388 */ /* 0x0005e20000000a00 */
[----:B------:R-:W-:Y:S02]  /*4790*/  IMAD.IADD R54, R54, 0x1, R49 ;  /* 0x0000000136367824 */ /* 0x000fe400078e0231 */
[--C-:B0-----:R-:W-:Y:S01]  /*47a0*/  IMAD R47, R56, 0x8, R5.reuse ;  /* 0x00000008382f7824 */ /* 0x101fe200078e0205 */
[----:B------:R0:W-:Y:S01]  /*47b0*/  STS.64 [R43+-0x8], R26 ;  /* 0xfffff81a2b007388 */ /* 0x0001e20000000a00 */
[----:B------:R-:W-:-:S02]  /*47c0*/  IMAD R49, R52, 0x8, R5 ;  /* 0x0000000834317824 */ /* 0x000fc400078e0205 */
[--C-:B------:R-:W-:Y:S01]  /*47d0*/  IMAD R51, R62, 0x8, R5.reuse ;  /* 0x000000083e337824 */ /* 0x100fe200078e0205 */
[----:B------:R3:W-:Y:S01]  /*47e0*/  STS.64 [R45+-0x8], R28 ;  /* 0xfffff81c2d007388 */ /* 0x0007e20000000a00 */
[--C-:B-1----:R-:W-:Y:S02]  /*47f0*/  IMAD R23, R58, 0x8, R5.reuse ;  /* 0x000000083a177824 */ /* 0x102fe400078e0205 */
[----:B------:R-:W-:Y:S01]  /*4800*/  IMAD.IADD R44, R72, 0x1, R44 ;  /* 0x00000001482c7824 */ /* 0x000fe200078e022c */
[----:B------:R1:W-:Y:S01]  /*4810*/  STS.64 [R47+-0x8], R30 ;  /* 0xfffff81e2f007388 */ /* 0x0003e20000000a00 */
[--C-:B--2---:R-:W-:Y:S02]  /*4820*/  IMAD R25, R50, 0x8, R5.reuse ;  /* 0x0000000832197824 */ /* 0x104fe400078e0205 */
[----:B------:R-:W-:Y:S01]  /*4830*/  IMAD.IADD R40, R77, 0x1, R40 ;  /* 0x000000014d287824 */ /* 0x000fe200078e0228 */
[----:B------:R-:W-:Y:S01]  /*4840*/  STS.64 [R49+-0x8], R32 ;  /* 0xfffff82031007388 */ /* 0x000fe20000000a00 */
[----:B0-----:R-:W-:-:S03]  /*4850*/  IMAD R27, R54, 0x8, R5 ;  /* 0x00000008361b7824 */ /* 0x001fc600078e0205 */
[----:B------:R-:W-:Y:S01]  /*4860*/  STS.64 [R51+-0x8], R34 ;  /* 0xfffff82233007388 */ /* 0x000fe20000000a00 */
[----:B---3--:R-:W-:-:S03]  /*4870*/  IMAD R29, R74, 0x8, R5 ;  /* 0x000000084a1d7824 */ /* 0x008fc600078e0205 */
[----:B------:R0:W-:Y:S01]  /*4880*/  STS.64 [R23+-0x8], R20 ;  /* 0xfffff81417007388 */ /* 0x0001e20000000a00 */
[----:B-1----:R-:W-:-:S03]  /*4890*/  IMAD R31, R44, 0x8, R5 ;  /* 0x000000082c1f7824 */ /* 0x002fc600078e0205 */
[----:B------:R1:W-:Y:S04]  /*48a0*/  STS.64 [R25+-0x8], R18 ;  /* 0xfffff81219007388 */ /* 0x0003e80000000a00 */
[----:B------:R2:W-:Y:S01]  /*48b0*/  STS.64 [R27+-0x8], R16 ;  /* 0xfffff8101b007388 */ /* 0x0005e20000000a00 */
[----:B0-----:R-:W-:-:S03]  /*48c0*/  IMAD R21, R40, 0x8, R5 ;  /* 0x0000000828157824 */ /* 0x001fc600078e0205 */
[----:B------:R2:W-:Y:S01]  /*48d0*/  STS.64 [R29+-0x8], R14 ;  /* 0xfffff80e1d007388 */ /* 0x0005e20000000a00 */
[--C-:B------:R-:W-:Y:S02]  /*48e0*/  IMAD R23, R0, 0x8, R5.reuse ;  /* 0x0000000800177824 */ /* 0x100fe400078e0205 */
[--C-:B-1----:R-:W-:Y:S01]  /*48f0*/  IMAD R19, R38, 0x8, R5.reuse ;  /* 0x0000000826137824 */ /* 0x102fe200078e0205 */
[----:B------:R2:W-:Y:S01]  /*4900*/  STS.64 [R31+-0x8], R12 ;  /* 0xfffff80c1f007388 */ /* 0x0005e20000000a00 */
[----:B------:R-:W-:-:S03]  /*4910*/  IMAD R0, R3, 0x8, R5 ;  /* 0x0000000803007824 */ /* 0x000fc600078e0205 */
[----:B------:R2:W-:Y:S04]  /*4920*/  STS.64 [R21+-0x8], R8 ;  /* 0xfffff80815007388 */ /* 0x0005e80000000a00 */
[----:B------:R2:W-:Y:S04]  /*4930*/  STS.64 [R19+-0x8], R6 ;  /* 0xfffff80613007388 */ /* 0x0005e80000000a00 */
[----:B------:R2:W-:Y:S01]  /*4940*/  STS.64 [R23+-0x8], R10 ;  /* 0xfffff80a17007388 */ /* 0x0005e20000000a00 */
[----:B------:R-:W-:Y:S05]  /*4950*/  @P0 BRA `(.L_x_60) ;  /* 0x0000000000bc0947 */ /* 0x000fea0003800000 */
[----:B------:R-:W2:Y:S02]  /*4960*/  LDCU.64 UR6, c[0x0][0x398] ;  /* 0x00007300ff0677ac */ /* 0x000ea40008000a00 */
[----:B--2---:R-:W-:-:S04]  /*4970*/  LEA R8, P0, R3, UR6, 0x3 ;  /* 0x0000000603087c11 */ /* 0x004fc8000f8018ff */
[----:B------:R-:W-:-:S05]  /*4980*/  LEA.HI.X R9, R3, UR7, RZ, 0x3, P0 ;  /* 0x0000000703097c11 */ /* 0x000fca00080f1cff */
[----:B------:R-:W2:Y:S01]  /*4990*/  LDG.E.64 R6, desc[UR8][R8.64] ;  /* 0x0000000808067981 */ /* 0x000ea2000c1e1b00 */
[----:B------:R-:W-:Y:S02]  /*49a0*/  SHF.R.S32.HI R11, RZ, 0x1f, R61 ;  /* 0x0000001fff0b7819 */ /* 0x000fe4000001143d */
[----:B--2---:R-:W-:-:S05]  /*49b0*/  IADD3 R6, P0, PT, -R61, R6, RZ ;  /* 0x000000063d067210 */ /* 0x004fca0007f1e1ff */
[----:B------:R-:W-:Y:S01]  /*49c0*/  IMAD.X R7, R7, 0x1, ~R11, P0 ;  /* 0x0000000107077824 */ /* 0x000fe200000e0e0b */
[----:B------:R-:W-:Y:S01]  /*49d0*/  ISETP.GE.AND P0, PT, R37, 0x1, PT ;  /* 0x000000012500780c */ /* 0x000fe20003f06270 */
[----:B------:R-:W-:-:S03]  /*49e0*/  IMAD.MOV.U32 R11, RZ, RZ, R4 ;  /* 0x000000ffff0b7224 */ /* 0x000fc600078e0004 */
[----:B------:R0:W-:Y:S09]  /*49f0*/  STS.64 [R0+0xb400], R6 ;  /* 0x00b4000600007388 */ /* 0x0001f20000000a00 */
[----:B------:R-:W-:Y:S05]  /*4a00*/  @!P0 BRA `(.L_x_61) ;  /* 0x00000000006c8947 */ /* 0x000fea0003800000 */
[----:B------:R-:W-:Y:S01]  /*4a10*/  BSSY B0, `(.L_x_62) ;  /* 0x0000019000007945 */ /* 0x000fe20003800000 */
[----:B------:R-:W-:Y:S02]  /*4a20*/  IMAD.MOV.U32 R8, RZ, RZ, -0x1 ;  /* 0xffffffffff087424 */ /* 0x000fe400078e00ff */
[----:B------:R-:W-:Y:S02]  /*4a30*/  IMAD.MOV.U32 R9, RZ, RZ, R37 ;  /* 0x000000ffff097224 */ /* 0x000fe400078e0025 */
[----:B------:R-:W-:-:S07]  /*4a40*/  IMAD.MOV.U32 R11, RZ, RZ, R4 ;  /* 0x000000ffff0b7224 */ /* 0x000fce00078e0004 */
.L_x_66:
[----:B0-----:R-:W0:Y:S01]  /*4a50*/  LDC.64 R6, c[0x0][0x380] ;  /* 0x0000e000ff067b82 */ /* 0x001e220000000a00 */
[----:B------:R-:W-:Y:S01]  /*4a60*/  VIADD R15, R9, 0xffffffff ;  /* 0xffffffff090f7836 */ /* 0x000fe20000000000 */
[----:B------:R-:W-:Y:S03]  /*4a70*/  BSSY B2, `(.L_x_63) ;  /* 0x0000008000027945 */ /* 0x000fe60003800000 */
[----:B------:R-:W-:-:S04]  /*4a80*/  IMAD R13, R15, 0x100, R3 ;  /* 0x000001000f0d7824 */ /* 0x000fc800078e0203 */
[----:B0-----:R-:W-:-:S07]  /*4a90*/  IMAD.WIDE R6, R13, 0x4, R6 ;  /* 0x000000040d067825 */ /* 0x001fce00078e0206 */
.L_x_64:
[----:B------:R-:W-:Y:S05]  /*4aa0*/  YIELD ;  /* 0x0000000000007946 */ /* 0x000fea0003800000 */
[----:B------:R0:W-:Y:S06]  /*4ab0*/  MEMBAR.SC.CTA ;  /* 0x0000000000007992 */ /* 0x0001ec0000000000 */
[----:B0-----:R-:W2:Y:S02]  /*4ac0*/  LDG.E.STRONG.SYS R10, desc[UR8][R6.64] ;  /* 0x00000008060a7981 */ /* 0x001ea4000c1f5900 */
[----:B--2---:R-:W-:-:S13]  /*4ad0*/  ISETP.NE.AND P0, PT, R10, RZ, PT ;  /* 0x000000ff0a00720c */ /* 0x004fda0003f05270 */
[----:B------:R-:W-:Y:S05]  /*4ae0*/  @!P0 BRA `(.L_x_64) ;  /* 0xfffffffc00ec8947 */ /* 0x000fea000383ffff */
[----:B------:R-:W-:Y:S05]  /*4af0*/  BSYNC B2 ;  /* 0x0000000000027941 */ /* 0x000fea0003800000 */
.L_x_63:
[----:B------:R-:W-:Y:S01]  /*4b00*/  BSSY.RECONVERGENT B2, `(.L_x_65) ;  /* 0x0000006000027945 */ /* 0x000fe20003800200 */
[C---:B------:R-:W-:Y:S02]  /*4b10*/  ISETP.GT.AND P0, PT, R10.reuse, -0x1, PT ;  /* 0xffffffff0a00780c */ /* 0x040fe40003f04270 */
[----:B------:R-:W-:Y:S01]  /*4b20*/  LOP3.LUT R10, R10, 0x3fffffff, RZ, 0xc0, !PT ;  /* 0x3fffffff0a0a7812 */ /* 0x000fe200078ec0ff */
[----:B------:R-:W-:Y:S05]  /*4b30*/  WARPSYNC.EXCLUSIVE R8 ;  /* 0x0000000008007348 */ /* 0x000fea0003a00000 */
[----:B------:R-:W-:-:S05]  /*4b40*/  IMAD.IADD R11, R10, 0x1, R11 ;  /* 0x000000010a0b7824 */ /* 0x000fca00078e020b */
[----:B------:R-:W-:-:S07]  /*4b50*/  VOTE.ANY R8, PT, P0 ;  /* 0x0000000000087806 */ /* 0x000fce00000e0100 */
[----:B------:R-:W-:Y:S05]  /*4b60*/  BSYNC.RECONVERGENT B2 ;  /* 0x0000000000027941 */ /* 0x000fea0003800200 */
.L_x_65:
[----:B------:R-:W-:Y:S01]  /*4b70*/  ISETP.GT.U32.AND P1, PT, R9, 0x1, PT ;  /* 0x000000010900780c */ /* 0x000fe20003f24070 */
[----:B------:R-:W-:-:S12]  /*4b80*/  IMAD.MOV.U32 R9, RZ, RZ, R15 ;  /* 0x000000ffff097224 */ /* 0x000fd800078e000f */
[----:B------:R-:W-:Y:S05]  /*4b90*/  @P0 BRA P1, `(.L_x_66) ;  /* 0xfffffffc00ac0947 */ /* 0x000fea000083ffff */
[----:B------:R-:W-:Y:S05]  /*4ba0*/  BSYNC B0 ;  /* 0x0000000000007941 */ /* 0x000fea0003800000 */
.L_x_62:
[----:B------:R1:W2:Y:S02]  /*4bb0*/  LDS.64 R6, [R0+0xb400] ;  /* 0x00b4000000067984 */ /* 0x0002a40000000a00 */
.L_x_61:
[----:B------:R-:W3:Y:S01]  /*4bc0*/  LDC.64 R8, c[0x0][0x380] ;  /* 0x0000e000ff087b82 */ /* 0x000ee20000000a00 */
[C---:B------:R-:W-:Y:S01]  /*4bd0*/  IMAD.IADD R13, R11.reuse, 0x1, -R4 ;  /* 0x000000010b0d7824 */ /* 0x040fe200078e0a04 */
[----:B------:R-:W-:Y:S01]  /*4be0*/  LOP3.LUT R11, R11, 0x80000000, RZ, 0xfc, !PT ;  /* 0x800000000b0b7812 */ /* 0x000fe200078efcff */
[----:B------:R-:W-:-:S03]  /*4bf0*/  IMAD R15, R37, 0x100, R3 ;  /* 0x00000100250f7824 */ /* 0x000fc600078e0203 */
[----:B0-2---:R-:W-:-:S04]  /*4c00*/  IADD3 R6, P0, PT, R13, R6, RZ ;  /* 0x000000060d067210 */ /* 0x005fc80007f1e0ff */
[----:B------:R-:W-:-:S05]  /*4c10*/  LEA.HI.X.SX32 R7, R13, R7, 0x1, P0 ;  /* 0x000000070d077211 */ /* 0x000fca00000f0eff */
[----:B------:R0:W-:Y:S01]  /*4c20*/  STS.64 [R0+0xb400], R6 ;  /* 0x00b4000600007388 */ /* 0x0001e20000000a00 */
[----:B---3--:R-:W-:-:S05]  /*4c30*/  IMAD.WIDE R8, R15, 0x4, R8 ;  /* 0x000000040f087825 */ /* 0x008fca00078e0208 */
[----:B------:R0:W-:Y:S02]  /*4c40*/  STG.E.STRONG.SYS desc[UR8][R8.64], R11 ;  /* 0x0000000b08007986 */ /* 0x0001e4000c115908 */
.L_x_60:
[----:B------:R-:W-:Y:S05]  /*4c50*/  BSYNC B1 ;  /* 0x0000000000017941 */ /* 0x000fea0003800000 */
.L_x_59:
[----:B0-2---:R-:W0:Y:S01]  /*4c60*/  LDC.64 R8, c[0x0][0x390] ;  /* 0x0000e400ff087b82 */ /* 0x005e220000000a00 */
[----:B------:R-:W-:-:S04]  /*4c70*/  IMAD.MOV.U32 R6, RZ, RZ, 0x1680 ;  /* 0x00001680ff067424 */ /* 0x000fc800078e00ff */
[----:B------:R-:W-:-:S03]  /*4c80*/  IMAD R6, R37, R6, 0x1680 ;  /* 0x0000168025067424 */ /* 0x000fc600078e0206 */
[----:B------:R-:W2:Y:S01]  /*4c90*/  LDC R11, c[0x0][0x3c0] ;  /* 0x0000f000ff0b7b82 */ /* 0x000ea20000000800 */
[----:B0-----:R-:W-:Y:S02]  /*4ca0*/  ISETP.EQ.U32.AND P1, PT, R8, RZ, PT ;  /* 0x000000ff0800720c */ /* 0x001fe40003f22070 */
[CC--:B--2---:R-:W-:Y:S02]  /*4cb0*/  ISETP.GE.AND P0, PT, R6.reuse, R11.reuse, PT ;  /* 0x0000000b0600720c */ /* 0x0c4fe40003f06270 */
[----:B------:R-:W-:Y:S02]  /*4cc0*/  ISETP.GT.AND P3, PT, R6, R11, PT ;  /* 0x0000000b0600720c */ /* 0x000fe40003f64270 */
[----:B------:R-:W-:-:S04]  /*4cd0*/  ISETP.EQ.OR.EX P0, PT, R9, RZ, !P0, P1 ;  /* 0x000000ff0900720c */ /* 0x000fc80004702710 */
[----:B------:R-:W-:-:S13]  /*4ce0*/  ISETP.GT.U32.OR P0, PT, R3, 0xff, P0 ;  /* 0x000000ff0300780c */ /* 0x000fda0000704470 */
[----:B------:R-:W-:Y:S05]  /*4cf0*/  @P0 BRA `(.L_x_67) ;  /* 0x0000000000200947 */ /* 0x000fea0003800000 */
[----:B------:R-:W0:Y:S01]  /*4d00*/  LDS.64 R6, [R0+0xb400] ;  /* 0x00b4000000067984 */ /* 0x000e220000000a00 */
[C---:B------:R-:W-:Y:S02]  /*4d10*/  LEA R8, P2, R3.reuse, R8, 0x3 ;  /* 0x0000000803087211 */ /* 0x040fe400078418ff */
[--C-:B------:R-:W-:Y:S02]  /*4d20*/  SHF.R.S32.HI R13, RZ, 0x1f, R4.reuse ;  /* 0x0000001fff0d7819 */ /* 0x100fe40000011404 */
[----:B------:R-:W-:Y:S02]  /*4d30*/  LEA.HI.X R9, R3, R9, RZ, 0x3, P2 ;  /* 0x0000000903097211 */ /* 0x000fe400010f1cff */
[----:B0-----:R-:W-:Y:S02]  /*4d40*/  IADD3 R6, P0, P1, R6, R61, R4 ;  /* 0x0000003d06067210 */ /* 0x001fe4000791e004 */
[----:B------:R-:W-:-:S04]  /*4d50*/  SHF.R.S32.HI R61, RZ, 0x1f, R61 ;  /* 0x0000001fff3d7819 */ /* 0x000fc8000001143d */
[----:B------:R-:W-:-:S05]  /*4d60*/  IADD3.X R7, PT, PT, R7, R61, R13, P0, P1 ;  /* 0x0000003d07077210 */ /* 0x000fca00007e240d */
[----:B------:R0:W-:Y:S02]  /*4d70*/  STG.E.64 desc[UR8][R8.64], R6 ;  /* 0x0000000608007986 */ /* 0x0001e4000c101b08 */
.L_x_67:
[----:B------:R-:W-:Y:S05]  /*4d80*/  WARPSYNC.ALL ;  /* 0x0000000000007948 */ /* 0x000fea0003800000 */
[----:B------:R-:W-:Y:S06]  /*4d90*/  BAR.SYNC.DEFER_BLOCKING 0x0 ;  /* 0x0000000000007b1d */ /* 0x000fec0000010000 */
[----:B------:R-:W-:Y:S05]  /*4da0*/  @P3 BRA `(.L_x_68) ;  /* 0x0000000800a03947 */ /* 0x000fea0003800000 */
[----:B0-----:R-:W0:Y:S01]  /*4db0*/  LDS.64 R6, [R0] ;  /* 0x0000000000067984 */ /* 0x001e220000000a00 */
[----:B------:R-:W0:Y:S01]  /*4dc0*/  LDCU UR5, c[0x0][0x3c4] ;  /* 0x00007880ff0577ac */ /* 0x000e220008000800 */
[----:B------:R-:W2:Y:S01]  /*4dd0*/  LDCU.64 UR6, c[0x0][0x3a0] ;  /* 0x00007400ff0677ac */ /* 0x000ea20008000a00 */
[----:B0-----:R-:W-:-:S04]  /*4de0*/  SHF.R.U64 R2, R6, UR5, R7 ;  /* 0x0000000506027c19 */ /* 0x001fc80008001207 */
[----:B------:R-:W-:-:S05]  /*4df0*/  LOP3.LUT R2, R2, UR4, RZ, 0x30, !PT ;  /* 0x0000000402027c12 */ /* 0x000fca000f8e30ff */
[----:B------:R-:W-:-:S05]  /*4e00*/  IMAD R4, R2, 0x8, R5 ;  /* 0x0000000802047824 */ /* 0x000fca00078e0205 */
[----:B------:R-:W0:Y:S02]  /*4e10*/  LDS.64 R8, [R4+0xb400] ;  /* 0x00b4000004087984 */ /* 0x000e240000000a00 */
[----:B0-----:R-:W-:-:S05]  /*4e20*/  IADD3 R2, P0, PT, R8, R3, RZ ;  /* 0x0000000308027210 */ /* 0x001fca0007f1e0ff */
[----:B------:R-:W-:Y:S01]  /*4e30*/  IMAD.X R9, RZ, RZ, R9, P0 ;  /* 0x000000ffff097224 */ /* 0x000fe200000e0609 */
[----:B--2---:R-:W-:-:S04]  /*4e40*/  LEA R12, P0, R2, UR6, 0x3 ;  /* 0x00000006020c7c11 */ /* 0x004fc8000f8018ff */
[----:B------:R-:W-:-:S05]  /*4e50*/  LEA.HI.X R13, R2, UR7, R9, 0x3, P0 ;  /* 0x00000007020d7c11 */ /* 0x000fca00080f1c09 */
[----:B------:R-:W-:Y:S01]  /*4e60*/  STG.E.64 desc[UR8][R12.64], R6 ;  /* 0x000000060c007986 */ /* 0x000fe2000c101b08 */
[----:B------:R-:W-:-:S03]  /*4e70*/  NOP ;  /* 0x0000000000007918 */ /* 0x000fc60000000000 */
[----:B------:R-:W0:Y:S02]  /*4e80*/  LDS.64 R8, [R0+0xc00] ;  /* 0x000c000000087984 */ /* 0x000e240000000a00 */
[----:B0-----:R-:W-:-:S04]  /*4e90*/  SHF.R.U64 R2, R8, UR5, R9 ;  /* 0x0000000508027c19 */ /* 0x001fc80008001209 */
[----:B------:R-:W-:-:S05]  /*4ea0*/  LOP3.LUT R2, R2, UR4, RZ, 0x30, !PT ;  /* 0x0000000402027c12 */ /* 0x000fca000f8e30ff */
[----:B------:R-:W-:-:S06]  /*4eb0*/  IMAD R10, R2, 0x8, R5 ;  /* 0x00000008020a7824 */ /* 0x000fcc00078e0205 */
[----:B------:R-:W0:Y:S02]  /*4ec0*/  LDS.64 R10, [R10+0xb400] ;  /* 0x00b400000a0a7984 */ /* 0x000e240000000a00 */
[----:B0-----:R-:W-:-:S05]  /*4ed0*/  IADD3 R2, P0, PT, R10, R3, RZ ;  /* 0x000000030a027210 */ /* 0x001fca0007f1e0ff */
[----:B------:R-:W-:Y:S01]  /*4ee0*/  IMAD.X R11, RZ, RZ, R11, P0 ;  /* 0x000000ffff0b7224 */ /* 0x000fe200000e060b */
[----:B------:R-:W-:-:S04]  /*4ef0*/  LEA R14, P0, R2, UR6, 0x3 ;  /* 0x00000006020e7c11 */ /* 0x000fc8000f8018ff */
        /* <DEDUP_REMOVED lines=127> */
[----:B------:R-:W-:-:S05]  /*56f0*/  IMAD R4, R2, 0x8, R5 ;  /* 0x0000000802047824 */ /* 0x000fca00078e0205 */
        /* <DEDUP_REMOVED lines=17> */
[----:B------:R-:W-:Y:S01]  /*5810*/  NOP ;  /* 0x0000000000007918 */ /* 0x000fe20000000000 */
[----:B------:R-:W-:Y:S05]  /*5820*/  EXIT ;  /* 0x000000000000794d */ /* 0x000fea0003800000 */
.L_x_68:
[----:B------:R-:W-:Y:S01]  /*5830*/  IMAD R37, R37, -0x1680, R11 ;  /* 0xffffe98025257824 */ /* 0x000fe200078e020b */
[----:B------:R-:W-:Y:S01]  /*5840*/  BSSY.RECONVERGENT B0, `(.L_x_69) ;  /* 0x000001c000007945 */ /* 0x000fe20003800200 */
[C---:B------:R-:W-:Y:S02]  /*5850*/  VIADD R4, R3.reuse, 0x180 ;  /* 0x0000018003047836 */ /* 0x040fe40000000000 */
[C---:B0-----:R-:W-:Y:S01]  /*5860*/  VIADD R6, R3.reuse, 0x300 ;  /* 0x0000030003067836 */ /* 0x041fe20000000000 */
[CC--:B------:R-:W-:Y:S01]  /*5870*/  ISETP.GE.AND P3, PT, R3.reuse, R37.reuse, PT ;  /* 0x000000250300720c */ /* 0x0c0fe20003f66270 */
[C---:B------:R-:W-:Y:S01]  /*5880*/  VIADD R8, R3.reuse, 0x480 ;  /* 0x0000048003087836 */ /* 0x040fe20000000000 */
[-C--:B------:R-:W-:Y:S01]  /*5890*/  ISETP.GE.AND P4, PT, R4, R37.reuse, PT ;  /* 0x000000250400720c */ /* 0x080fe20003f86270 */
[C---:B------:R-:W-:Y:S01]  /*58a0*/  VIADD R4, R3.reuse, 0x600 ;  /* 0x0000060003047836 */ /* 0x040fe20000000000 */
[-C--:B------:R-:W-:Y:S01]  /*58b0*/  ISETP.GE.AND P5, PT, R6, R37.reuse, PT ;  /* 0x000000250600720c */ /* 0x080fe20003fa6270 */
[C---:B------:R-:W-:Y:S01]  /*58c0*/  VIADD R6, R3.reuse, 0x780 ;  /* 0x0000078003067836 */ /* 0x040fe20000000000 */
[-C--:B------:R-:W-:Y:S01]  /*58d0*/  ISETP.GE.AND P6, PT, R8, R37.reuse, PT ;  /* 0x000000250800720c */ /* 0x080fe20003fc6270 */
[C---:B------:R-:W-:Y:S01]  /*58e0*/  VIADD R8, R3.reuse, 0x900 ;  /* 0x0000090003087836 */ /* 0x040fe20000000000 */
[-C--:B------:R-:W-:Y:S01]  /*58f0*/  ISETP.GE.AND P0, PT, R4, R37.reuse, PT ;  /* 0x000000250400720c */ /* 0x080fe20003f06270 */
[----:B------:R-:W-:Y:S01]  /*5900*/  VIADD R10, R3, 0xa80 ;  /* 0x00000a80030a7836 */ /* 0x000fe20000000000 */
[----:B------:R-:W-:-:S02]  /*5910*/  ISETP.GE.AND P1, PT, R6, R37, PT ;  /* 0x000000250600720c */ /* 0x000fc40003f26270 */
[----:B------:R-:W-:Y:S01]  /*5920*/  ISETP.GE.AND P2, PT, R8, R37, PT ;  /* 0x000000250800720c */ /* 0x000fe20003f46270 */
[----:B------:R-:W-:-:S12]  /*5930*/  @P3 BRA `(.L_x_70) ;  /* 0x0000000000303947 */ /* 0x000fd80003800000 */
[----:B------:R-:W0:Y:S01]  /*5940*/  LDS.64 R6, [R0] ;  /* 0x0000000000067984 */ /* 0x000e220000000a00 */
        /* <DEDUP_REMOVED lines=10> */
[----:B------:R0:W-:Y:S04]  /*59f0*/  STG.E.64 desc[UR8][R8.64], R6 ;  /* 0x0000000608007986 */ /* 0x0001e8000c101b08 */
.L_x_70:
[----:B------:R-:W-:Y:S05]  /*5a00*/  BSYNC.RECONVERGENT B0 ;  /* 0x0000000000007941 */ /* 0x000fea0003800200 */
.L_x_69:
[----:B------:R-:W-:Y:S01]  /*5a10*/  NOP ;  /* 0x0000000000007918 */ /* 0x000fe20000000000 */
[----:B------:R-:W-:Y:S01]  /*5a20*/  BSSY.RECONVERGENT B0, `(.L_x_71) ;  /* 0x0000010000007945 */ /* 0x000fe20003800200 */
[----:B------:R-:W-:Y:S02]  /*5a30*/  ISETP.GE.AND P3, PT, R10, R37, PT ;  /* 0x000000250a00720c */ /* 0x000fe40003f66270 */
[----:B------:R-:W-:Y:S01]  /*5a40*/  LOP3.LUT R10, R3, 0xc00, RZ, 0xfc, !PT ;  /* 0x00000c00030a7812 */ /* 0x000fe200078efcff */
[----:B------:R-:W-:Y:S10]  /*5a50*/  @P4 BRA `(.L_x_72) ;  /* 0x0000000000304947 */ /* 0x000ff40003800000 */
[----:B0-----:R-:W0:Y:S01]  /*5a60*/  LDS.64 R6, [R0+0xc00] ;  /* 0x000c000000067984 */ /* 0x001e220000000a00 */
        /* <DEDUP_REMOVED lines=11> */
.L_x_72:
[----:B------:R-:W-:Y:S05]  /*5b20*/  BSYNC.RECONVERGENT B0 ;  /* 0x0000000000007941 */ /* 0x000fea0003800200 */
.L_x_71:
[----:B------:R-:W-:Y:S01]  /*5b30*/  NOP ;  /* 0x0000000000007918 */ /* 0x000fe20000000000 */
[----:B------:R-:W-:Y:S01]  /*5b40*/  BSSY.RECONVERGENT B0, `(.L_x_73) ;  /* 0x0000010000007945 */ /* 0x000fe20003800200 */
[----:B------:R-:W-:Y:S01]  /*5b50*/  ISETP.GE.AND P4, PT, R10, R37, PT ;  /* 0x000000250a00720c */ /* 0x000fe20003f86270 */
[----:B------:R-:W-:Y:S02]  /*5b60*/  VIADD R10, R3, 0xd80 ;  /* 0x00000d80030a7836 */ /* 0x000fe40000000000 */
[----:B------:R-:W-:Y:S10]  /*5b70*/  @P5 BRA `(.L_x_74) ;  /* 0x0000000000305947 */ /* 0x000ff40003800000 */
[----:B0-2---:R-:W0:Y:S01]  /*5b80*/  LDS.64 R6, [R0+0x1800] ;  /* 0x0018000000067984 */ /* 0x005e220000000a00 */
        /* <DEDUP_REMOVED lines=11> */
.L_x_74:
[----:B------:R-:W-:Y:S05]  /*5c40*/  BSYNC.RECONVERGENT B0 ;  /* 0x0000000000007941 */ /* 0x000fea0003800200 */
.L_x_73:
[----:B------:R-:W-:Y:S01]  /*5c50*/  NOP ;  /* 0x0000000000007918 */ /* 0x000fe20000000000 */
[----:B------:R-:W-:Y:S01]  /*5c60*/  BSSY.RECONVERGENT B0, `(.L_x_75) ;  /* 0x0000010000007945 */ /* 0x000fe20003800200 */
[----:B------:R-:W-:Y:S01]  /*5c70*/  ISETP.GE.AND P5, PT, R10, R37, PT ;  /* 0x000000250a00720c */ /* 0x000fe20003fa6270 */
[----:B------:R-:W-:Y:S02]  /*5c80*/  VIADD R10, R3, 0xf00 ;  /* 0x00000f00030a7836 */ /* 0x000fe40000000000 */
[----:B------:R-:W-:Y:S10]  /*5c90*/  @P6 BRA `(.L_x_76) ;  /* 0x0000000000306947 */ /* 0x000ff40003800000 */
[----:B0-23--:R-:W0:Y:S01]  /*5ca0*/  LDS.64 R6, [R0+0x2400] ;  /* 0x0024000000067984 */ /* 0x00de220000000a00 */
        /* <DEDUP_REMOVED lines=11> */
.L_x_76:
[----:B------:R-:W-:Y:S05]  /*5d60*/  BSYNC.RECONVERGENT B0 ;  /* 0x0000000000007941 */ /* 0x000fea0003800200 */
.L_x_75:
[----:B------:R-:W-:Y:S01]  /*5d70*/  NOP ;  /* 0x0000000000007918 */ /* 0x000fe20000000000 */
[----:B------:R-:W-:Y:S01]  /*5d80*/  BSSY.RECONVERGENT B0, `(.L_x_77) ;  /* 0x0000010000007945 */ /* 0x000fe20003800200 */
[----:B------:R-:W-:Y:S01]  /*5d90*/  ISETP.GE.AND P6, PT, R10, R37, PT ;  /* 0x000000250a00720c */ /* 0x000fe20003fc6270 */
[----:B------:R-:W-:Y:S02]  /*5da0*/  VIADD R10, R3, 0x1080 ;  /* 0x00001080030a7836 */ /* 0x000fe40000000000 */
[----:B------:R-:W-:Y:S10]  /*5db0*/  @P0 BRA `(.L_x_78) ;  /* 0x0000000000300947 */ /* 0x000ff40003800000 */
[----:B0-234-:R-:W0:Y:S01]  /*5dc0*/  LDS.64 R6, [R0+0x3000] ;  /* 0x0030000000067984 */ /* 0x01de220000000a00 */
        /* <DEDUP_REMOVED lines=11> */
.L_x_78:
[----:B------:R-:W-:Y:S05]  /*5e80*/  BSYNC.RECONVERGENT B0 ;  /* 0x0000000000007941 */ /* 0x000fea0003800200 */
.L_x_77:
        /* <DEDUP_REMOVED lines=17> */
.L_x_80:
[----:B------:R-:W-:Y:S05]  /*5fa0*/  BSYNC.RECONVERGENT B0 ;  /* 0x0000000000007941 */ /* 0x000fea0003800200 */
.L_x_79:
        /* <DEDUP_REMOVED lines=17> */
.L_x_82:
[----:B------:R-:W-:Y:S05]  /*60c0*/  BSYNC.RECONVERGENT B0 ;  /* 0x0000000000007941 */ /* 0x000fea0003800200 */
.L_x_81:
[----:B------:R-:W-:Y:S01]  /*60d0*/  NOP ;  /* 0x0000000000007918 */ /* 0x000fe20000000000 */
[----:B------:R-:W-:Y:S01]  /*60e0*/  BSSY.RECONVERGENT B0, `(.L_x_83) ;  /* 0x000000f000007945 */ /* 0x000fe20003800200 */
[----:B------:R-:W-:-:S03]  /*60f0*/  ISETP.GE.AND P2, PT, R10, R37, PT ;  /* 0x000000250a00720c */ /* 0x000fc60003f46270 */
        /* <DEDUP_REMOVED lines=13> */
.L_x_84:
[----:B------:R-:W-:Y:S05]  /*61d0*/  BSYNC.RECONVERGENT B0 ;  /* 0x0000000000007941 */ /* 0x000fea0003800200 */
.L_x_83:
[----:B------:R-:W-:Y:S01]  /*61e0*/  NOP ;  /* 0x0000000000007918 */ /* 0x000fe20000000000 */
[----:B------:R-:W-:Y:S04]  /*61f0*/  BSSY.RECONVERGENT B0, `(.L_x_85) ;  /* 0x000000e000007945 */ /* 0x000fe80003800200 */
[----:B------:R-:W-:Y:S05]  /*6200*/  @P4 BRA `(.L_x_86) ;  /* 0x0000000000304947 */ /* 0x000fea0003800000 */
        /* <DEDUP_REMOVED lines=12> */
.L_x_86:
[----:B------:R-:W-:Y:S05]  /*62d0*/  BSYNC.RECONVERGENT B0 ;  /* 0x0000000000007941 */ /* 0x000fea0003800200 */
.L_x_85:
        /* <DEDUP_REMOVED lines=15> */
.L_x_88:
[----:B------:R-:W-:Y:S05]  /*63d0*/  BSYNC.RECONVERGENT B0 ;  /* 0x0000000000007941 */ /* 0x000fea0003800200 */
.L_x_87:
        /* <DEDUP_REMOVED lines=15> */
.L_x_90:
[----:B------:R-:W-:Y:S05]  /*64d0*/  BSYNC.RECONVERGENT B0 ;  /* 0x0000000000007941 */ /* 0x000fea0003800200 */
.L_x_89:
        /* <DEDUP_REMOVED lines=15> */
.L_x_92:
[----:B------:R-:W-:Y:S05]  /*65d0*/  BSYNC.RECONVERGENT B0 ;  /* 0x0000000000007941 */ /* 0x000fea0003800200 */
.L_x_91:
        /* <DEDUP_REMOVED lines=15> */
.L_x_94:
[----:B------:R-:W-:Y:S05]  /*66d0*/  BSYNC.RECONVERGENT B0 ;  /* 0x0000000000007941 */ /* 0x000fea0003800200 */
.L_x_93:
        /* <DEDUP_REMOVED lines=15> */
.L_x_96:
[----:B------:R-:W-:Y:S05]  /*67d0*/  BSYNC.RECONVERGENT B0 ;  /* 0x0000000000007941 */ /* 0x000fea0003800200 */
.L_x_95:
[----:B------:R-:W-:Y:S01]  /*67e0*/  NOP ;  /* 0x0000000000007918 */ /* 0x000fe20000000000 */
[----:B0-234-:R-:W0:Y:S01]  /*67f0*/  LDS.64 R6, [R0+0xa800] ;  /* 0x00a8000000067984 */ /* 0x01de220000000a00 */
[----:B------:R-:W0:Y:S02]  /*6800*/  LDCU UR5, c[0x0][0x3c4] ;  /* 0x00007880ff0577ac */ /* 0x000e240008000800 */
[----:B0-----:R-:W-:-:S04]  /*6810*/  SHF.R.U64 R2, R6, UR5, R7 ;  /* 0x0000000506027c19 */ /* 0x001fc80008001207 */
[----:B------:R-:W-:-:S05]  /*6820*/  LOP3.LUT R2, R2, UR4, RZ, 0x30, !PT ;  /* 0x0000000402027c12 */ /* 0x000fca000f8e30ff */
[----:B------:R-:W-:Y:S02]  /*6830*/  IMAD R5, R2, 0x8, R5 ;  /* 0x0000000802057824 */ /* 0x000fe400078e0205 */
[----:B------:R-:W-:-:S04]  /*6840*/  VIADD R2, R3, 0x1500 ;  /* 0x0000150003027836 */ /* 0x000fc80000000000 */
[----:B------:R-:W0:Y:S01]  /*6850*/  LDS.64 R4, [R5+0xb400] ;  /* 0x00b4000005047984 */ /* 0x000e220000000a00 */
[----:B------:R-:W-:-:S13]  /*6860*/  ISETP.GE.AND P0, PT, R2, R37, PT ;  /* 0x000000250200720c */ /* 0x000fda0003f06270 */
[----:B------:R-:W2:Y:S01]  /*6870*/  @!P0 LDC.64 R8, c[0x0][0x3a0] ;  /* 0x0000e800ff088b82 */ /* 0x000ea20000000a00 */
[----:B0-----:R-:W-:-:S05]  /*6880*/  IADD3 R3, P1, PT, R4, R3, RZ ;  /* 0x0000000304037210 */ /* 0x001fca0007f3e0ff */
[----:B------:R-:W-:Y:S01]  /*6890*/  IMAD.X R4, RZ, RZ, R5, P1 ;  /* 0x000000ffff047224 */ /* 0x000fe200008e0605 */
[----:B--2---:R-:W-:-:S04]  /*68a0*/  @!P0 LEA R2, P1, R3, R8, 0x3 ;  /* 0x0000000803028211 */ /* 0x004fc800078218ff */
[----:B------:R-:W-:-:S05]  /*68b0*/  @!P0 LEA.HI.X R3, R3, R9, R4, 0x3, P1 ;  /* 0x0000000903038211 */ /* 0x000fca00008f1c04 */
[----:B------:R-:W-:Y:S01]  /*68c0*/  @!P0 STG.E.64 desc[UR8][R2.64+0xa800], R6 ;  /* 0x00a8000602008986 */ /* 0x000fe2000c101b08 */
[----:B------:R-:W-:Y:S01]  /*68d0*/  NOP ;  /* 0x0000000000007918 */ /* 0x000fe20000000000 */
[----:B------:R-:W-:Y:S05]  /*68e0*/  EXIT ;  /* 0x000000000000794d */ /* 0x000fea0003800000 */
.L_x_26:
[----:B------:R-:W-:Y:S02]  /*68f0*/  IMAD.MOV.U32 R84, RZ, RZ, R77 ;  /* 0x000000ffff547224 */ /* 0x000fe400078e004d */
[----:B------:R-:W-:Y:S02]  /*6900*/  IMAD.MOV.U32 R86, RZ, RZ, 0x1 ;  /* 0x00000001ff567424 */ /* 0x000fe400078e00ff */
[----:B------:R-:W-:Y:S02]  /*6910*/  IMAD.MOV.U32 R87, RZ, RZ, RZ ;  /* 0x000000ffff577224 */ /* 0x000fe400078e00ff */
[----:B------:R-:W-:-:S07]  /*6920*/  IMAD.MOV.U32 R83, RZ, RZ, -0x1 ;  /* 0xffffffffff537424 */ /* 0x000fce00078e00ff */
[----:B------:R-:W-:Y:S05]  /*6930*/  WARPSYNC.COLLECTIVE R83, `(.L_x_97) ;  /* 0x0000000053087348 */ /* 0x000fea0003c00000 */
[----:B------:R0:W1:Y:S02]  /*6940*/  SHFL.UP P0, R82, R84, R86, R87 ;  /* 0x0400005654527389 */ /* 0x0000640000000057 */
[----:B01----:R-:W-:Y:S05]  /*6950*/  ENDCOLLECTIVE ;  /* 0x000000000000791b */ /* 0x003fea0003800000 */
.L_x_97:
[----:B------:R-:W-:Y:S02]  /*6960*/  IMAD.MOV.U32 R86, RZ, RZ, 0x2 ;  /* 0x00000002ff567424 */ /* 0x000fe400078e00ff */
[----:B------:R-:W-:-:S04]  /*6970*/  IMAD.MOV.U32 R78, RZ, RZ, R82 ;  /* 0x000000ffff4e7224 */ /* 0x000fc800078e0052 */
[----:B------:R-:W-:-:S04]  /*6980*/  @P0 IMAD.IADD R78, R77, 0x1, R78 ;  /* 0x000000014d4e0824 */ /* 0x000fc800078e024e */
[----:B------:R-:W-:-:S07]  /*6990*/  IMAD.MOV.U32 R84, RZ, RZ, R78 ;  /* 0x000000ffff547224 */ /* 0x000fce00078e004e */
[----:B------:R-:W-:Y:S05]  /*69a0*/  WARPSYNC.COLLECTIVE R83, `(.L_x_98) ;  /* 0x0000000053087348 */ /* 0x000fea0003c00000 */
[----:B------:R0:W1:Y:S02]  /*69b0*/  SHFL.UP P0, R82, R84, R86, R87 ;  /* 0x0400005654527389 */ /* 0x0000640000000057 */
[----:B01----:R-:W-:Y:S05]  /*69c0*/  ENDCOLLECTIVE ;  /* 0x000000000000791b */ /* 0x003fea0003800000 */
.L_x_98:
[----:B------:R-:W-:Y:S02]  /*69d0*/  IMAD.MOV.U32 R86, RZ, RZ, 0x4 ;  /* 0x00000004ff567424 */ /* 0x000fe400078e00ff */
[----:B------:R-:W-:-:S04]  /*69e0*/  IMAD.MOV.U32 R79, RZ, RZ, R82 ;  /* 0x000000ffff4f7224 */ /* 0x000fc800078e0052 */
[----:B------:R-:W-:-:S04]  /*69f0*/  @P0 IMAD.IADD R79, R78, 0x1, R79 ;  /* 0x000000014e4f0824 */ /* 0x000fc800078e024f */
[----:B------:R-:W-:-:S07]  /*6a00*/  IMAD.MOV.U32 R84, RZ, RZ, R79 ;  /* 0x000000ffff547224 */ /* 0x000fce00078e004f */
[----:B------:R-:W-:Y:S05]  /*6a10*/  WARPSYNC.COLLECTIVE R83, `(.L_x_99) ;  /* 0x0000000053087348 */ /* 0x000fea0003c00000 */
[----:B------:R0:W1:Y:S02]  /*6a20*/  SHFL.UP P0, R82, R84, R86, R87 ;  /* 0x0400005654527389 */ /* 0x0000640000000057 */
[----:B01----:R-:W-:Y:S05]  /*6a30*/  ENDCOLLECTIVE ;  /* 0x000000000000791b */ /* 0x003fea0003800000 */
.L_x_99:
[----:B------:R-:W-:Y:S02]  /*6a40*/  IMAD.MOV.U32 R86, RZ, RZ, 0x8 ;  /* 0x00000008ff567424 */ /* 0x000fe400078e00ff */
[----:B------:R-:W-:-:S04]  /*6a50*/  IMAD.MOV.U32 R80, RZ, RZ, R82 ;  /* 0x000000ffff507224 */ /* 0x000fc800078e0052 */
[----:B------:R-:W-:-:S04]  /*6a60*/  @P0 IMAD.IADD R80, R79, 0x1, R80 ;  /* 0x000000014f500824 */ /* 0x000fc800078e0250 */
[----:B------:R-:W-:-:S07]  /*6a70*/  IMAD.MOV.U32 R84, RZ, RZ, R80 ;  /* 0x000000ffff547224 */ /* 0x000fce00078e0050 */
[----:B------:R-:W-:Y:S05]  /*6a80*/  WARPSYNC.COLLECTIVE R83, `(.L_x_100) ;  /* 0x0000000053087348 */ /* 0x000fea0003c00000 */
[----:B------:R0:W1:Y:S02]  /*6a90*/  SHFL.UP P0, R82, R84, R86, R87 ;  /* 0x0400005654527389 */ /* 0x0000640000000057 */
[----:B01----:R-:W-:Y:S05]  /*6aa0*/  ENDCOLLECTIVE ;  /* 0x000000000000791b */ /* 0x003fea0003800000 */
.L_x_100:
[----:B------:R-:W-:Y:S02]  /*6ab0*/  IMAD.MOV.U32 R86, RZ, RZ, 0x10 ;  /* 0x00000010ff567424 */ /* 0x000fe400078e00ff */
[----:B------:R-:W-:-:S04]  /*6ac0*/  IMAD.MOV.U32 R81, RZ, RZ, R82 ;  /* 0x000000ffff517224 */ /* 0x000fc800078e0052 */
[----:B------:R-:W-:-:S04]  /*6ad0*/  @P0 IMAD.IADD R81, R80, 0x1, R81 ;  /* 0x0000000150510824 */ /* 0x000fc800078e0251 */
[----:B------:R-:W-:-:S07]  /*6ae0*/  IMAD.MOV.U32 R84, RZ, RZ, R81 ;  /* 0x000000ffff547224 */ /* 0x000fce00078e0051 */
[----:B------:R-:W-:Y:S05]  /*6af0*/  WARPSYNC.COLLECTIVE R83, `(.L_x_101) ;  /* 0x0000000053087348 */ /* 0x000fea0003c00000 */
[----:B------:R0:W1:Y:S02]  /*6b00*/  SHFL.UP P0, R82, R84, R86, R87 ;  /* 0x0400005654527389 */ /* 0x0000640000000057 */
[----:B01----:R-:W-:Y:S05]  /*6b10*/  ENDCOLLECTIVE ;  /* 0x000000000000791b */ /* 0x003fea0003800000 */
.L_x_101:
[----:B------:R-:W-:Y:S05]  /*6b20*/  BRA `(.L_x_102) ;  /* 0xffffffb400647947 */ /* 0x000fea000383ffff */
.L_x_103:
[----:B------:R-:W-:-:S00]  /*6b30*/  BRA `(.L_x_103) ;  /* 0xfffffffc00fc7947 */ /* 0x000fc0000383ffff */
[----:B------:R-:W-:-:S00]  /*6b40*/  NOP ;  /* 0x0000000000007918 */ /* 0x000fc00000000000 */
        /* <DEDUP_REMOVED lines=11> */
.L_x_1169:


//--------------------- .text._ZN3cub18CUB_300001_SM_10006detail10radix_sort33DeviceRadixSortExclusiveSumKernelINS1_5radix10policy_hubIyNS0_8NullTypeEyE10Policy1000EyEEvPT0_ --------------------------
	.section	.text._ZN3cub18CUB_300001_SM_10006detail10radix_sort33DeviceRadixSortExclusiveSumKernelINS1_5radix10policy_hubIyNS0_8NullTypeEyE10Policy1000EyEEvPT0_,"ax",@progbits
	.align	128
        .global         _ZN3cub18CUB_300001_SM_10006detail10radix_sort33DeviceRadixSortExclusiveSumKernelINS1_5radix10policy_hubIyNS0_8NullTypeEyE10Policy1000EyEEvPT0_
        .type           _ZN3cub18CUB_300001_SM_10006detail10radix_sort33DeviceRadixSortExclusiveSumKernelINS1_5radix10policy_hubIyNS0_8NullTypeEyE10Policy1000EyEEvPT0_,@function
        .size           _ZN3cub18CUB_300001_SM_10006detail10radix_sort33DeviceRadixSortExclusiveSumKernelINS1_5radix10policy_hubIyNS0_8NullTypeEyE10Policy1000EyEEvPT0_,(.L_x_1170 - _ZN3cub18CUB_300001_SM_10006detail10radix_sort33DeviceRadixSortExclusiveSumKernelINS1_5radix10policy_hubIyNS0_8NullTypeEyE10Policy1000EyEEvPT0_)
        .other          _ZN3cub18CUB_300001_SM_10006detail10radix_sort33DeviceRadixSortExclusiveSumKernelINS1_5radix10policy_hubIyNS0_8NullTypeEyE10Policy1000EyEEvPT0_,@"STO_CUDA_ENTRY STV_DEFAULT"
_ZN3cub18CUB_300001_SM_10006detail10radix_sort33DeviceRadixSortExclusiveSumKernelINS1_5radix10policy_hubIyNS0_8NullTypeEyE10Policy1000EyEEvPT0_:
.text._ZN3cub18CUB_300001_SM_10006detail10radix_sort33DeviceRadixSortExclusiveSumKernelINS1_5radix10policy_hubIyNS0_8NullTypeEyE10Policy1000EyEEvPT0_:
[----:B------:R-:W-:Y:S01]  /*0000*/  LDC R1, c[0x0][0x37c] ;  /* 0x0000df00ff017b82 */ /* 0x000fe20000000800 */
[----:B------:R-:W0:Y:S07]  /*0010*/  S2R R18, SR_TID.X ;  /* 0x0000000000127919 */ /* 0x000e2e0000002100 */
[----:B------:R-:W1:Y:S01]  /*0020*/  LDC.64 R16, c[0x0][0x380] ;  /* 0x0000e000ff107b82 */ /* 0x000e620000000a00 */
[----:B------:R-:W2:Y:S01]  /*0030*/  LDCU.64 UR4, c[0x0][0x358] ;  /* 0x00006b00ff0477ac */ /* 0x000ea20008000a00 */
[----:B------:R-:W3:Y:S01]  /*0040*/  S2R R5, SR_CTAID.X ;  /* 0x0000000000057919 */ /* 0x000ee20000002500 */
[----:B0-----:R-:W-:Y:S01]  /*0050*/  ISETP.GT.U32.AND P1, PT, R18, 0xff, PT ;  /* 0x000000ff1200780c */ /* 0x001fe20003f24070 */
[----:B---3--:R-:W-:-:S04]  /*0060*/  IMAD R5, R5, 0x100, R18 ;  /* 0x0000010005057824 */ /* 0x008fc800078e0212 */
[----:B-1----:R-:W-:-:S08]  /*0070*/  IMAD.WIDE R16, R5, 0x8, R16 ;  /* 0x0000000805107825 */ /* 0x002fd000078e0210 */
[----:B--2---:R-:W2:Y:S01]  /*0080*/  @!P1 LDG.E.64 R2, desc[UR4][R16.64] ;  /* 0x0000000410029981 */ /* 0x004ea2000c1e1b00 */
[----:B------:R-:W-:Y:S02]  /*0090*/  MOV R0, 0x400 ;  /* 0x0000040000007802 */ /* 0x000fe40000000f00 */
[C---:B------:R-:W-:Y:S01]  /*00a0*/  ISETP.GT.U32.AND P0, PT, R18.reuse, 0x1f, PT ;  /* 0x0000001f1200780c */ /* 0x040fe20003f04070 */
[----:B------:R-:W0:Y:S02]  /*00b0*/  S2R R5, SR_CgaCtaId ;  /* 0x0000000000057919 */ /* 0x000e240000008800 */
[----:B0-----:R-:W-:Y:S02]  /*00c0*/  LEA R5, R5, R0, 0x18 ;  /* 0x0000000005057211 */ /* 0x001fe400078ec0ff */
[----:B------:R-:W-:-:S05]  /*00d0*/  LEA.HI R0, R18, R18, RZ, 0x1d ;  /* 0x0000001212007211 */ /* 0x000fca00078fe8ff */
[----:B------:R-:W-:-:S05]  /*00e0*/  IMAD R0, R0, 0x8, R5 ;  /* 0x0000000800007824 */ /* 0x000fca00078e0205 */
[----:B--2---:R0:W-:Y:S01]  /*00f0*/  STS.64 [R0+0x10], R2 ;  /* 0x0000100200007388 */ /* 0x0041e20000000a00 */
[----:B------:R-:W-:Y:S06]  /*0100*/  BAR.SYNC.DEFER_BLOCKING 0x0 ;  /* 0x0000000000007b1d */ /* 0x000fec0000010000 */
[----:B------:R-:W-:Y:S05]  /*0110*/  @P0 BRA `(.L_x_104) ;  /* 0x0000000400240947 */ /* 0x000fea0003800000 */
[----:B------:R-:W-:Y:S01]  /*0120*/  IMAD R18, R18, 0x48, R5 ;  /* 0x0000004812127824 */ /* 0x000fe200078e0205 */
[----:B------:R-:W-:-:S04]  /*0130*/  UMOV UR6, 0xffffffff ;  /* 0xffffffff00067882 */ /* 0x000fc80000000000 */
[----:B------:R-:W-:Y:S04]  /*0140*/  LDS.64 R14, [R18+0x10] ;  /* 0x00001000120e7984 */ /* 0x000fe80000000a00 */
[----:B------:R-:W-:Y:S04]  /*0150*/  LDS.64 R12, [R18+0x18] ;  /* 0x00001800120c7984 */ /* 0x000fe80000000a00 */
[----:B------:R-:W1:Y:S04]  /*0160*/  LDS.64 R10, [R18+0x20] ;  /* 0x00002000120a7984 */ /* 0x000e680000000a00 */
[----:B------:R-:W-:Y:S04]  /*0170*/  LDS.64 R8, [R18+0x28] ;  /* 0x0000280012087984 */ /* 0x000fe80000000a00 */
[----:B------:R-:W2:Y:S04]  /*0180*/  LDS.64 R6, [R18+0x30] ;  /* 0x0000300012067984 */ /* 0x000ea80000000a00 */
[----:B------:R-:W-:Y:S04]  /*0190*/  LDS.64 R4, [R18+0x38] ;  /* 0x0000380012047984 */ /* 0x000fe80000000a00 */
[----:B0-----:R-:W0:Y:S04]  /*01a0*/  LDS.64 R2, [R18+0x40] ;  /* 0x0000400012027984 */ /* 0x001e280000000a00 */
[----:B------:R-:W3:Y:S01]  /*01b0*/  LDS.64 R20, [R18+0x48] ;  /* 0x0000480012147984 */ /* 0x000ee20000000a00 */
[----:B-1----:R-:W-:-:S04]  /*01c0*/  IADD3 R19, P3, P4, R10, R12, R14 ;  /* 0x0000000c0a137210 */ /* 0x002fc80007c7e00e */
[----:B------:R-:W-:Y:S02]  /*01d0*/  IADD3.X R23, PT, PT, R11, R13, R15, P3, P4 ;  /* 0x0000000d0b177210 */ /* 0x000fe40001fe840f */
[----:B--2---:R-:W-:-:S04]  /*01e0*/  IADD3 R19, P0, P2, R6, R19, R8 ;  /* 0x0000001306137210 */ /* 0x004fc80007a1e008 */
[----:B------:R-:W-:Y:S02]  /*01f0*/  IADD3.X R23, PT, PT, R7, R23, R9, P0, P2 ;  /* 0x0000001707177210 */ /* 0x000fe400007e4409 */
[----:B0-----:R-:W-:-:S04]  /*0200*/  IADD3 R19, P3, P4, R2, R19, R4 ;  /* 0x0000001302137210 */ /* 0x001fc80007c7e004 */
[----:B---3--:R-:W-:Y:S02]  /*0210*/  IADD3 R20, P0, PT, R20, R19, RZ ;  /* 0x0000001314147210 */ /* 0x008fe40007f1e0ff */
[----:B------:R-:W-:-:S05]  /*0220*/  IADD3.X R19, PT, PT, R3, R23, R5, P3, P4 ;  /* 0x0000001703137210 */ /* 0x000fca0001fe8405 */
[----:B------:R-:W-:Y:S01]  /*0230*/  IMAD.X R19, R21, 0x1, R19, P0 ;  /* 0x0000000115137824 */ /* 0x000fe200000e0613 */
[----:B------:R-:W-:Y:S06]  /*0240*/  BRA.DIV UR6, `(.L_x_105) ;  /* 0x0000000206f07947 */ /* 0x000fec000b800000 */
[----:B------:R-:W0:Y:S04]  /*0250*/  SHFL.UP PT, R27, R20, 0x1, RZ ;  /* 0x04200000141b7989 */ /* 0x000e2800000e00ff */
[----:B------:R-:W1:Y:S01]  /*0260*/  SHFL.UP P0, R25, R19, 0x1, RZ ;  /* 0x0420000013197989 */ /* 0x000e6200000000ff */
[----:B0-----:R-:W-:-:S04]  /*0270*/  IADD3 R22, P2, PT, R27, R20, RZ ;  /* 0x000000141b167210 */ /* 0x001fc80007f5e0ff */
[----:B-1----:R-:W-:Y:S01]  /*0280*/  SEL R27, R22, R27, P0 ;  /* 0x0000001b161b7207 */ /* 0x002fe20000000000 */
[----:B------:R-:W-:-:S04]  /*0290*/  IMAD.X R26, R25, 0x1, R19, P2 ;  /* 0x00000001191a7824 */ /* 0x000fc800010e0613 */
[----:B------:R-:W0:Y:S01]  /*02a0*/  SHFL.UP PT, R28, R27, 0x2, RZ ;  /* 0x044000001b1c7989 */ /* 0x000e2200000e00ff */
[----:B------:R-:W-:-:S05]  /*02b0*/  SEL R26, R26, R25, P0 ;  /* 0x000000191a1a7207 */ /* 0x000fca0000000000 */
[----:B------:R-:W1:Y:S01]  /*02c0*/  SHFL.UP P0, R25, R26, 0x2, RZ ;  /* 0x044000001a197989 */ /* 0x000e6200000000ff */
[----:B0-----:R-:W-:-:S05]  /*02d0*/  IADD3 R21, P2, PT, R28, R27, RZ ;  /* 0x0000001b1c157210 */ /* 0x001fca0007f5e0ff */
[----:B-1----:R-:W-:Y:S01]  /*02e0*/  IMAD.X R22, R25, 0x1, R26, P2 ;  /* 0x0000000119167824 */ /* 0x002fe200010e061a */
[----:B------:R-:W-:-:S04]  /*02f0*/  SEL R28, R21, R28, P0 ;  /* 0x0000001c151c7207 */ /* 0x000fc80000000000 */
[----:B------:R-:W-:Y:S01]  /*0300*/  SEL R29, R22, R25, P0 ;  /* 0x00000019161d7207 */ /* 0x000fe20000000000 */
        /* <DEDUP_REMOVED lines=12> */
[----:B------:R0:W1:Y:S04]  /*03d0*/  SHFL.UP PT, R28, R27, 0x10, RZ ;  /* 0x060000001b1c7989 */ /* 0x00006800000e00ff */
[----:B------:R0:W2:Y:S02]  /*03e0*/  SHFL.UP P0, R25, R26, 0x10, RZ ;  /* 0x060000001a197989 */ /* 0x0000a400000000ff */
.L_x_116:
[----:B-1----:R-:W-:-:S04]  /*03f0*/  IADD3 R21, P2, PT, R28, R27, RZ ;  /* 0x0000001b1c157210 */ /* 0x002fc80007f5e0ff */
[----:B--2---:R-:W-:Y:S01]  /*0400*/  SEL R21, R21, R28, P0 ;  /* 0x0000001c15157207 */ /* 0x004fe20000000000 */
[----:B------:R-:W-:-:S05]  /*0410*/  IMAD.X R22, R25, 0x1, R26, P2 ;  /* 0x0000000119167824 */ /* 0x000fca00010e061a */
[----:B------:R-:W-:Y:S02]  /*0420*/  SEL R22, R22, R25, P0 ;  /* 0x0000001916167207 */ /* 0x000fe40000000000 */
[----:B------:R-:W-:-:S05]  /*0430*/  IADD3 R20, P0, PT, R21, -R20, RZ ;  /* 0x8000001415147210 */ /* 0x000fca0007f1e0ff */
[----:B------:R-:W-:Y:S01]  /*0440*/  IMAD.X R21, R22, 0x1, ~R19, P0 ;  /* 0x0000000116157824 */ /* 0x000fe200000e0e13 */
[----:B------:R-:W-:-:S04]  /*0450*/  IADD3 R14, P0, PT, R14, R20, RZ ;  /* 0x000000140e0e7210 */ /* 0x000fc80007f1e0ff */
[----:B------:R1:W-:Y:S01]  /*0460*/  STS.64 [R18+0x10], R20 ;  /* 0x0000101412007388 */ /* 0x0003e20000000a00 */
[----:B------:R-:W-:Y:S01]  /*0470*/  IMAD.X R15, R15, 0x1, R21, P0 ;  /* 0x000000010f0f7824 */ /* 0x000fe200000e0615 */
        /* <DEDUP_REMOVED lines=17> */
[----:B------:R-:W-:-:S05]  /*0590*/  IMAD.X R3, R3, 0x1, R5, P0 ;  /* 0x0000000103037824 */ /* 0x000fca00000e0605 */
[----:B------:R1:W-:Y:S03]  /*05a0*/  STS.64 [R18+0x48], R2 ;  /* 0x0000480212007388 */ /* 0x0003e60000000a00 */
.L_x_104:
[----:B------:R-:W-:Y:S05]  /*05b0*/  WARPSYNC.ALL ;  /* 0x0000000000007948 */ /* 0x000fea0003800000 */
[----:B------:R-:W-:Y:S06]  /*05c0*/  BAR.SYNC.DEFER_BLOCKING 0x0 ;  /* 0x0000000000007b1d */ /* 0x000fec0000010000 */
[----:B------:R-:W-:Y:S05]  /*05d0*/  @P1 EXIT ;  /* 0x000000000000194d */ /* 0x000fea0003800000 */
[----:B01----:R-:W0:Y:S04]  /*05e0*/  LDS.64 R2, [R0+0x10] ;  /* 0x0000100000027984 */ /* 0x003e280000000a00 */
[----:B0-----:R-:W-:Y:S01]  /*05f0*/  STG.E.64 desc[UR4][R16.64], R2 ;  /* 0x0000000210007986 */ /* 0x001fe2000c101b04 */
[----:B------:R-:W-:Y:S05]  /*0600*/  EXIT ;  /* 0x000000000000794d */ /* 0x000fea0003800000 */
.L_x_105:
[----:B------:R-:W-:Y:S02]  /*0610*/  IMAD.MOV.U32 R24, RZ, RZ, R20 ;  /* 0x000000ffff187224 */ /* 0x000fe400078e0014 */
[----:B------:R-:W-:Y:S02]  /*0620*/  IMAD.MOV.U32 R23, RZ, RZ, 0x1 ;  /* 0x00000001ff177424 */ /* 0x000fe400078e00ff */
[----:B------:R-:W-:Y:S02]  /*0630*/  IMAD.MOV.U32 R22, RZ, RZ, RZ ;  /* 0x000000ffff167224 */ /* 0x000fe400078e00ff */
[----:B------:R-:W-:-:S07]  /*0640*/  IMAD.MOV.U32 R21, RZ, RZ, -0x1 ;  /* 0xffffffffff157424 */ /* 0x000fce00078e00ff */
[----:B------:R-:W-:Y:S05]  /*0650*/  WARPSYNC.COLLECTIVE R21, `(.L_x_106) ;  /* 0x0000000015087348 */ /* 0x000fea0003c00000 */
[----:B------:R0:W1:Y:S02]  /*0660*/  SHFL.UP P0, R25, R24, R23, R22 ;  /* 0x0400001718197389 */ /* 0x0000640000000016 */
[----:B01----:R-:W-:Y:S05]  /*0670*/  ENDCOLLECTIVE ;  /* 0x000000000000791b */ /* 0x003fea0003800000 */
.L_x_106:
[----:B------:R-:W-:Y:S02]  /*0680*/  IMAD.MOV.U32 R24, RZ, RZ, R19 ;  /* 0x000000ffff187224 */ /* 0x000fe400078e0013 */
[----:B------:R-:W-:-:S07]  /*0690*/  IMAD.MOV.U32 R27, RZ, RZ, R25 ;  /* 0x000000ffff1b7224 */ /* 0x000fce00078e0019 */
[----:B------:R-:W-:Y:S05]  /*06a0*/  WARPSYNC.COLLECTIVE R21, `(.L_x_107) ;  /* 0x0000000015087348 */ /* 0x000fea0003c00000 */
[----:B------:R0:W1:Y:S02]  /*06b0*/  SHFL.UP P0, R25, R24, R23, R22 ;  /* 0x0400001718197389 */ /* 0x0000640000000016 */
[----:B01----:R-:W-:Y:S05]  /*06c0*/  ENDCOLLECTIVE ;  /* 0x000000000000791b */ /* 0x003fea0003800000 */
.L_x_107:
[----:B------:R-:W-:Y:S01]  /*06d0*/  IADD3 R26, P2, PT, R27, R20, RZ ;  /* 0x000000141b1a7210 */ /* 0x000fe20007f5e0ff */
[----:B------:R-:W-:-:S03]  /*06e0*/  IMAD.MOV.U32 R23, RZ, RZ, 0x2 ;  /* 0x00000002ff177424 */ /* 0x000fc600078e00ff */
[----:B------:R-:W-:Y:S01]  /*06f0*/  SEL R27, R26, R27, P0 ;  /* 0x0000001b1a1b7207 */ /* 0x000fe20000000000 */
[----:B------:R-:W-:-:S04]  /*0700*/  IMAD.X R26, R25, 0x1, R19, P2 ;  /* 0x00000001191a7824 */ /* 0x000fc800010e0613 */
[----:B------:R-:W-:Y:S01]  /*0710*/  IMAD.MOV.U32 R24, RZ, RZ, R27 ;  /* 0x000000ffff187224 */ /* 0x000fe200078e001b */
[----:B------:R-:W-:-:S07]  /*0720*/  SEL R26, R26, R25, P0 ;  /* 0x000000191a1a7207 */ /* 0x000fce0000000000 */
[----:B------:R-:W-:Y:S05]  /*0730*/  WARPSYNC.COLLECTIVE R21, `(.L_x_108) ;  /* 0x0000000015087348 */ /* 0x000fea0003c00000 */
[----:B------:R0:W1:Y:S02]  /*0740*/  SHFL.UP P0, R25, R24, R23, R22 ;  /* 0x0400001718197389 */ /* 0x0000640000000016 */
[----:B01----:R-:W-:Y:S05]  /*0750*/  ENDCOLLECTIVE ;  /* 0x000000000000791b */ /* 0x003fea0003800000 */
.L_x_108:
[----:B------:R-:W-:Y:S02]  /*0760*/  IMAD.MOV.U32 R24, RZ, RZ, R26 ;  /* 0x000000ffff187224 */ /* 0x000fe400078e001a */
[----:B------:R-:W-:-:S07]  /*0770*/  IMAD.MOV.U32 R28, RZ, RZ, R25 ;  /* 0x000000ffff1c7224 */ /* 0x000fce00078e0019 */
[----:B------:R-:W-:Y:S05]  /*0780*/  WARPSYNC.COLLECTIVE R21, `(.L_x_109) ;  /* 0x0000000015087348 */ /* 0x000fea0003c00000 */
[----:B------:R0:W1:Y:S02]  /*0790*/  SHFL.UP P0, R25, R24, R23, R22 ;  /* 0x0400001718197389 */ /* 0x0000640000000016 */
[----:B01----:R-:W-:Y:S05]  /*07a0*/  ENDCOLLECTIVE ;  /* 0x000000000000791b */ /* 0x003fea0003800000 */
.L_x_109:
        /* <DEDUP_REMOVED lines=9> */
.L_x_110:
[----:B------:R-:W-:Y:S02]  /*0840*/  IMAD.MOV.U32 R24, RZ, RZ, R29 ;  /* 0x000000ffff187224 */ /* 0x000fe400078e001d */
[----:B------:R-:W-:-:S07]  /*0850*/  IMAD.MOV.U32 R27, RZ, RZ, R25 ;  /* 0x000000ffff1b7224 */ /* 0x000fce00078e0019 */
[----:B------:R-:W-:Y:S05]  /*0860*/  WARPSYNC.COLLECTIVE R21, `(.L_x_111) ;  /* 0x0000000015087348 */ /* 0x000fea0003c00000 */
[----:B------:R0:W1:Y:S02]  /*0870*/  SHFL.UP P0, R25, R24, R23, R22 ;  /* 0x0400001718197389 */ /* 0x0000640000000016 */
[----:B01----:R-:W-:Y:S05]  /*0880*/  ENDCOLLECTIVE ;  /* 0x000000000000791b */ /* 0x003fea0003800000 */
.L_x_111:
        /* <DEDUP_REMOVED lines=9> */
.L_x_112:
[----:B------:R-:W-:Y:S02]  /*0920*/  IMAD.MOV.U32 R24, RZ, RZ, R29 ;  /* 0x000000ffff187224 */ /* 0x000fe400078e001d */
[----:B------:R-:W-:-:S07]  /*0930*/  IMAD.MOV.U32 R27, RZ, RZ, R25 ;  /* 0x000000ffff1b7224 */ /* 0x000fce00078e0019 */
[----:B------:R-:W-:Y:S05]  /*0940*/  WARPSYNC.COLLECTIVE R21, `(.L_x_113) ;  /* 0x0000000015087348 */ /* 0x000fea0003c00000 */
[----:B------:R0:W1:Y:S02]  /*0950*/  SHFL.UP P0, R25, R24, R23, R22 ;  /* 0x0400001718197389 */ /* 0x0000640000000016 */
[----:B01----:R-:W-:Y:S05]  /*0960*/  ENDCOLLECTIVE ;  /* 0x000000000000791b */ /* 0x003fea0003800000 */
.L_x_113:
        /* <DEDUP_REMOVED lines=9> */
.L_x_114:
[----:B------:R-:W-:Y:S02]  /*0a00*/  IMAD.MOV.U32 R24, RZ, RZ, R26 ;  /* 0x000000ffff187224 */ /* 0x000fe400078e001a */
[----:B------:R-:W-:-:S07]  /*0a10*/  IMAD.MOV.U32 R28, RZ, RZ, R25 ;  /* 0x000000ffff1c7224 */ /* 0x000fce00078e0019 */
[----:B------:R-:W-:Y:S05]  /*0a20*/  WARPSYNC.COLLECTIVE R21, `(.L_x_115) ;  /* 0x0000000015087348 */ /* 0x000fea0003c00000 */
[----:B------:R0:W1:Y:S02]  /*0a30*/  SHFL.UP P0, R25, R24, R23, R22 ;  /* 0x0400001718197389 */ /* 0x0000640000000016 */
[----:B01----:R-:W-:Y:S05]  /*0a40*/  ENDCOLLECTIVE ;  /* 0x000000000000791b */ /* 0x003fea0003800000 */
.L_x_115:
[----:B------:R-:W-:Y:S05]  /*0a50*/  BRA `(.L_x_116) ;  /* 0xfffffff800647947 */ /* 0x000fea000383ffff */
.L_x_117:
        /* <DEDUP_REMOVED lines=10> */
.L_x_1170:


//--------------------- .text._ZN3cub18CUB_300001_SM_10006detail10radix_sort30DeviceRadixSortHistogramKernelINS1_5radix10policy_hubIyNS0_8NullTypeEyE10Policy1000ELNS0_9SortOrderE0EyyNS1_21identity_decomposer_tEEEvPT2_PKT1_SB_iiT3_ --------------------------
	.section	.text._ZN3cub18CUB_300001_SM_10006detail10radix_sort30DeviceRadixSortHistogramKernelINS1_5radix10policy_hubIyNS0_8NullTypeEyE10Policy1000ELNS0_9SortOrderE0EyyNS1_21identity_decomposer_tEEEvPT2_PKT1_SB_iiT3_,"ax",@progbits
	.align	128
        .global         _ZN3cub18CUB_300001_SM_10006detail10radix_sort30DeviceRadixSortHistogramKernelINS1_5radix10policy_hubIyNS0_8NullTypeEyE10Policy1000ELNS0_9SortOrderE0EyyNS1_21identity_decomposer_tEEEvPT2_PKT1_SB_iiT3_
        .type           _ZN3cub18CUB_300001_SM_10006detail10radix_sort30DeviceRadixSortHistogramKernelINS1_5radix10policy_hubIyNS0_8NullTypeEyE10Policy1000ELNS0_9SortOrderE0EyyNS1_21identity_decomposer_tEEEvPT2_PKT1_SB_iiT3_,@function
        .size           _ZN3cub18CUB_300001_SM_10006detail10radix_sort30DeviceRadixSortHistogramKernelINS1_5radix10policy_hubIyNS0_8NullTypeEyE10Policy1000ELNS0_9SortOrderE0EyyNS1_21identity_decomposer_tEEEvPT2_PKT1_SB_iiT3_,(.L_x_1171 - _ZN3cub18CUB_300001_SM_10006detail10radix_sort30DeviceRadixSortHistogramKernelINS1_5radix10policy_hubIyNS0_8NullTypeEyE10Policy1000ELNS0_9SortOrderE0EyyNS1_21identity_decomposer_tEEEvPT2_PKT1_SB_iiT3_)
        .other          _ZN3cub18CUB_300001_SM_10006detail10radix_sort30DeviceRadixSortHistogramKernelINS1_5radix10policy_hubIyNS0_8NullTypeEyE10Policy1000ELNS0_9SortOrderE0EyyNS1_21identity_decomposer_tEEEvPT2_PKT1_SB_iiT3_,@"STO_CUDA_ENTRY STV_DEFAULT"
_ZN3cub18CUB_300001_SM_10006detail10radix_sort30DeviceRadixSortHistogramKernelINS1_5radix10policy_hubIyNS0_8NullTypeEyE10Policy1000ELNS0_9SortOrderE0EyyNS1_21identity_decomposer_tEEEvPT2_PKT1_SB_iiT3_:
.text._ZN3cub18CUB_300001_SM_10006detail10radix_sort30DeviceRadixSortHistogramKernelINS1_5radix10policy_hubIyNS0_8NullTypeEyE10Policy1000ELNS0_9SortOrderE0EyyNS1_21identity_decomposer_tEEEvPT2_PKT1_SB_iiT3_:
[----:B------:R-:W-:Y:S01]  /*0000*/  LDC R1, c[0x0][0x37c] ;  /* 0x0000df00ff017b82 */ /* 0x000fe20000000800 */
[----:B------:R-:W0:Y:S02]  /*0010*/  LDCU.64 UR4, c[0x0][0x390] ;  /* 0x00007200ff0477ac */ /* 0x000e240008000a00 */
[----:B0-----:R-:W-:-:S04]  /*0020*/  ISETP.NE.U32.AND P0, PT, RZ, UR4, PT ;  /* 0x00000004ff007c0c */ /* 0x001fc8000bf05070 */
[----:B------:R-:W-:-:S13]  /*0030*/  ISETP.NE.AND.EX P0, PT, RZ, UR5, PT, P0 ;  /* 0x00000005ff007c0c */ /* 0x000fda000bf05300 */
[----:B------:R-:W-:Y:S05]  /*0040*/  @!P0 EXIT ;  /* 0x000000000000894d */ /* 0x000fea0003800000 */
[----:B------:R-:W0:Y:S01]  /*0050*/  S2R R0, SR_TID.X ;  /* 0x0000000000007919 */ /* 0x000e220000002100 */
[----:B------:R-:W1:Y:S01]  /*0060*/  LDC.64 R2, c[0x0][0x398] ;  /* 0x0000e600ff027b82 */ /* 0x000e620000000a00 */
[----:B------:R-:W-:Y:S01]  /*0070*/  UMOV UR4, 0x400 ;  /* 0x0000040000047882 */ /* 0x000fe20000000000 */
[----:B------:R-:W2:Y:S01]  /*0080*/  LDCU.64 UR16, c[0x0][0x358] ;  /* 0x00006b00ff1077ac */ /* 0x000ea20008000a00 */
[----:B------:R-:W3:Y:S05]  /*0090*/  LDCU UR18, c[0x0][0x370] ;  /* 0x00006e00ff1277ac */ /* 0x000eea0008000800 */
[----:B------:R-:W4:Y:S01]  /*00a0*/  S2UR UR5, SR_CgaCtaId ;  /* 0x00000000000579c3 */ /* 0x000f220000008800 */
[----:B------:R-:W-:Y:S01]  /*00b0*/  UMOV UR6, URZ ;  /* 0x000000ff00067c82 */ /* 0x000fe20008000000 */
[----:B------:R-:W-:-:S06]  /*00c0*/  UMOV UR7, URZ ;  /* 0x000000ff00077c82 */ /* 0x000fcc0008000000 */
[----:B------:R-:W5:Y:S01]  /*00d0*/  S2UR UR8, SR_CTAID.X ;  /* 0x00000000000879c3 */ /* 0x000f620000002500 */
[----:B-1----:R-:W-:-:S04]  /*00e0*/  IADD3 R2, PT, PT, R3, 0x7, -R2 ;  /* 0x0000000703027810 */ /* 0x002fc80007ffe802 */
[----:B------:R-:W-:Y:S01]  /*00f0*/  ISETP.GE.AND P0, PT, R2, 0x8, PT ;  /* 0x000000080200780c */ /* 0x000fe20003f06270 */
[C---:B0-----:R-:W-:Y:S01]  /*0100*/  VIADD R3, R0.reuse, 0x80 ;  /* 0x0000008000037836 */ /* 0x041fe20000000000 */
[----:B----4-:R-:W-:Y:S02]  /*0110*/  ULEA UR4, UR5, UR4, 0x18 ;  /* 0x0000000405047291 */ /* 0x010fe4000f8ec0ff */
[C---:B------:R-:W-:Y:S01]  /*0120*/  ISETP.GT.U32.OR P0, PT, R0.reuse, 0xff, !P0 ;  /* 0x000000ff0000780c */ /* 0x040fe20004704470 */
[C---:B------:R-:W-:Y:S02]  /*0130*/  VIADD R4, R0.reuse, 0x100 ;  /* 0x0000010000047836 */ /* 0x040fe40000000000 */
[C---:B------:R-:W-:Y:S01]  /*0140*/  VIADD R5, R0.reuse, 0x200 ;  /* 0x0000020000057836 */ /* 0x040fe20000000000 */
[----:B------:R-:W-:Y:S01]  /*0150*/  P2R R43, PR, RZ, 0x1 ;  /* 0x00000001ff2b7803 */ /* 0x000fe20000000000 */
[C---:B------:R-:W-:Y:S01]  /*0160*/  VIADD R40, R0.reuse, 0x280 ;  /* 0x0000028000287836 */ /* 0x040fe20000000000 */
[C---:B------:R-:W-:Y:S01]  /*0170*/  LEA R2, R0.reuse, UR4, 0x2 ;  /* 0x0000000400027c11 */ /* 0x040fe2000f8e10ff */
[C---:B------:R-:W-:Y:S01]  /*0180*/  VIADD R41, R0.reuse, 0x300 ;  /* 0x0000030000297836 */ /* 0x040fe20000000000 */
[----:B-----5:R-:W-:Y:S01]  /*0190*/  USHF.L.U32 UR8, UR8, 0xb, URZ ;  /* 0x0000000b08087899 */ /* 0x020fe200080006ff */
[----:B--23--:R-:W-:-:S11]  /*01a0*/  VIADD R42, R0, 0x780 ;  /* 0x00000780002a7836 */ /* 0x00cfd60000000000 */
.L_x_201:
[----:B------:R-:W-:Y:S01]  /*01b0*/  ISETP.NE.AND P0, PT, R43, RZ, PT ;  /* 0x000000ff2b00720c */ /* 0x000fe20003f05270 */
[----:B------:R-:W-:-:S12]  /*01c0*/  BSSY.RECONVERGENT B0, `(.L_x_118) ;  /* 0x0000081000007945 */ /* 0x000fd80003800200 */
[----:B0-2345:R-:W-:Y:S05]  /*01d0*/  @P0 BRA `(.L_x_119) ;  /* 0x0000000400fc0947 */ /* 0x03dfea0003800000 */
[----:B------:R-:W0:Y:S02]  /*01e0*/  LDC.64 R6, c[0x0][0x398] ;  /* 0x0000e600ff067b82 */ /* 0x000e240000000a00 */
[----:B0-----:R-:W-:-:S04]  /*01f0*/  IADD3 R6, PT, PT, R7, 0x7, -R6 ;  /* 0x0000000707067810 */ /* 0x001fc80007ffe806 */
[----:B------:R-:W-:-:S04]  /*0200*/  SHF.R.S32.HI R7, RZ, 0x1f, R6 ;  /* 0x0000001fff077819 */ /* 0x000fc80000011406 */
[----:B------:R-:W-:-:S04]  /*0210*/  LEA.HI R7, R7, R6, RZ, 0x3 ;  /* 0x0000000607077211 */ /* 0x000fc800078f18ff */
[----:B------:R-:W-:Y:S01]  /*0220*/  SHF.R.S32.HI R8, RZ, 0x3, R7 ;  /* 0x00000003ff087819 */ /* 0x000fe20000011407 */
[----:B------:R-:W-:-:S03]  /*0230*/  HFMA2 R7, -RZ, RZ, 0, 0 ;  /* 0x00000000ff077431 */ /* 0x000fc600000001ff */
[C---:B------:R-:W-:Y:S01]  /*0240*/  LOP3.LUT R10, R8.reuse, 0xffffff0, RZ, 0xc0, !PT ;  /* 0x0ffffff0080a7812 */ /* 0x040fe200078ec0ff */
[----:B------:R-:W-:-:S05]  /*0250*/  VIADD R6, R8, 0xffffffff ;  /* 0xffffffff08067836 */ /* 0x000fca0000000000 */
[----:B------:R-:W-:-:S13]  /*0260*/  ISETP.GE.U32.AND P0, PT, R6, 0xf, PT ;  /* 0x0000000f0600780c */ /* 0x000fda0003f06070 */
[----:B------:R-:W-:Y:S05]  /*0270*/  @!P0 BRA `(.L_x_120) ;  /* 0x00000000005c8947 */ /* 0x000fea0003800000 */
[----:B------:R-:W-:Y:S02]  /*0280*/  IMAD.MOV R7, RZ, RZ, -R10 ;  /* 0x000000ffff077224 */ /* 0x000fe400078e0a0a */
[----:B------:R-:W-:-:S07]  /*0290*/  VIADD R6, R2, 0x2000 ;  /* 0x0000200002067836 */ /* 0x000fce0000000000 */
.L_x_121:
[----:B------:R-:W-:Y:S01]  /*02a0*/  VIADD R7, R7, 0x10 ;  /* 0x0000001007077836 */ /* 0x000fe20000000000 */
[----:B------:R-:W-:Y:S04]  /*02b0*/  STS [R6+-0x2000], RZ ;  /* 0xffe000ff06007388 */ /* 0x000fe80000000800 */
        /* <DEDUP_REMOVED lines=18> */
[----:B------:R-:W-:-:S07]  /*03e0*/  IMAD.MOV.U32 R7, RZ, RZ, R10 ;  /* 0x000000ffff077224 */ /* 0x000fce00078e000a */
.L_x_120:
[C---:B------:R-:W-:Y:S02]  /*03f0*/  LOP3.LUT R6, R8.reuse, 0xf, RZ, 0xc0, !PT ;  /* 0x0000000f08067812 */ /* 0x040fe400078ec0ff */
[----:B------:R-:W-:Y:S02]  /*0400*/  LOP3.LUT R11, R8, 0x7, RZ, 0xc0, !PT ;  /* 0x00000007080b7812 */ /* 0x000fe400078ec0ff */
[C---:B------:R-:W-:Y:S01]  /*0410*/  ISETP.NE.AND P1, PT, R6.reuse, RZ, PT ;  /* 0x000000ff0600720c */ /* 0x040fe20003f25270 */
[----:B------:R-:W-:Y:S01]  /*0420*/  VIADD R6, R6, 0xffffffff ;  /* 0xffffffff06067836 */ /* 0x000fe20000000000 */
[----:B------:R-:W-:Y:S01]  /*0430*/  LOP3.LUT R9, R8, 0x3, RZ, 0xc0, !PT ;  /* 0x0000000308097812 */ /* 0x000fe200078ec0ff */
[----:B------:R-:W-:-:S10]  /*0440*/  VIADD R12, R11, 0xffffffff ;  /* 0xffffffff0b0c7836 */ /* 0x000fd40000000000 */
[----:B------:R-:W-:Y:S05]  /*0450*/  @!P1 BRA `(.L_x_122) ;  /* 0x0000000000789947 */ /* 0x000fea0003800000 */
[----:B------:R-:W-:Y:S02]  /*0460*/  ISETP.GE.U32.AND P2, PT, R6, 0x7, PT ;  /* 0x000000070600780c */ /* 0x000fe40003f46070 */
[----:B------:R-:W-:-:S11]  /*0470*/  ISETP.NE.AND P3, PT, R11, RZ, PT ;  /* 0x000000ff0b00720c */ /* 0x000fd60003f65270 */
[----:B------:R-:W-:Y:S05]  /*0480*/  @!P2 BRA `(.L_x_123) ;  /* 0x000000000028a947 */ /* 0x000fea0003800000 */
[C---:B------:R-:W-:Y:S01]  /*0490*/  LEA R8, R7.reuse, R2, 0xa ;  /* 0x0000000207087211 */ /* 0x040fe200078e50ff */
[----:B------:R-:W-:-:S04]  /*04a0*/  VIADD R7, R7, 0x8 ;  /* 0x0000000807077836 */ /* 0x000fc80000000000 */
        /* <DEDUP_REMOVED lines=8> */
.L_x_123:
[----:B------:R-:W-:Y:S05]  /*0530*/  @!P3 BRA `(.L_x_122) ;  /* 0x000000000040b947 */ /* 0x000fea0003800000 */
[----:B------:R-:W-:Y:S02]  /*0540*/  ISETP.GE.U32.AND P2, PT, R12, 0x3, PT ;  /* 0x000000030c00780c */ /* 0x000fe40003f46070 */
[----:B------:R-:W-:-:S11]  /*0550*/  ISETP.NE.AND P3, PT, R9, RZ, PT ;  /* 0x000000ff0900720c */ /* 0x000fd60003f65270 */
[C---:B0-----:R-:W-:Y:S02]  /*0560*/  @P2 IMAD R8, R7.reuse, 0x400, R2 ;  /* 0x0000040007082824 */ /* 0x041fe400078e0202 */
[----:B------:R-:W-:-:S03]  /*0570*/  @P2 VIADD R7, R7, 0x4 ;  /* 0x0000000407072836 */ /* 0x000fc60000000000 */
[----:B------:R1:W-:Y:S04]  /*0580*/  @P2 STS [R8], RZ ;  /* 0x000000ff08002388 */ /* 0x0003e80000000800 */
[----:B------:R1:W-:Y:S04]  /*0590*/  @P2 STS [R8+0x400], RZ ;  /* 0x000400ff08002388 */ /* 0x0003e80000000800 */
[----:B------:R1:W-:Y:S04]  /*05a0*/  @P2 STS [R8+0x800], RZ ;  /* 0x000800ff08002388 */ /* 0x0003e80000000800 */
[----:B------:R1:W-:Y:S01]  /*05b0*/  @P2 STS [R8+0xc00], RZ ;  /* 0x000c00ff08002388 */ /* 0x0003e20000000800 */
[----:B------:R-:W-:Y:S05]  /*05c0*/  @!P3 BRA `(.L_x_122) ;  /* 0x00000000001cb947 */ /* 0x000fea0003800000 */
[----:B------:R-:W-:Y:S01]  /*05d0*/  IMAD R7, R7, 0x400, R2 ;  /* 0x0000040007077824 */ /* 0x000fe200078e0202 */
[----:B------:R-:W-:-:S04]  /*05e0*/  ISETP.NE.AND P2, PT, R9, 0x1, PT ;  /* 0x000000010900780c */ /* 0x000fc80003f45270 */
[----:B------:R2:W-:Y:S09]  /*05f0*/  STS [R7], RZ ;  /* 0x000000ff07007388 */ /* 0x0005f20000000800 */
[----:B--2---:R-:W-:Y:S05]  /*0600*/  @!P2 BRA `(.L_x_122) ;  /* 0x00000000000ca947 */ /* 0x004fea0003800000 */
[----:B------:R-:W-:Y:S01]  /*0610*/  ISETP.NE.AND P2, PT, R9, 0x2, PT ;  /* 0x000000020900780c */ /* 0x000fe20003f45270 */
[----:B------:R2:W-:-:S12]  /*0620*/  STS [R7+0x400], RZ ;  /* 0x000400ff07007388 */ /* 0x0005d80000000800 */
[----:B------:R2:W-:Y:S02]  /*0630*/  @P2 STS [R7+0x800], RZ ;  /* 0x000800ff07002388 */ /* 0x0005e40000000800 */
.L_x_122:
[----:B------:R-:W-:-:S13]  /*0640*/  ISETP.GT.U32.AND P2, PT, R0, 0x7f, PT ;  /* 0x0000007f0000780c */ /* 0x000fda0003f44070 */
[----:B------:R-:W-:Y:S05]  /*0650*/  @P2 BRA `(.L_x_119) ;  /* 0x0000000000dc2947 */ /* 0x000fea0003800000 */
[----:B--2---:R-:W-:Y:S01]  /*0660*/  IMAD.MOV.U32 R7, RZ, RZ, RZ ;  /* 0x000000ffff077224 */ /* 0x004fe200078e00ff */
[----:B------:R-:W-:Y:S06]  /*0670*/  @!P0 BRA `(.L_x_124) ;  /* 0x0000000000588947 */ /* 0x000fec0003800000 */
[----:B------:R-:W-:-:S07]  /*0680*/  IMAD.MOV.U32 R7, RZ, RZ, RZ ;  /* 0x000000ffff077224 */ /* 0x000fce00078e00ff */
.L_x_125:
[C---:B012---:R-:W-:Y:S01]  /*0690*/  LEA R8, R7.reuse, R2, 0xa ;  /* 0x0000000207087211 */ /* 0x047fe200078e50ff */
[----:B------:R-:W-:-:S04]  /*06a0*/  VIADD R7, R7, 0x10 ;  /* 0x0000001007077836 */ /* 0x000fc80000000000 */
[----:B------:R2:W-:Y:S01]  /*06b0*/  STS [R8+0x200], RZ ;  /* 0x000200ff08007388 */ /* 0x0005e20000000800 */
[----:B------:R-:W-:-:S03]  /*06c0*/  ISETP.NE.AND P0, PT, R7, R10, PT ;  /* 0x0000000a0700720c */ /* 0x000fc60003f05270 */
[----:B------:R2:W-:Y:S04]  /*06d0*/  STS [R8+0x600], RZ ;  /* 0x000600ff08007388 */ /* 0x0005e80000000800 */
        /* <DEDUP_REMOVED lines=13> */
[----:B------:R2:W-:Y:S01]  /*07b0*/  STS [R8+0x3e00], RZ ;  /* 0x003e00ff08007388 */ /* 0x0005e20000000800 */
[----:B------:R-:W-:Y:S05]  /*07c0*/  @P0 BRA `(.L_x_125) ;  /* 0xfffffffc00b00947 */ /* 0x000fea000383ffff */
[----:B------:R-:W-:-:S07]  /*07d0*/  IMAD.MOV.U32 R7, RZ, RZ, R10 ;  /* 0x000000ffff077224 */ /* 0x000fce00078e000a */
.L_x_124:
[----:B------:R-:W-:Y:S05]  /*07e0*/  @!P1 BRA `(.L_x_119) ;  /* 0x0000000000789947 */ /* 0x000fea0003800000 */
[----:B------:R-:W-:Y:S02]  /*07f0*/  ISETP.GE.U32.AND P0, PT, R6, 0x7, PT ;  /* 0x000000070600780c */ /* 0x000fe40003f06070 */
[----:B------:R-:W-:-:S11]  /*0800*/  ISETP.NE.AND P1, PT, R11, RZ, PT ;  /* 0x000000ff0b00720c */ /* 0x000fd60003f25270 */
[----:B------:R-:W-:Y:S05]  /*0810*/  @!P0 BRA `(.L_x_126) ;  /* 0x0000000000288947 */ /* 0x000fea0003800000 */
[C---:B------:R-:W-:Y:S02]  /*0820*/  IMAD R6, R7.reuse, 0x400, R2 ;  /* 0x0000040007067824 */ /* 0x040fe400078e0202 */
[----:B------:R-:W-:-:S03]  /*0830*/  VIADD R7, R7, 0x8 ;  /* 0x0000000807077836 */ /* 0x000fc60000000000 */
[----:B------:R3:W-:Y:S04]  /*0840*/  STS [R6+0x200], RZ ;  /* 0x000200ff06007388 */ /* 0x0007e80000000800 */
[----:B------:R3:W-:Y:S04]  /*0850*/  STS [R6+0x600], RZ ;  /* 0x000600ff06007388 */ /* 0x0007e80000000800 */
[----:B------:R3:W-:Y:S04]  /*0860*/  STS [R6+0xa00], RZ ;  /* 0x000a00ff06007388 */ /* 0x0007e80000000800 */
[----:B------:R3:W-:Y:S04]  /*0870*/  STS [R6+0xe00], RZ ;  /* 0x000e00ff06007388 */ /* 0x0007e80000000800 */
[----:B------:R3:W-:Y:S04]  /*0880*/  STS [R6+0x1200], RZ ;  /* 0x001200ff06007388 */ /* 0x0007e80000000800 */
[----:B------:R3:W-:Y:S04]  /*0890*/  STS [R6+0x1600], RZ ;  /* 0x001600ff06007388 */ /* 0x0007e80000000800 */
[----:B------:R3:W-:Y:S04]  /*08a0*/  STS [R6+0x1a00], RZ ;  /* 0x001a00ff06007388 */ /* 0x0007e80000000800 */
[----:B------:R3:W-:Y:S02]  /*08b0*/  STS [R6+0x1e00], RZ ;  /* 0x001e00ff06007388 */ /* 0x0007e40000000800 */
.L_x_126:
[----:B------:R-:W-:Y:S05]  /*08c0*/  @!P1 BRA `(.L_x_119) ;  /* 0x0000000000409947 */ /* 0x000fea0003800000 */
[----:B------:R-:W-:Y:S02]  /*08d0*/  ISETP.GE.U32.AND P0, PT, R12, 0x3, PT ;  /* 0x000000030c00780c */ /* 0x000fe40003f06070 */
[----:B------:R-:W-:-:S11]  /*08e0*/  ISETP.NE.AND P1, PT, R9, RZ, PT ;  /* 0x000000ff0900720c */ /* 0x000fd60003f25270 */
[C---:B---3--:R-:W-:Y:S02]  /*08f0*/  @P0 IMAD R6, R7.reuse, 0x400, R2 ;  /* 0x0000040007060824 */ /* 0x048fe400078e0202 */
[----:B------:R-:W-:-:S03]  /*0900*/  @P0 VIADD R7, R7, 0x4 ;  /* 0x0000000407070836 */ /* 0x000fc60000000000 */
[----:B------:R4:W-:Y:S04]  /*0910*/  @P0 STS [R6+0x200], RZ ;  /* 0x000200ff06000388 */ /* 0x0009e80000000800 */
[----:B------:R4:W-:Y:S04]  /*0920*/  @P0 STS [R6+0x600], RZ ;  /* 0x000600ff06000388 */ /* 0x0009e80000000800 */
[----:B------:R4:W-:Y:S04]  /*0930*/  @P0 STS [R6+0xa00], RZ ;  /* 0x000a00ff06000388 */ /* 0x0009e80000000800 */
[----:B------:R4:W-:Y:S01]  /*0940*/  @P0 STS [R6+0xe00], RZ ;  /* 0x000e00ff06000388 */ /* 0x0009e20000000800 */
[----:B------:R-:W-:Y:S05]  /*0950*/  @!P1 BRA `(.L_x_119) ;  /* 0x00000000001c9947 */ /* 0x000fea0003800000 */
[----:B------:R-:W-:Y:S02]  /*0960*/  LEA R7, R7, R2, 0xa ;  /* 0x0000000207077211 */ /* 0x000fe400078e50ff */
[----:B------:R-:W-:-:S03]  /*0970*/  ISETP.NE.AND P0, PT, R9, 0x1, PT ;  /* 0x000000010900780c */ /* 0x000fc60003f05270 */
[----:B------:R3:W-:Y:S10]  /*0980*/  STS [R7+0x200], RZ ;  /* 0x000200ff07007388 */ /* 0x0007f40000000800 */
[----:B---3--:R-:W-:Y:S05]  /*0990*/  @!P0 BRA `(.L_x_119) ;  /* 0x00000000000c8947 */ /* 0x008fea0003800000 */
[----:B------:R-:W-:Y:S01]  /*09a0*/  ISETP.NE.AND P0, PT, R9, 0x2, PT ;  /* 0x000000020900780c */ /* 0x000fe20003f05270 */
[----:B------:R3:W-:-:S12]  /*09b0*/  STS [R7+0x600], RZ ;  /* 0x000600ff07007388 */ /* 0x0007d80000000800 */
[----:B------:R3:W-:Y:S02]  /*09c0*/  @P0 STS [R7+0xa00], RZ ;  /* 0x000a00ff07000388 */ /* 0x0007e40000000800 */
.L_x_119:
[----:B------:R-:W-:Y:S05]  /*09d0*/  BSYNC.RECONVERGENT B0 ;  /* 0x0000000000007941 */ /* 0x000fea0003800200 */
.L_x_118:
[----:B------:R-:W5:Y:S01]  /*09e0*/  LDCU.64 UR10, c[0x0][0x390] ;  /* 0x00007200ff0a77ac */ /* 0x000f620008000a00 */
[----:B------:R-:W-:Y:S02]  /*09f0*/  USHF.L.U32 UR4, UR6, 0x1e, URZ ;  /* 0x0000001e06047899 */ /* 0x000fe400080006ff */
[----:B------:R-:W-:Y:S02]  /*0a00*/  USHF.L.U64.HI UR5, UR6, 0x1e, UR7 ;  /* 0x0000001e06057899 */ /* 0x000fe40008010207 */
[----:B-----5:R-:W-:-:S04]  /*0a10*/  UIADD3 UR4, UP0, UPT, -UR4, UR10, URZ ;  /* 0x0000000a04047290 */ /* 0x020fc8000ff1e1ff */
[----:B------:R-:W-:Y:S02]  /*0a20*/  UIADD3.X UR5, UPT, UPT, ~UR5, UR11, URZ, UP0, !UPT ;  /* 0x0000000b05057290 */ /* 0x000fe400087fe5ff */
[----:B------:R-:W-:-:S04]  /*0a30*/  UISETP.LT.U32.AND UP0, UPT, UR4, 0x40000000, UPT ;  /* 0x400000000400788c */ /* 0x000fc8000bf01070 */
[----:B------:R-:W-:-:S04]  /*0a40*/  UISETP.LT.U32.AND.EX UP0, UPT, UR5, URZ, UPT, UP0 ;  /* 0x000000ff0500728c */ /* 0x000fc8000bf01100 */
[----:B------:R-:W-:Y:S02]  /*0a50*/  USEL UR10, UR4, 0x40000000, UP0 ;  /* 0x40000000040a7887 */ /* 0x000fe40008000000 */
[----:B------:R-:W-:Y:S02]  /*0a60*/  USEL UR11, UR5, URZ, UP0 ;  /* 0x000000ff050b7287 */ /* 0x000fe40008000000 */
[----:B------:R-:W-:-:S04]  /*0a70*/  UISETP.GT.U32.AND UP0, UPT, UR10, UR8, UPT ;  /* 0x000000080a00728c */ /* 0x000fc8000bf04070 */
[----:B------:R-:W-:Y:S01]  /*0a80*/  UISETP.GT.U32.AND.EX UP0, UPT, UR11, URZ, UPT, UP0 ;  /* 0x000000ff0b00728c */ /* 0x000fe2000bf04100 */
[----:B------:R-:W-:Y:S08]  /*0a90*/  BAR.SYNC.DEFER_BLOCKING 0x0 ;  /* 0x0000000000007b1d */ /* 0x000ff00000010000 */
[----:B------:R-:W-:Y:S06]  /*0aa0*/  BAR.SYNC.DEFER_BLOCKING 0x0 ;  /* 0x0000000000007b1d */ /* 0x000fec0000010000 */
[----:B------:R-:W-:Y:S05]  /*0ab0*/  BRA.U !UP0, `(.L_x_127) ;  /* 0x0000000d081c7547 */ /* 0x000fea000b800000 */
[----:B------:R-:W-:Y:S01]  /*0ac0*/  UMOV UR9, UR8 ;  /* 0x0000000800097c82 */ /* 0x000fe20008000000 */
[----:B------:R-:W-:-:S05]  /*0ad0*/  UMOV UR5, URZ ;  /* 0x000000ff00057c82 */ /* 0x000fca0008000000 */
.L_x_132:
[----:B-----5:R-:W5:Y:S01]  /*0ae0*/  LDCU.64 UR14, c[0x0][0x390] ;  /* 0x00007200ff0e77ac */ /* 0x020f620008000a00 */
[----:B------:R-:W-:Y:S02]  /*0af0*/  USHF.L.U32 UR12, UR6, 0x1e, URZ ;  /* 0x0000001e060c7899 */ /* 0x000fe400080006ff */
[----:B------:R-:W-:Y:S02]  /*0b00*/  USHF.L.U64.HI UR13, UR6, 0x1e, UR7 ;  /* 0x0000001e060d7899 */ /* 0x000fe40008010207 */
[----:B------:R-:W-:-:S04]  /*0b10*/  UIADD3 UR12, UP0, UPT, UR9, UR12, URZ ;  /* 0x0000000c090c7290 */ /* 0x000fc8000ff1e0ff */
[----:B------:R-:W-:Y:S02]  /*0b20*/  UIADD3.X UR13, UPT, UPT, UR5, UR13, URZ, UP0, !UPT ;  /* 0x0000000d050d7290 */ /* 0x000fe400087fe4ff */
[----:B------:R-:W-:Y:S02]  /*0b30*/  ULEA UR9, UP0, UR18, UR9, 0xb ;  /* 0x0000000912097291 */ /* 0x000fe4000f8058ff */
[----:B-----5:R-:W-:Y:S02]  /*0b40*/  UIADD3 UR14, UP1, UPT, -UR12, UR14, URZ ;  /* 0x0000000e0c0e7290 */ /* 0x020fe4000ff3e1ff */
[----:B------:R-:W-:Y:S02]  /*0b50*/  UIADD3.X UR5, UPT, UPT, URZ, UR5, URZ, UP0, !UPT ;  /* 0x00000005ff057290 */ /* 0x000fe400087fe4ff */
[----:B------:R-:W-:Y:S02]  /*0b60*/  UIADD3.X UR4, UPT, UPT, ~UR13, UR15, URZ, UP1, !UPT ;  /* 0x0000000f0d047290 */ /* 0x000fe40008ffe5ff */
[----:B------:R-:W-:-:S02]  /*0b70*/  UISETP.GE.U32.AND UP1, UPT, UR14, 0x800, UPT ;  /* 0x000008000e00788c */ /* 0x000fc4000bf26070 */
[----:B------:R-:W-:Y:S02]  /*0b80*/  UISETP.GE.U32.AND UP0, UPT, UR9, UR10, UPT ;  /* 0x0000000a0900728c */ /* 0x000fe4000bf06070 */
[----:B------:R-:W-:Y:S02]  /*0b90*/  UISETP.GE.U32.AND.EX UP1, UPT, UR4, URZ, UPT, UP1 ;  /* 0x000000ff0400728c */ /* 0x000fe4000bf26110 */
[----:B------:R-:W-:-:S07]  /*0ba0*/  UISETP.GE.U32.AND.EX UP0, UPT, UR5, UR11, UPT, UP0 ;  /* 0x0000000b0500728c */ /* 0x000fce000bf06100 */
[----:B0-----:R-:W-:Y:S05]  /*0bb0*/  BRA.U !UP1, `(.L_x_128) ;  /* 0x0000000109587547 */ /* 0x001fea000b800000 */
[----:B------:R-:W0:Y:S01]  /*0bc0*/  LDCU.64 UR14, c[0x0][0x388] ;  /* 0x00007100ff0e77ac */ /* 0x000e220008000a00 */
[----:B---34-:R-:W-:-:S05]  /*0bd0*/  IADD3 R6, P0, PT, R0, UR12, RZ ;  /* 0x0000000c00067c10 */ /* 0x018fca000ff1e0ff */
[----:B--2---:R-:W-:Y:S01]  /*0be0*/  IMAD.X R7, RZ, RZ, UR13, P0 ;  /* 0x0000000dff077e24 */ /* 0x004fe200080e06ff */
[----:B0-----:R-:W-:-:S04]  /*0bf0*/  LEA R38, P0, R6, UR14, 0x3 ;  /* 0x0000000e06267c11 */ /* 0x001fc8000f8018ff */
[----:B------:R-:W-:-:S05]  /*0c00*/  LEA.HI.X R39, R6, UR15, R7, 0x3, P0 ;  /* 0x0000000f06277c11 */ /* 0x000fca00080f1c07 */
[----:B------:R0:W5:Y:S04]  /*0c10*/  LDG.E.64 R6, desc[UR16][R38.64] ;  /* 0x0000001026067981 */ /* 0x000168000c1e1b00 */
[----:B-1----:R0:W5:Y:S04]  /*0c20*/  LDG.E.64 R8, desc[UR16][R38.64+0x400] ;  /* 0x0004001026087981 */ /* 0x002168000c1e1b00 */
        /* <DEDUP_REMOVED lines=15> */
.L_x_128:
[C---:B------:R-:W-:Y:S01]  /*0d20*/  ISETP.GE.AND P5, PT, R0.reuse, UR14, PT ;  /* 0x0000000e00007c0c */ /* 0x040fe2000bfa6270 */
[----:B------:R-:W0:Y:S01]  /*0d30*/  LDCU.64 UR20, c[0x0][0x388] ;  /* 0x00007100ff1477ac */ /* 0x000e220008000a00 */
[----:B---34-:R-:W-:Y:S02]  /*0d40*/  IADD3 R6, P0, PT, R0, UR12, RZ ;  /* 0x0000000c00067c10 */ /* 0x018fe4000ff1e0ff */
[----:B------:R-:W1:Y:S01]  /*0d50*/  S2R R0, SR_TID.X ;  /* 0x0000000000007919 */ /* 0x000e620000002100 */
[----:B------:R-:W-:Y:S02]  /*0d60*/  ISETP.GE.AND P2, PT, R3, UR14, PT ;  /* 0x0000000e03007c0c */ /* 0x000fe4000bf46270 */
[----:B--2---:R-:W-:Y:S01]  /*0d70*/  IMAD.X R7, RZ, RZ, UR13, P0 ;  /* 0x0000000dff077e24 */ /* 0x004fe200080e06ff */
[----:B------:R-:W-:Y:S02]  /*0d80*/  ISETP.GE.AND P3, PT, R4, UR14, PT ;  /* 0x0000000e04007c0c */ /* 0x000fe4000bf66270 */
[----:B0-----:R-:W-:-:S04]  /*0d90*/  LEA R38, P0, R6, UR20, 0x3 ;  /* 0x0000001406267c11 */ /* 0x001fc8000f8018ff */
[----:B------:R-:W-:Y:S01]  /*0da0*/  LEA.HI.X R39, R6, UR21, R7, 0x3, P0 ;  /* 0x0000001506277c11 */ /* 0x000fe200080f1c07 */
[----:B------:R-:W-:Y:S02]  /*0db0*/  IMAD.MOV.U32 R6, RZ, RZ, -0x1 ;  /* 0xffffffffff067424 */ /* 0x000fe400078e00ff */
[----:B------:R-:W-:Y:S02]  /*0dc0*/  IMAD.MOV.U32 R7, RZ, RZ, -0x1 ;  /* 0xffffffffff077424 */ /* 0x000fe400078e00ff */
[----:B------:R-:W-:Y:S02]  /*0dd0*/  IMAD.MOV.U32 R10, RZ, RZ, -0x1 ;  /* 0xffffffffff0a7424 */ /* 0x000fe400078e00ff */
[----:B------:R-:W-:Y:S02]  /*0de0*/  IMAD.MOV.U32 R11, RZ, RZ, -0x1 ;  /* 0xffffffffff0b7424 */ /* 0x000fe400078e00ff */
[----:B------:R2:W5:Y:S01]  /*0df0*/  @!P5 LDG.E.64 R6, desc[UR16][R38.64] ;  /* 0x000000102606d981 */ /* 0x000562000c1e1b00 */
[C---:B-1----:R-:W-:Y:S01]  /*0e00*/  VIADD R8, R0.reuse, 0x180 ;  /* 0x0000018000087836 */ /* 0x042fe20000000000 */
[----:B------:R-:W-:Y:S01]  /*0e10*/  LOP3.LUT R9, R0, 0x400, RZ, 0xfc, !PT ;  /* 0x0000040000097812 */ /* 0x000fe200078efcff */
[----:B------:R-:W-:Y:S01]  /*0e20*/  IMAD.MOV.U32 R12, RZ, RZ, -0x1 ;  /* 0xffffffffff0c7424 */ /* 0x000fe200078e00ff */
[----:B------:R2:W5:Y:S02]  /*0e30*/  @!P3 LDG.E.64 R10, desc[UR16][R38.64+0x800] ;  /* 0x00080010260ab981 */ /* 0x000564000c1e1b00 */
[----:B------:R-:W-:Y:S01]  /*0e40*/  ISETP.GE.AND P4, PT, R8, UR14, PT ;  /* 0x0000000e08007c0c */ /* 0x000fe2000bf86270 */
[----:B------:R-:W-:Y:S01]  /*0e50*/  VIADD R8, R0, 0x380 ;  /* 0x0000038000087836 */ /* 0x000fe20000000000 */
[----:B------:R-:W-:Y:S01]  /*0e60*/  ISETP.GE.AND P0, PT, R9, UR14, PT ;  /* 0x0000000e09007c0c */ /* 0x000fe2000bf06270 */
[----:B------:R-:W-:Y:S01]  /*0e70*/  IMAD.MOV.U32 R9, RZ, RZ, -0x1 ;  /* 0xffffffffff097424 */ /* 0x000fe200078e00ff */
[----:B------:R-:W-:Y:S01]  /*0e80*/  ISETP.GE.AND P5, PT, R5, UR14, PT ;  /* 0x0000000e05007c0c */ /* 0x000fe2000bfa6270 */
[----:B------:R-:W-:Y:S01]  /*0e90*/  IMAD.MOV.U32 R13, RZ, RZ, -0x1 ;  /* 0xffffffffff0d7424 */ /* 0x000fe200078e00ff */
[----:B------:R-:W-:-:S02]  /*0ea0*/  ISETP.GE.AND P1, PT, R8, UR14, PT ;  /* 0x0000000e08007c0c */ /* 0x000fc4000bf26270 */
[----:B------:R-:W-:Y:S01]  /*0eb0*/  MOV R8, 0xffffffff ;  /* 0xffffffff00087802 */ /* 0x000fe20000000f00 */
[----:B------:R-:W-:Y:S01]  /*0ec0*/  VIADD R14, R0, 0x480 ;  /* 0x00000480000e7836 */ /* 0x000fe20000000000 */
[----:B------:R-:W-:Y:S01]  /*0ed0*/  ISETP.GE.AND P3, PT, R41, UR14, PT ;  /* 0x0000000e29007c0c */ /* 0x000fe2000bf66270 */
[----:B------:R-:W-:Y:S02]  /*0ee0*/  IMAD.MOV.U32 R15, RZ, RZ, -0x1 ;  /* 0xffffffffff0f7424 */ /* 0x000fe400078e00ff */
[----:B------:R2:W5:Y:S01]  /*0ef0*/  @!P4 LDG.E.64 R12, desc[UR16][R38.64+0xc00] ;  /* 0x000c0010260cc981 */ /* 0x000562000c1e1b00 */
[----:B------:R-:W-:-:S03]  /*0f00*/  ISETP.GE.AND P4, PT, R14, UR14, PT ;  /* 0x0000000e0e007c0c */ /* 0x000fc6000bf86270 */
[----:B------:R2:W5:Y:S01]  /*0f10*/  @!P2 LDG.E.64 R8, desc[UR16][R38.64+0x400] ;  /* 0x000400102608a981 */ /* 0x000562000c1e1b00 */
[----:B------:R-:W-:Y:S02]  /*0f20*/  ISETP.GE.AND P2, PT, R40, UR14, PT ;  /* 0x0000000e28007c0c */ /* 0x000fe4000bf46270 */
[----:B------:R-:W-:Y:S01]  /*0f30*/  MOV R14, 0xffffffff ;  /* 0xffffffff000e7802 */ /* 0x000fe20000000f00 */
[----:B------:R-:W-:Y:S02]  /*0f40*/  VIADD R20, R0, 0x500 ;  /* 0x0000050000147836 */ /* 0x000fe40000000000 */
[----:B------:R-:W-:Y:S02]  /*0f50*/  IMAD.MOV.U32 R16, RZ, RZ, -0x1 ;  /* 0xffffffffff107424 */ /* 0x000fe400078e00ff */
[----:B------:R-:W-:Y:S01]  /*0f60*/  IMAD.MOV.U32 R17, RZ, RZ, -0x1 ;  /* 0xffffffffff117424 */ /* 0x000fe200078e00ff */
[----:B------:R2:W5:Y:S01]  /*0f70*/  @!P5 LDG.E.64 R14, desc[UR16][R38.64+0x1000] ;  /* 0x00100010260ed981 */ /* 0x000562000c1e1b00 */
[----:B------:R-:W-:Y:S01]  /*0f80*/  IMAD.MOV.U32 R18, RZ, RZ, -0x1 ;  /* 0xffffffffff127424 */ /* 0x000fe200078e00ff */
[----:B------:R-:W-:Y:S01]  /*0f90*/  ISETP.GE.AND P5, PT, R20, UR14, PT ;  /* 0x0000000e14007c0c */ /* 0x000fe2000bfa6270 */
[----:B------:R-:W-:Y:S01]  /*0fa0*/  IMAD.MOV.U32 R19, RZ, RZ, -0x1 ;  /* 0xffffffffff137424 */ /* 0x000fe200078e00ff */
[C---:B------:R-:W-:Y:S01]  /*0fb0*/  IADD3 R21, PT, PT, R0.reuse, 0x580, RZ ;  /* 0x0000058000157810 */ /* 0x040fe20007ffe0ff */
[----:B------:R-:W-:Y:S01]  /*0fc0*/  VIADD R20, R0, 0x600 ;  /* 0x0000060000147836 */ /* 0x000fe20000000000 */
[----:B------:R2:W5:Y:S01]  /*0fd0*/  @!P2 LDG.E.64 R16, desc[UR16][R38.64+0x1400] ;  /* 0x001400102610a981 */ /* 0x000562000c1e1b00 */
[----:B------:R-:W-:Y:S01]  /*0fe0*/  IMAD.MOV.U32 R22, RZ, RZ, -0x1 ;  /* 0xffffffffff167424 */ /* 0x000fe200078e00ff */
[----:B------:R-:W-:-:S02]  /*0ff0*/  ISETP.GE.AND P2, PT, R21, UR14, PT ;  /* 0x0000000e15007c0c */ /* 0x000fc4000bf46270 */
[----:B------:R2:W5:Y:S01]  /*1000*/  @!P3 LDG.E.64 R18, desc[UR16][R38.64+0x1800] ;  /* 0x001800102612b981 */ /* 0x000562000c1e1b00 */
[----:B------:R-:W-:Y:S01]  /*1010*/  ISETP.GE.AND P3, PT, R20, UR14, PT ;  /* 0x0000000e14007c0c */ /* 0x000fe2000bf66270 */
[----:B------:R-:W-:Y:S01]  /*1020*/  IMAD.MOV.U32 R20, RZ, RZ, -0x1 ;  /* 0xffffffffff147424 */ /* 0x000fe200078e00ff */
[----:B------:R-:W-:Y:S01]  /*1030*/  MOV R24, 0xffffffff ;  /* 0xffffffff00187802 */ /* 0x000fe20000000f00 */
[----:B------:R-:W-:Y:S02]  /*1040*/  IMAD.MOV.U32 R21, RZ, RZ, -0x1 ;  /* 0xffffffffff157424 */ /* 0x000fe400078e00ff */
[----:B------:R-:W-:Y:S02]  /*1050*/  IMAD.MOV.U32 R23, RZ, RZ, -0x1 ;  /* 0xffffffffff177424 */ /* 0x000fe400078e00ff */
[----:B------:R-:W-:Y:S02]  /*1060*/  IMAD.MOV.U32 R25, RZ, RZ, -0x1 ;  /* 0xffffffffff197424 */ /* 0x000fe400078e00ff */
[C---:B------:R-:W-:Y:S01]  /*1070*/  VIADD R26, R0.reuse, 0x680 ;  /* 0x00000680001a7836 */ /* 0x040fe20000000000 */
[----:B------:R2:W5:Y:S01]  /*1080*/  @!P1 LDG.E.64 R20, desc[UR16][R38.64+0x1c00] ;  /* 0x001c001026149981 */ /* 0x000562000c1e1b00 */
[----:B------:R-:W-:-:S03]  /*1090*/  VIADD R27, R0, 0x700 ;  /* 0x00000700001b7836 */ /* 0x000fc60000000000 */
[----:B------:R2:W5:Y:S01]  /*10a0*/  @!P0 LDG.E.64 R22, desc[UR16][R38.64+0x2000] ;  /* 0x0020001026168981 */ /* 0x000562000c1e1b00 */
[----:B------:R-:W-:Y:S02]  /*10b0*/  ISETP.GE.AND P1, PT, R26, UR14, PT ;  /* 0x0000000e1a007c0c */ /* 0x000fe4000bf26270 */
[----:B------:R-:W-:Y:S01]  /*10c0*/  ISETP.GE.AND P0, PT, R27, UR14, PT ;  /* 0x0000000e1b007c0c */ /* 0x000fe2000bf06270 */
[----:B------:R2:W5:Y:S01]  /*10d0*/  @!P4 LDG.E.64 R24, desc[UR16][R38.64+0x2400] ;  /* 0x002400102618c981 */ /* 0x000562000c1e1b00 */
[----:B------:R-:W-:Y:S01]  /*10e0*/  ISETP.GE.AND P4, PT, R42, UR14, PT ;  /* 0x0000000e2a007c0c */ /* 0x000fe2000bf86270 */
[----:B------:R-:W-:Y:S01]  /*10f0*/  IMAD.MOV.U32 R26, RZ, RZ, -0x1 ;  /* 0xffffffffff1a7424 */ /* 0x000fe200078e00ff */
[----:B------:R-:W-:Y:S01]  /*1100*/  MOV R30, 0xffffffff ;  /* 0xffffffff001e7802 */ /* 0x000fe20000000f00 */
[----:B------:R-:W-:Y:S01]  /*1110*/  IMAD.MOV.U32 R27, RZ, RZ, -0x1 ;  /* 0xffffffffff1b7424 */ /* 0x000fe200078e00ff */
[----:B------:R-:W-:Y:S01]  /*1120*/  MOV R37, 0xffffffff ;  /* 0xffffffff00257802 */ /* 0x000fe20000000f00 */
[----:B------:R-:W-:-:S02]  /*1130*/  IMAD.MOV.U32 R28, RZ, RZ, -0x1 ;  /* 0xffffffffff1c7424 */ /* 0x000fc400078e00ff */
[----:B------:R-:W-:Y:S02]  /*1140*/  IMAD.MOV.U32 R29, RZ, RZ, -0x1 ;  /* 0xffffffffff1d7424 */ /* 0x000fe400078e00ff */
        /* <DEDUP_REMOVED lines=8> */
[----:B------:R-:W-:-:S03]  /*11d0*/  IMAD.MOV.U32 R36, RZ, RZ, -0x1 ;  /* 0xffffffffff247424 */ /* 0x000fc600078e00ff */
[----:B------:R2:W5:Y:S04]  /*11e0*/  @!P1 LDG.E.64 R32, desc[UR16][R38.64+0x3400] ;  /* 0x0034001026209981 */ /* 0x000568000c1e1b00 */
[----:B------:R2:W5:Y:S04]  /*11f0*/  @!P0 LDG.E.64 R34, desc[UR16][R38.64+0x3800] ;  /* 0x0038001026228981 */ /* 0x000568000c1e1b00 */
[----:B------:R2:W5:Y:S02]  /*1200*/  @!P4 LDG.E.64 R36, desc[UR16][R38.64+0x3c00] ;  /* 0x003c00102624c981 */ /* 0x000564000c1e1b00 */
.L_x_129:
[----:B0-2---:R-:W0:Y:S02]  /*1210*/  LDC.64 R38, c[0x0][0x398] ;  /* 0x0000e600ff267b82 */ /* 0x005e240000000a00 */
[----:B0-----:R-:W-:-:S13]  /*1220*/  ISETP.GT.AND P0, PT, R39, R38, PT ;  /* 0x000000262700720c */ /* 0x001fda0003f04270 */
[----:B------:R-:W-:Y:S05]  /*1230*/  @!P0 BRA `(.L_x_130) ;  /* 0x0000000400388947 */ /* 0x000fea0003800000 */
[----:B------:R-:W0:Y:S01]  /*1240*/  S2UR UR12, SR_CgaCtaId ;  /* 0x00000000000c79c3 */ /* 0x000e220000008800 */
[----:B------:R-:W-:Y:S01]  /*1250*/  UMOV UR4, 0x400 ;  /* 0x0000040000047882 */ /* 0x000fe20000000000 */
[----:B------:R-:W1:Y:S01]  /*1260*/  LDCU UR13, c[0x0][0x398] ;  /* 0x00007300ff0d77ac */ /* 0x000e620008000800 */
[----:B0-----:R-:W-:-:S03]  /*1270*/  ULEA UR12, UR12, UR4, 0x18 ;  /* 0x000000040c0c7291 */ /* 0x001fc6000f8ec0ff */
[----:B-1----:R-:W-:-:S09]  /*1280*/  UMOV UR4, URZ ;  /* 0x000000ff00047c82 */ /* 0x002fd20008000000 */
.L_x_131:
[----:B0-----:R-:W-:Y:S01]  /*1290*/  IMAD R38, RZ, RZ, -UR13 ;  /* 0x8000000dff267e24 */ /* 0x001fe2000f8e02ff */
[----:B------:R-:W-:Y:S01]  /*12a0*/  ULEA UR14, UR4, UR12, 0xa ;  /* 0x0000000c040e7291 */ /* 0x000fe2000f8e50ff */
[----:B------:R-:W-:Y:S01]  /*12b0*/  IMAD.MOV.U32 R45, RZ, RZ, -0x1 ;  /* 0xffffffffff2d7424 */ /* 0x000fe200078e00ff */
[----:B------:R-:W-:Y:S02]  /*12c0*/  UIADD3 UR4, UPT, UPT, UR4, 0x1, URZ ;  /* 0x0000000104047890 */ /* 0x000fe4000fffe0ff */
[----:B------:R-:W-:-:S04]  /*12d0*/  VIADDMNMX R38, R38, R39, 0x8, PT ;  /* 0x0000000826267446 */ /* 0x000fc80003800127 */
[----:B------:R-:W-:Y:S02]  /*12e0*/  SHF.L.U32 R38, R45, R38, RZ ;  /* 0x000000262d267219 */ /* 0x000fe400000006ff */
[----:B-----5:R-:W-:-:S04]  /*12f0*/  SHF.R.U64 R45, R6, UR13, R7 ;  /* 0x0000000d062d7c19 */ /* 0x020fc80008001207 */
[-C--:B------:R-:W-:Y:S02]  /*1300*/  LOP3.LUT R44, R45, R38.reuse, RZ, 0x30, !PT ;  /* 0x000000262d2c7212 */ /* 0x080fe400078e30ff */
[----:B------:R-:W-:Y:S02]  /*1310*/  SHF.R.U64 R45, R8, UR13, R9 ;  /* 0x0000000d082d7c19 */ /* 0x000fe40008001209 */
[----:B------:R-:W-:Y:S02]  /*1320*/  LEA R44, R44, UR14, 0x2 ;  /* 0x0000000e2c2c7c11 */ /* 0x000fe4000f8e10ff */
[----:B------:R-:W-:-:S03]  /*1330*/  LOP3.LUT R45, R45, R38, RZ, 0x30, !PT ;  /* 0x000000262d2d7212 */ /* 0x000fc600078e30ff */
[----:B------:R-:W-:Y:S01]  /*1340*/  ATOMS.POPC.INC.32 RZ, [R44+URZ] ;  /* 0x000000002cff7f8c */ /* 0x000fe2000d8000ff */
[----:B------:R-:W-:-:S05]  /*1350*/  LEA R45, R45, UR14, 0x2 ;  /* 0x0000000e2d2d7c11 */ /* 0x000fca000f8e10ff */
[----:B------:R0:W-:Y:S02]  /*1360*/  ATOMS.POPC.INC.32 RZ, [R45+URZ] ;  /* 0x000000002dff7f8c */ /* 0x0001e4000d8000ff */
[----:B0-----:R-:W-:-:S04]  /*1370*/  SHF.R.U64 R45, R10, UR13, R11 ;  /* 0x0000000d0a2d7c19 */ /* 0x001fc8000800120b */
[-C--:B------:R-:W-:Y:S02]  /*1380*/  LOP3.LUT R44, R45, R38.reuse, RZ, 0x30, !PT ;  /* 0x000000262d2c7212 */ /* 0x080fe400078e30ff */
[----:B------:R-:W-:Y:S02]  /*1390*/  SHF.R.U64 R45, R12, UR13, R13 ;  /* 0x0000000d0c2d7c19 */ /* 0x000fe4000800120d */
[----:B------:R-:W-:Y:S02]  /*13a0*/  LEA R44, R44, UR14, 0x2 ;  /* 0x0000000e2c2c7c11 */ /* 0x000fe4000f8e10ff */
[----:B------:R-:W-:-:S03]  /*13b0*/  LOP3.LUT R45, R45, R38, RZ, 0x30, !PT ;  /* 0x000000262d2d7212 */ /* 0x000fc600078e30ff */
[----:B------:R0:W-:Y:S01]  /*13c0*/  ATOMS.POPC.INC.32 RZ, [R44+URZ] ;  /* 0x000000002cff7f8c */ /* 0x0001e2000d8000ff */
[----:B------:R-:W-:-:S05]  /*13d0*/  LEA R45, R45, UR14, 0x2 ;  /* 0x0000000e2d2d7c11 */ /* 0x000fca000f8e10ff */
[----:B------:R1:W-:Y:S01]  /*13e0*/  ATOMS.POPC.INC.32 RZ, [R45+URZ] ;  /* 0x000000002dff7f8c */ /* 0x0003e2000d8000ff */
[----:B0-----:R-:W-:-:S04]  /*13f0*/  SHF.R.U64 R44, R14, UR13, R15 ;  /* 0x0000000d0e2c7c19 */ /* 0x001fc8000800120f */
[-C--:B------:R-:W-:Y:S02]  /*1400*/  LOP3.LUT R44, R44, R38.reuse, RZ, 0x30, !PT ;  /* 0x000000262c2c7212 */ /* 0x080fe400078e30ff */
[----:B-1----:R-:W-:Y:S02]  /*1410*/  SHF.R.U64 R45, R16, UR13, R17 ;  /* 0x0000000d102d7c19 */ /* 0x002fe40008001211 */
        /* <DEDUP_REMOVED lines=39> */
[----:B-1----:R-:W-:Y:S01]  /*1690*/  SHF.R.U64 R45, R36, UR13, R37 ;  /* 0x0000000d242d7c19 */ /* 0x002fe20008001225 */
[----:B------:R-:W-:Y:S01]  /*16a0*/  UIADD3 UR13, UPT, UPT, UR13, 0x8, URZ ;  /* 0x000000080d0d7890 */ /* 0x000fe2000fffe0ff */
[----:B------:R-:W-:Y:S02]  /*16b0*/  LEA R44, R44, UR14, 0x2 ;  /* 0x0000000e2c2c7c11 */ /* 0x000fe4000f8e10ff */
[----:B------:R-:W-:-:S03]  /*16c0*/  LOP3.LUT R38, R45, R38, RZ, 0x30, !PT ;  /* 0x000000262d267212 */ /* 0x000fc600078e30ff */
[----:B------:R-:W-:Y:S01]  /*16d0*/  ISETP.LE.AND P0, PT, R39, UR13, PT ;  /* 0x0000000d27007c0c */ /* 0x000fe2000bf03270 */
[----:B------:R0:W-:Y:S01]  /*16e0*/  ATOMS.POPC.INC.32 RZ, [R44+URZ] ;  /* 0x000000002cff7f8c */ /* 0x0001e2000d8000ff */
[----:B------:R-:W-:-:S05]  /*16f0*/  LEA R38, R38, UR14, 0x2 ;  /* 0x0000000e26267c11 */ /* 0x000fca000f8e10ff */
[----:B------:R0:W-:Y:S06]  /*1700*/  ATOMS.POPC.INC.32 RZ, [R38+URZ] ;  /* 0x0000000026ff7f8c */ /* 0x0001ec000d8000ff */
[----:B------:R-:W-:Y:S05]  /*1710*/  @!P0 BRA `(.L_x_131) ;  /* 0xfffffff800dc8947 */ /* 0x000fea000383ffff */
.L_x_130:
[----:B------:R-:W-:Y:S05]  /*1720*/  BRA.U !UP0, `(.L_x_132) ;  /* 0xfffffff108ec7547 */ /* 0x000fea000b83ffff */
.L_x_127:
[----:B------:R-:W-:Y:S01]  /*1730*/  BAR.SYNC.DEFER_BLOCKING 0x0 ;  /* 0x0000000000007b1d */ /* 0x000fe20000010000 */
[----:B------:R-:W-:-:S05]  /*1740*/  ISETP.NE.AND P0, PT, R43, RZ, PT ;  /* 0x000000ff2b00720c */ /* 0x000fca0003f05270 */
[----:B------:R-:W-:Y:S08]  /*1750*/  BSSY.RECONVERGENT B0, `(.L_x_133) ;  /* 0x0000175000007945 */ /* 0x000ff00003800200 */
[----:B------:R-:W-:Y:S05]  /*1760*/  @P0 BRA `(.L_x_134) ;  /* 0x0000001400cc0947 */ /* 0x000fea0003800000 */
[----:B--2345:R-:W2:Y:S01]  /*1770*/  LDC.64 R6, c[0x0][0x398] ;  /* 0x0000e600ff067b82 */ /* 0x03cea20000000a00 */
[----:B------:R-:W-:Y:S01]  /*1780*/  IMAD.MOV.U32 R9, RZ, RZ, RZ ;  /* 0x000000ffff097224 */ /* 0x000fe200078e00ff */
[----:B--2---:R-:W-:-:S04]  /*1790*/  IADD3 R6, PT, PT, R7, 0x7, -R6 ;  /* 0x0000000707067810 */ /* 0x004fc80007ffe806 */
[----:B------:R-:W-:-:S04]  /*17a0*/  SHF.R.S32.HI R7, RZ, 0x1f, R6 ;  /* 0x0000001fff077819 */ /* 0x000fc80000011406 */
[----:B------:R-:W-:-:S04]  /*17b0*/  LEA.HI R7, R7, R6, RZ, 0x3 ;  /* 0x0000000607077211 */ /* 0x000fc800078f18ff */
[----:B------:R-:W-:-:S04]  /*17c0*/  SHF.R.S32.HI R7, RZ, 0x3, R7 ;  /* 0x00000003ff077819 */ /* 0x000fc80000011407 */
[C---:B------:R-:W-:Y:S01]  /*17d0*/  LOP3.LUT R6, R7.reuse, 0xffffff8, RZ, 0xc0, !PT ;  /* 0x0ffffff807067812 */ /* 0x040fe200078ec0ff */
[----:B------:R-:W-:-:S05]  /*17e0*/  VIADD R13, R7, 0xffffffff ;  /* 0xffffffff070d7836 */ /* 0x000fca0000000000 */
[----:B------:R-:W-:-:S13]  /*17f0*/  ISETP.GE.U32.AND P0, PT, R13, 0x7, PT ;  /* 0x000000070d00780c */ /* 0x000fda0003f06070 */
[----:B------:R-:W-:Y:S05]  /*1800*/  @!P0 BRA `(.L_x_135) ;  /* 0x00000004006c8947 */ /* 0x000fea0003800000 */
[----:B01----:R-:W0:Y:S01]  /*1810*/  LDC.64 R8, c[0x0][0x380] ;  /* 0x0000e000ff087b82 */ /* 0x003e220000000a00 */
[----:B------:R-:W-:-:S07]  /*1820*/  IMAD.MOV.U32 R11, RZ, RZ, RZ ;  /* 0x000000ffff0b7224 */ /* 0x000fce00078e00ff */
.L_x_152:
[----:B----4-:R-:W-:Y:S01]  /*1830*/  IMAD R15, R11, 0x400, R2 ;  /* 0x000004000b0f7824 */ /* 0x010fe200078e0202 */
[----:B------:R-:W-:Y:S04]  /*1840*/  BSSY.RECONVERGENT B1, `(.L_x_136) ;  /* 0x000000f000017945 */ /* 0x000fe80003800200 */
[----:B0123--:R-:W1:Y:S04]  /*1850*/  LDS R20, [R15] ;  /* 0x000000000f147984 */ /* 0x00fe680000000800 */
[----:B------:R2:W3:Y:S04]  /*1860*/  LDS R17, [R15+0x400] ;  /* 0x000400000f117984 */ /* 0x0004e80000000800 */
[----:B------:R2:W4:Y:S04]  /*1870*/  LDS R22, [R15+0x800] ;  /* 0x000800000f167984 */ /* 0x0005280000000800 */
[----:B------:R2:W0:Y:S04]  /*1880*/  LDS R23, [R15+0xc00] ;  /* 0x000c00000f177984 */ /* 0x0004280000000800 */
[----:B------:R2:W0:Y:S04]  /*1890*/  LDS R16, [R15+0x1000] ;  /* 0x001000000f107984 */ /* 0x0004280000000800 */
[----:B------:R2:W0:Y:S04]  /*18a0*/  LDS R14, [R15+0x1400] ;  /* 0x001400000f0e7984 */ /* 0x0004280000000800 */
[----:B------:R2:W0:Y:S04]  /*18b0*/  LDS R12, [R15+0x1800] ;  /* 0x001800000f0c7984 */ /* 0x0004280000000800 */
[----:B------:R2:W0:Y:S01]  /*18c0*/  LDS R10, [R15+0x1c00] ;  /* 0x001c00000f0a7984 */ /* 0x0004220000000800 */
[----:B-1----:R-:W-:-:S13]  /*18d0*/  ISETP.NE.AND P0, PT, R20, RZ, PT ;  /* 0x000000ff1400720c */ /* 0x002fda0003f05270 */
[----:B--234-:R-:W-:Y:S05]  /*18e0*/  @!P0 BRA `(.L_x_137) ;  /* 0x0000000000108947 */ /* 0x01cfea0003800000 */
[----:B------:R-:W-:Y:S01]  /*18f0*/  LEA R19, R11, R0, 0x8 ;  /* 0x000000000b137211 */ /* 0x000fe200078e40ff */
[----:B------:R-:W-:-:S04]  /*1900*/  IMAD.MOV.U32 R21, RZ, RZ, RZ ;  /* 0x000000ffff157224 */ /* 0x000fc800078e00ff */
[----:B0-----:R-:W-:-:S05]  /*1910*/  IMAD.WIDE.U32 R18, R19, 0x8, R8 ;  /* 0x0000000813127825 */ /* 0x001fca00078e0008 */
[----:B------:R1:W-:Y:S02]  /*1920*/  REDG.E.ADD.64.STRONG.GPU desc[UR16][R18.64], R20 ;  /* 0x000000141200798e */ /* 0x0003e4000c12e510 */
.L_x_137:
[----:B------:R-:W-:Y:S05]  /*1930*/  BSYNC.RECONVERGENT B1 ;  /* 0x0000000000017941 */ /* 0x000fea0003800200 */
.L_x_136:
[----:B------:R-:W-:Y:S01]  /*1940*/  ISETP.NE.AND P6, PT, R17, RZ, PT ;  /* 0x000000ff1100720c */ /* 0x000fe20003fc5270 */
[----:B------:R-:W-:Y:S01]  /*1950*/  BSSY.RECONVERGENT B1, `(.L_x_138) ;  /* 0x000000e000017945 */ /* 0x000fe20003800200 */
[----:B------:R-:W-:Y:S02]  /*1960*/  ISETP.NE.AND P0, PT, R22, RZ, PT ;  /* 0x000000ff1600720c */ /* 0x000fe40003f05270 */
[----:B0-----:R-:W-:Y:S02]  /*1970*/  ISETP.NE.AND P1, PT, R23, RZ, PT ;  /* 0x000000ff1700720c */ /* 0x001fe40003f25270 */
[----:B------:R-:W-:Y:S02]  /*1980*/  ISETP.NE.AND P2, PT, R16, RZ, PT ;  /* 0x000000ff1000720c */ /* 0x000fe40003f45270 */
[----:B------:R-:W-:Y:S02]  /*1990*/  ISETP.NE.AND P3, PT, R14, RZ, PT ;  /* 0x000000ff0e00720c */ /* 0x000fe40003f65270 */
[----:B------:R-:W-:-:S02]  /*19a0*/  ISETP.NE.AND P4, PT, R12, RZ, PT ;  /* 0x000000ff0c00720c */ /* 0x000fc40003f85270 */
[----:B------:R-:W-:Y:S01]  /*19b0*/  ISETP.NE.AND P5, PT, R10, RZ, PT ;  /* 0x000000ff0a00720c */ /* 0x000fe20003fa5270 */
[----:B------:R-:W-:-:S12]  /*19c0*/  @!P6 BRA `(.L_x_139) ;  /* 0x000000000018e947 */ /* 0x000fd80003800000 */
[----:B-1----:R-:W-:Y:S02]  /*19d0*/  IMAD R19, R11, 0x100, R0 ;  /* 0x000001000b137824 */ /* 0x002fe400078e0200 */
[----:B------:R-:W-:Y:S02]  /*19e0*/  IMAD.MOV.U32 R20, RZ, RZ, R17 ;  /* 0x000000ffff147224 */ /* 0x000fe400078e0011 */
[----:B------:R-:W-:Y:S02]  /*19f0*/  VIADD R19, R19, 0x100 ;  /* 0x0000010013137836 */ /* 0x000fe40000000000 */
[----:B------:R-:W-:Y:S02]  /*1a00*/  IMAD.MOV.U32 R21, RZ, RZ, RZ ;  /* 0x000000ffff157224 */ /* 0x000fe400078e00ff */
[----:B------:R-:W-:-:S05]  /*1a10*/  IMAD.WIDE.U32 R18, R19, 0x8, R8 ;  /* 0x0000000813127825 */ /* 0x000fca00078e0008 */
[----:B------:R0:W-:Y:S02]  /*1a20*/  REDG.E.ADD.64.STRONG.GPU desc[UR16][R18.64], R20 ;  /* 0x000000141200798e */ /* 0x0001e4000c12e510 */
.L_x_139:
[----:B------:R-:W-:Y:S05]  /*1a30*/  BSYNC.RECONVERGENT B1 ;  /* 0x0000000000017941 */ /* 0x000fea0003800200 */
.L_x_138:
[----:B------:R-:W-:Y:S04]  /*1a40*/  BSSY.RECONVERGENT B1, `(.L_x_140) ;  /* 0x0000008000017945 */ /* 0x000fe80003800200 */
[----:B------:R-:W-:Y:S05]  /*1a50*/  @!P0 BRA `(.L_x_141) ;  /* 0x0000000000188947 */ /* 0x000fea0003800000 */
[----:B01----:R-:W-:Y:S02]  /*1a60*/  IMAD R19, R11, 0x100, R0 ;  /* 0x000001000b137824 */ /* 0x003fe400078e0200 */
[----:B------:R-:W-:Y:S02]  /*1a70*/  IMAD.MOV.U32 R20, RZ, RZ, R22 ;  /* 0x000000ffff147224 */ /* 0x000fe400078e0016 */
[----:B------:R-:W-:Y:S01]  /*1a80*/  IMAD.MOV.U32 R21, RZ, RZ, RZ ;  /* 0x000000ffff157224 */ /* 0x000fe200078e00ff */
[----:B------:R-:W-:-:S05]  /*1a90*/  IADD3 R19, PT, PT, R19, 0x200, RZ ;  /* 0x0000020013137810 */ /* 0x000fca0007ffe0ff */
[----:B------:R-:W-:-:S05]  /*1aa0*/  IMAD.WIDE.U32 R18, R19, 0x8, R8 ;  /* 0x0000000813127825 */ /* 0x000fca00078e0008 */
[----:B------:R2:W-:Y:S02]  /*1ab0*/  REDG.E.ADD.64.STRONG.GPU desc[UR16][R18.64], R20 ;  /* 0x000000141200798e */ /* 0x0005e4000c12e510 */
.L_x_141:
[----:B------:R-:W-:Y:S05]  /*1ac0*/  BSYNC.RECONVERGENT B1 ;  /* 0x0000000000017941 */ /* 0x000fea0003800200 */
.L_x_140:
[----:B------:R-:W-:Y:S04]  /*1ad0*/  BSSY.RECONVERGENT B1, `(.L_x_142) ;  /* 0x0000008000017945 */ /* 0x000fe80003800200 */
[----:B------:R-:W-:Y:S05]  /*1ae0*/  @!P1 BRA `(.L_x_143) ;  /* 0x0000000000189947 */ /* 0x000fea0003800000 */
[----:B012---:R-:W-:Y:S02]  /*1af0*/  IMAD R19, R11, 0x100, R0 ;  /* 0x000001000b137824 */ /* 0x007fe400078e0200 */
[----:B------:R-:W-:Y:S02]  /*1b00*/  IMAD.MOV.U32 R20, RZ, RZ, R23 ;  /* 0x000000ffff147224 */ /* 0x000fe400078e0017 */
[----:B------:R-:W-:Y:S02]  /*1b10*/  VIADD R19, R19, 0x300 ;  /* 0x0000030013137836 */ /* 0x000fe40000000000 */
[----:B------:R-:W-:Y:S02]  /*1b20*/  IMAD.MOV.U32 R21, RZ, RZ, RZ ;  /* 0x000000ffff157224 */ /* 0x000fe400078e00ff */
[----:B------:R-:W-:-:S05]  /*1b30*/  IMAD.WIDE.U32 R18, R19, 0x8, R8 ;  /* 0x0000000813127825 */ /* 0x000fca00078e0008 */
[----:B------:R3:W-:Y:S02]  /*1b40*/  REDG.E.ADD.64.STRONG.GPU desc[UR16][R18.64], R20 ;  /* 0x000000141200798e */ /* 0x0007e4000c12e510 */
.L_x_143:
[----:B------:R-:W-:Y:S05]  /*1b50*/  BSYNC.RECONVERGENT B1 ;  /* 0x0000000000017941 */ /* 0x000fea0003800200 */
.L_x_142:
[----:B------:R-:W-:Y:S04]  /*1b60*/  BSSY.RECONVERGENT B1, `(.L_x_144) ;  /* 0x0000007000017945 */ /* 0x000fe80003800200 */
[----:B------:R-:W-:Y:S05]  /*1b70*/  @!P2 BRA `(.L_x_145) ;  /* 0x000000000014a947 */ /* 0x000fea0003800000 */
[----:B0123--:R-:W-:Y:S01]  /*1b80*/  LEA R19, R11, R0, 0x8 ;  /* 0x000000000b137211 */ /* 0x00ffe200078e40ff */
[----:B------:R-:W-:-:S04]  /*1b90*/  IMAD.MOV.U32 R17, RZ, RZ, RZ ;  /* 0x000000ffff117224 */ /* 0x000fc800078e00ff */
[----:B------:R-:W-:-:S04]  /*1ba0*/  VIADD R19, R19, 0x400 ;  /* 0x0000040013137836 */ /* 0x000fc80000000000 */
[----:B------:R-:W-:-:S05]  /*1bb0*/  IMAD.WIDE.U32 R18, R19, 0x8, R8 ;  /* 0x0000000813127825 */ /* 0x000fca00078e0008 */
[----:B------:R4:W-:Y:S02]  /*1bc0*/  REDG.E.ADD.64.STRONG.GPU desc[UR16][R18.64], R16 ;  /* 0x000000101200798e */ /* 0x0009e4000c12e510 */
.L_x_145:
[----:B------:R-:W-:Y:S05]  /*1bd0*/  BSYNC.RECONVERGENT B1 ;  /* 0x0000000000017941 */ /* 0x000fea0003800200 */
.L_x_144:
[----:B------:R-:W-:Y:S04]  /*1be0*/  BSSY.RECONVERGENT B1, `(.L_x_146) ;  /* 0x0000007000017945 */ /* 0x000fe80003800200 */
[----:B------:R-:W-:Y:S05]  /*1bf0*/  @!P3 BRA `(.L_x_147) ;  /* 0x000000000014b947 */ /* 0x000fea0003800000 */
[----:B----4-:R-:W-:Y:S02]  /*1c00*/  IMAD R17, R11, 0x100, R0 ;  /* 0x000001000b117824 */ /* 0x010fe400078e0200 */
[----:B------:R-:W-:Y:S02]  /*1c10*/  IMAD.MOV.U32 R15, RZ, RZ, RZ ;  /* 0x000000ffff0f7224 */ /* 0x000fe400078e00ff */
[----:B------:R-:W-:-:S04]  /*1c20*/  VIADD R17, R17, 0x500 ;  /* 0x0000050011117836 */ /* 0x000fc80000000000 */
[----:B------:R-:W-:-:S05]  /*1c30*/  IMAD.WIDE.U32 R16, R17, 0x8, R8 ;  /* 0x0000000811107825 */ /* 0x000fca00078e0008 */
[----:B------:R4:W-:Y:S02]  /*1c40*/  REDG.E.ADD.64.STRONG.GPU desc[UR16][R16.64], R14 ;  /* 0x0000000e1000798e */ /* 0x0009e4000c12e510 */
.L_x_147:
[----:B------:R-:W-:Y:S05]  /*1c50*/  BSYNC.RECONVERGENT B1 ;  /* 0x0000000000017941 */ /* 0x000fea0003800200 */
.L_x_146:
[----:B------:R-:W-:Y:S04]  /*1c60*/  BSSY.RECONVERGENT B1, `(.L_x_148) ;  /* 0x0000008000017945 */ /* 0x000fe80003800200 */
[----:B------:R-:W-:Y:S05]  /*1c70*/  @!P4 BRA `(.L_x_149) ;  /* 0x000000000018c947 */ /* 0x000fea0003800000 */
[----:B----4-:R-:W-:Y:S02]  /*1c80*/  IMAD R15, R11, 0x100, R0 ;  /* 0x000001000b0f7824 */ /* 0x010fe400078e0200 */
[----:B------:R-:W-:Y:S02]  /*1c90*/  IMAD.MOV.U32 R16, RZ, RZ, R12 ;  /* 0x000000ffff107224 */ /* 0x000fe400078e000c */
[----:B------:R-:W-:Y:S01]  /*1ca0*/  IMAD.MOV.U32 R17, RZ, RZ, RZ ;  /* 0x000000ffff117224 */ /* 0x000fe200078e00ff */
[----:B------:R-:W-:-:S05]  /*1cb0*/  IADD3 R15, PT, PT, R15, 0x600, RZ ;  /* 0x000006000f0f7810 */ /* 0x000fca0007ffe0ff */
[----:B------:R-:W-:-:S05]  /*1cc0*/  IMAD.WIDE.U32 R14, R15, 0x8, R8 ;  /* 0x000000080f0e7825 */ /* 0x000fca00078e0008 */
[----:B------:R4:W-:Y:S02]  /*1cd0*/  REDG.E.ADD.64.STRONG.GPU desc[UR16][R14.64], R16 ;  /* 0x000000100e00798e */ /* 0x0009e4000c12e510 */
.L_x_149:
[----:B------:R-:W-:Y:S05]  /*1ce0*/  BSYNC.RECONVERGENT B1 ;  /* 0x0000000000017941 */ /* 0x000fea0003800200 */
.L_x_148:
[----:B------:R-:W-:Y:S04]  /*1cf0*/  BSSY.RECONVERGENT B1, `(.L_x_150) ;  /* 0x0000008000017945 */ /* 0x000fe80003800200 */
[----:B------:R-:W-:Y:S05]  /*1d00*/  @!P5 BRA `(.L_x_151) ;  /* 0x000000000018d947 */ /* 0x000fea0003800000 */
[----:B----4-:R-:W-:Y:S02]  /*1d10*/  IMAD R15, R11, 0x100, R0 ;  /* 0x000001000b0f7824 */ /* 0x010fe400078e0200 */
[----:B------:R-:W-:Y:S02]  /*1d20*/  IMAD.MOV.U32 R16, RZ, RZ, R10 ;  /* 0x000000ffff107224 */ /* 0x000fe400078e000a */
[----:B------:R-:W-:Y:S02]  /*1d30*/  VIADD R15, R15, 0x700 ;  /* 0x000007000f0f7836 */ /* 0x000fe40000000000 */
[----:B------:R-:W-:Y:S02]  /*1d40*/  IMAD.MOV.U32 R17, RZ, RZ, RZ ;  /* 0x000000ffff117224 */ /* 0x000fe400078e00ff */
[----:B------:R-:W-:-:S05]  /*1d50*/  IMAD.WIDE.U32 R14, R15, 0x8, R8 ;  /* 0x000000080f0e7825 */ /* 0x000fca00078e0008 */
[----:B------:R4:W-:Y:S02]  /*1d60*/  REDG.E.ADD.64.STRONG.GPU desc[UR16][R14.64], R16 ;  /* 0x000000100e00798e */ /* 0x0009e4000c12e510 */
.L_x_151:
[----:B------:R-:W-:Y:S05]  /*1d70*/  BSYNC.RECONVERGENT B1 ;  /* 0x0000000000017941 */ /* 0x000fea0003800200 */
.L_x_150:
[----:B------:R-:W-:-:S04]  /*1d80*/  IADD3 R11, PT, PT, R11, 0x8, RZ ;  /* 0x000000080b0b7810 */ /* 0x000fc80007ffe0ff */
[----:B------:R-:W-:-:S13]  /*1d90*/  ISETP.NE.AND P0, PT, R11, R6, PT ;  /* 0x000000060b00720c */ /* 0x000fda0003f05270 */
[----:B------:R-:W-:Y:S05]  /*1da0*/  @P0 BRA `(.L_x_152) ;  /* 0xfffffff800a00947 */ /* 0x000fea000383ffff */
[----:B------:R-:W-:-:S07]  /*1db0*/  IMAD.MOV.U32 R9, RZ, RZ, R6 ;  /* 0x000000ffff097224 */ /* 0x000fce00078e0006 */
.L_x_135:
[C---:B----4-:R-:W-:Y:S02]  /*1dc0*/  LOP3.LUT R17, R7.reuse, 0x7, RZ, 0xc0, !PT ;  /* 0x0000000707117812 */ /* 0x050fe400078ec0ff */
[----:B------:R-:W-:Y:S02]  /*1dd0*/  LOP3.LUT R16, R7, 0x3, RZ, 0xc0, !PT ;  /* 0x0000000307107812 */ /* 0x000fe400078ec0ff */
[C---:B------:R-:W-:Y:S01]  /*1de0*/  ISETP.NE.AND P0, PT, R17.reuse, RZ, PT ;  /* 0x000000ff1100720c */ /* 0x040fe20003f05270 */
[----:B0123--:R-:W-:Y:S01]  /*1df0*/  VIADD R18, R17, 0xffffffff ;  /* 0xffffffff11127836 */ /* 0x00ffe20000000000 */
[----:B------:R-:W-:Y:S01]  /*1e00*/  LOP3.LUT R7, R7, 0x1, RZ, 0xc0, !PT ;  /* 0x0000000107077812 */ /* 0x000fe200078ec0ff */
[----:B------:R-:W-:-:S10]  /*1e10*/  VIADD R19, R16, 0xffffffff ;  /* 0xffffffff10137836 */ /* 0x000fd40000000000 */
[----:B------:R-:W-:Y:S05]  /*1e20*/  @!P0 BRA `(.L_x_153) ;  /* 0x0000000400748947 */ /* 0x000fea0003800000 */
[----:B------:R-:W-:-:S13]  /*1e30*/  ISETP.GE.U32.AND P0, PT, R18, 0x3, PT ;  /* 0x000000031200780c */ /* 0x000fda0003f06070 */
[----:B------:R-:W-:Y:S05]  /*1e40*/  @!P0 BRA `(.L_x_154) ;  /* 0x0000000000c08947 */ /* 0x000fea0003800000 */
[----:B------:R-:W-:Y:S01]  /*1e50*/  IMAD R10, R9, 0x400, R2 ;  /* 0x00000400090a7824 */ /* 0x000fe200078e0202 */
[----:B------:R-:W-:Y:S04]  /*1e60*/  BSSY.RECONVERGENT B1, `(.L_x_155) ;  /* 0x000000f000017945 */ /* 0x000fe80003800200 */
[----:B------:R-:W0:Y:S04]  /*1e70*/  LDS R14, [R10] ;  /* 0x000000000a0e7984 */ /* 0x000e280000000800 */
[----:B------:R-:W1:Y:S04]  /*1e80*/  LDS R12, [R10+0x400] ;  /* 0x000400000a0c7984 */ /* 0x000e680000000800 */
[----:B------:R-:W2:Y:S04]  /*1e90*/  LDS R20, [R10+0x800] ;  /* 0x000800000a147984 */ /* 0x000ea80000000800 */
[----:B------:R-:W3:Y:S01]  /*1ea0*/  LDS R8, [R10+0xc00] ;  /* 0x000c00000a087984 */ /* 0x000ee20000000800 */
[----:B0-----:R-:W-:-:S02]  /*1eb0*/  ISETP.NE.AND P0, PT, R14, RZ, PT ;  /* 0x000000ff0e00720c */ /* 0x001fc40003f05270 */
[----:B-1----:R-:W-:Y:S02]  /*1ec0*/  ISETP.NE.AND P1, PT, R12, RZ, PT ;  /* 0x000000ff0c00720c */ /* 0x002fe40003f25270 */
[----:B--2---:R-:W-:Y:S02]  /*1ed0*/  ISETP.NE.AND P2, PT, R20, RZ, PT ;  /* 0x000000ff1400720c */ /* 0x004fe40003f45270 */
[----:B---3--:R-:W-:-:S07]  /*1ee0*/  ISETP.NE.AND P3, PT, R8, RZ, PT ;  /* 0x000000ff0800720c */ /* 0x008fce0003f65270 */
[----:B------:R-:W-:Y:S06]  /*1ef0*/  @!P0 BRA `(.L_x_156) ;  /* 0x0000000000148947 */ /* 0x000fec0003800000 */
[----:B------:R-:W0:Y:S01]  /*1f00*/  LDC.64 R10, c[0x0][0x380] ;  /* 0x0000e000ff0a7b82 */ /* 0x000e220000000a00 */
[----:B------:R-:W-:-:S04]  /*1f10*/  IMAD R15, R9, 0x100, R0 ;  /* 0x00000100090f7824 */ /* 0x000fc800078e0200 */
[----:B0-----:R-:W-:-:S04]  /*1f20*/  IMAD.WIDE.U32 R10, R15, 0x8, R10 ;  /* 0x000000080f0a7825 */ /* 0x001fc800078e000a */
[----:B------:R-:W-:-:S05]  /*1f30*/  IMAD.MOV.U32 R15, RZ, RZ, RZ ;  /* 0x000000ffff0f7224 */ /* 0x000fca00078e00ff */
[----:B------:R0:W-:Y:S02]  /*1f40*/  REDG.E.ADD.64.STRONG.GPU desc[UR16][R10.64], R14 ;  /* 0x0000000e0a00798e */ /* 0x0001e4000c12e510 */
.L_x_156:
[----:B------:R-:W-:Y:S05]  /*1f50*/  BSYNC.RECONVERGENT B1 ;  /* 0x0000000000017941 */ /* 0x000fea0003800200 */
.L_x_155:
[----:B------:R-:W-:Y:S04]  /*1f60*/  BSSY.RECONVERGENT B1, `(.L_x_157) ;  /* 0x0000009000017945 */ /* 0x000fe80003800200 */
[----:B------:R-:W-:Y:S05]  /*1f70*/  @!P1 BRA `(.L_x_158) ;  /* 0x00000000001c9947 */ /* 0x000fea0003800000 */
[----:B0-----:R-:W0:Y:S01]  /*1f80*/  LDC.64 R10, c[0x0][0x380] ;  /* 0x0000e000ff0a7b82 */ /* 0x001e220000000a00 */
[----:B------:R-:W-:Y:S01]  /*1f90*/  LEA R15, R9, R0, 0x8 ;  /* 0x00000000090f7211 */ /* 0x000fe200078e40ff */
[----:B------:R-:W-:-:S04]  /*1fa0*/  IMAD.MOV.U32 R14, RZ, RZ, R12 ;  /* 0x000000ffff0e7224 */ /* 0x000fc800078e000c */
[----:B------:R-:W-:-:S04]  /*1fb0*/  VIADD R15, R15, 0x100 ;  /* 0x000001000f0f7836 */ /* 0x000fc80000000000 */
[----:B0-----:R-:W-:-:S04]  /*1fc0*/  IMAD.WIDE.U32 R10, R15, 0x8, R10 ;  /* 0x000000080f0a7825 */ /* 0x001fc800078e000a */
[----:B------:R-:W-:-:S05]  /*1fd0*/  IMAD.MOV.U32 R15, RZ, RZ, RZ ;  /* 0x000000ffff0f7224 */ /* 0x000fca00078e00ff */
[----:B------:R1:W-:Y:S02]  /*1fe0*/  REDG.E.ADD.64.STRONG.GPU desc[UR16][R10.64], R14 ;  /* 0x0000000e0a00798e */ /* 0x0003e4000c12e510 */
.L_x_158:
[----:B------:R-:W-:Y:S05]  /*1ff0*/  BSYNC.RECONVERGENT B1 ;  /* 0x0000000000017941 */ /* 0x000fea0003800200 */
.L_x_157:
[----:B------:R-:W-:Y:S04]  /*2000*/  BSSY.RECONVERGENT B1, `(.L_x_159) ;  /* 0x0000009000017945 */ /* 0x000fe80003800200 */
[----:B------:R-:W-:Y:S05]  /*2010*/  @!P2 BRA `(.L_x_160) ;  /* 0x00000000001ca947 */ /* 0x000fea0003800000 */
[----:B01----:R-:W0:Y:S01]  /*2020*/  LDC.64 R10, c[0x0][0x380] ;  /* 0x0000e000ff0a7b82 */ /* 0x003e220000000a00 */
[----:B------:R-:W-:Y:S02]  /*2030*/  IMAD R15, R9, 0x100, R0 ;  /* 0x00000100090f7824 */ /* 0x000fe400078e0200 */
[----:B------:R-:W-:Y:S02]  /*2040*/  IMAD.MOV.U32 R14, RZ, RZ, R20 ;  /* 0x000000ffff0e7224 */ /* 0x000fe400078e0014 */
[----:B------:R-:W-:-:S04]  /*2050*/  VIADD R15, R15, 0x200 ;  /* 0x000002000f0f7836 */ /* 0x000fc80000000000 */
[----:B0-----:R-:W-:-:S04]  /*2060*/  IMAD.WIDE.U32 R10, R15, 0x8, R10 ;  /* 0x000000080f0a7825 */ /* 0x001fc800078e000a */
[----:B------:R-:W-:-:S05]  /*2070*/  HFMA2 R15, -RZ, RZ, 0, 0 ;  /* 0x00000000ff0f7431 */ /* 0x000fca00000001ff */
[----:B------:R2:W-:Y:S02]  /*2080*/  REDG.E.ADD.64.STRONG.GPU desc[UR16][R10.64], R14 ;  /* 0x0000000e0a00798e */ /* 0x0005e4000c12e510 */
.L_x_160:
[----:B------:R-:W-:Y:S05]  /*2090*/  BSYNC.RECONVERGENT B1 ;  /* 0x0000000000017941 */ /* 0x000fea0003800200 */
.L_x_159:
[----:B------:R-:W-:Y:S04]  /*20a0*/  BSSY.RECONVERGENT B1, `(.L_x_161) ;  /* 0x0000009000017945 */ /* 0x000fe80003800200 */
[----:B------:R-:W-:Y:S05]  /*20b0*/  @!P3 BRA `(.L_x_162) ;  /* 0x00000000001cb947 */ /* 0x000fea0003800000 */
[----:B012---:R-:W0:Y:S01]  /*20c0*/  LDC.64 R10, c[0x0][0x380] ;  /* 0x0000e000ff0a7b82 */ /* 0x007e220000000a00 */
[----:B------:R-:W-:Y:S02]  /*20d0*/  IMAD R15, R9, 0x100, R0 ;  /* 0x00000100090f7824 */ /* 0x000fe400078e0200 */
[----:B------:R-:W-:Y:S02]  /*20e0*/  IMAD.MOV.U32 R14, RZ, RZ, R8 ;  /* 0x000000ffff0e7224 */ /* 0x000fe400078e0008 */
[----:B------:R-:W-:-:S04]  /*20f0*/  VIADD R15, R15, 0x300 ;  /* 0x000003000f0f7836 */ /* 0x000fc80000000000 */
[----:B0-----:R-:W-:-:S04]  /*2100*/  IMAD.WIDE.U32 R10, R15, 0x8, R10 ;  /* 0x000000080f0a7825 */ /* 0x001fc800078e000a */
[----:B------:R-:W-:-:S05]  /*2110*/  IMAD.MOV.U32 R15, RZ, RZ, RZ ;  /* 0x000000ffff0f7224 */ /* 0x000fca00078e00ff */
[----:B------:R3:W-:Y:S02]  /*2120*/  REDG.E.ADD.64.STRONG.GPU desc[UR16][R10.64], R14 ;  /* 0x0000000e0a00798e */ /* 0x0007e4000c12e510 */
.L_x_162:
[----:B------:R-:W-:Y:S05]  /*2130*/  BSYNC.RECONVERGENT B1 ;  /* 0x0000000000017941 */ /* 0x000fea0003800200 */
.L_x_161:
[----:B------:R-:W-:-:S07]  /*2140*/  VIADD R9, R9, 0x4 ;  /* 0x0000000409097836 */ /* 0x000fce0000000000 */
.L_x_154:
[----:B------:R-:W-:Y:S01]  /*2150*/  ISETP.NE.AND P0, PT, R16, RZ, PT ;  /* 0x000000ff1000720c */ /* 0x000fe20003f05270 */
[----:B------:R-:W-:-:S12]  /*2160*/  BSSY.RECONVERGENT B1, `(.L_x_153) ;  /* 0x0000029000017945 */ /* 0x000fd80003800200 */
[----:B------:R-:W-:Y:S05]  /*2170*/  @!P0 BRA `(.L_x_163) ;  /* 0x00000000009c8947 */ /* 0x000fea0003800000 */
[----:B------:R-:W-:-:S13]  /*2180*/  ISETP.NE.AND P0, PT, R19, RZ, PT ;  /* 0x000000ff1300720c */ /* 0x000fda0003f05270 */
[----:B------:R-:W-:Y:S05]  /*2190*/  @!P0 BRA `(.L_x_164) ;  /* 0x0000000000648947 */ /* 0x000fea0003800000 */
[----:B0123--:R-:W-:Y:S01]  /*21a0*/  IMAD R10, R9, 0x400, R2 ;  /* 0x00000400090a7824 */ /* 0x00ffe200078e0202 */
[----:B------:R-:W-:Y:S04]  /*21b0*/  BSSY.RECONVERGENT B2, `(.L_x_165) ;  /* 0x000000c000027945 */ /* 0x000fe80003800200 */
[----:B------:R-:W0:Y:S04]  /*21c0*/  LDS R8, [R10] ;  /* 0x000000000a087984 */ /* 0x000e280000000800 */
[----:B------:R-:W1:Y:S01]  /*21d0*/  LDS R12, [R10+0x400] ;  /* 0x000400000a0c7984 */ /* 0x000e620000000800 */
[----:B0-----:R-:W-:-:S02]  /*21e0*/  ISETP.NE.AND P0, PT, R8, RZ, PT ;  /* 0x000000ff0800720c */ /* 0x001fc40003f05270 */
[----:B-1----:R-:W-:-:S11]  /*21f0*/  ISETP.NE.AND P1, PT, R12, RZ, PT ;  /* 0x000000ff0c00720c */ /* 0x002fd60003f25270 */
[----:B------:R-:W-:Y:S05]  /*2200*/  @!P0 BRA `(.L_x_166) ;  /* 0x0000000000188947 */ /* 0x000fea0003800000 */
[----:B------:R-:W0:Y:S01]  /*2210*/  LDC.64 R10, c[0x0][0x380] ;  /* 0x0000e000ff0a7b82 */ /* 0x000e220000000a00 */
[----:B------:R-:W-:-:S05]  /*2220*/  LEA R15, R9, R0, 0x8 ;  /* 0x00000000090f7211 */ /* 0x000fca00078e40ff */
[----:B0-----:R-:W-:-:S04]  /*2230*/  IMAD.WIDE.U32 R14, R15, 0x8, R10 ;  /* 0x000000080f0e7825 */ /* 0x001fc800078e000a */
[----:B------:R-:W-:Y:S02]  /*2240*/  IMAD.MOV.U32 R10, RZ, RZ, R8 ;  /* 0x000000ffff0a7224 */ /* 0x000fe400078e0008 */
[----:B------:R-:W-:-:S05]  /*2250*/  IMAD.MOV.U32 R11, RZ, RZ, RZ ;  /* 0x000000ffff0b7224 */ /* 0x000fca00078e00ff */
[----:B------:R0:W-:Y:S02]  /*2260*/  REDG.E.ADD.64.STRONG.GPU desc[UR16][R14.64], R10 ;  /* 0x0000000a0e00798e */ /* 0x0001e4000c12e510 */
.L_x_166:
[----:B------:R-:W-:Y:S05]  /*2270*/  BSYNC.RECONVERGENT B2 ;  /* 0x0000000000027941 */ /* 0x000fea0003800200 */
.L_x_165:
[----:B------:R-:W-:Y:S04]  /*2280*/  BSSY.RECONVERGENT B2, `(.L_x_167) ;  /* 0x0000009000027945 */ /* 0x000fe80003800200 */
[----:B------:R-:W-:Y:S05]  /*2290*/  @!P1 BRA `(.L_x_168) ;  /* 0x00000000001c9947 */ /* 0x000fea0003800000 */
[----:B0-----:R-:W0:Y:S01]  /*22a0*/  LDC.64 R10, c[0x0][0x380] ;  /* 0x0000e000ff0a7b82 */ /* 0x001e220000000a00 */
[----:B------:R-:W-:-:S04]  /*22b0*/  IMAD R8, R9, 0x100, R0 ;  /* 0x0000010009087824 */ /* 0x000fc800078e0200 */
[----:B------:R-:W-:-:S04]  /*22c0*/  VIADD R15, R8, 0x100 ;  /* 0x00000100080f7836 */ /* 0x000fc80000000000 */
[----:B0-----:R-:W-:-:S04]  /*22d0*/  IMAD.WIDE.U32 R14, R15, 0x8, R10 ;  /* 0x000000080f0e7825 */ /* 0x001fc800078e000a */
[----:B------:R-:W-:Y:S02]  /*22e0*/  IMAD.MOV.U32 R10, RZ, RZ, R12 ;  /* 0x000000ffff0a7224 */ /* 0x000fe400078e000c */
[----:B------:R-:W-:-:S05]  /*22f0*/  IMAD.MOV.U32 R11, RZ, RZ, RZ ;  /* 0x000000ffff0b7224 */ /* 0x000fca00078e00ff */
[----:B------:R1:W-:Y:S02]  /*2300*/  REDG.E.ADD.64.STRONG.GPU desc[UR16][R14.64], R10 ;  /* 0x0000000a0e00798e */ /* 0x0003e4000c12e510 */
.L_x_168:
[----:B------:R-:W-:Y:S05]  /*2310*/  BSYNC.RECONVERGENT B2 ;  /* 0x0000000000027941 */ /* 0x000fea0003800200 */
.L_x_167:
[----:B------:R-:W-:-:S07]  /*2320*/  IADD3 R9, PT, PT, R9, 0x2, RZ ;  /* 0x0000000209097810 */ /* 0x000fce0007ffe0ff */
.L_x_164:
[----:B------:R-:W-:-:S13]  /*2330*/  ISETP.NE.AND P0, PT, R7, RZ, PT ;  /* 0x000000ff0700720c */ /* 0x000fda0003f05270 */
[----:B------:R-:W-:Y:S05]  /*2340*/  @!P0 BRA `(.L_x_163) ;  /* 0x0000000000288947 */ /* 0x000fea0003800000 */
[----:B------:R-:W-:-:S05]  /*2350*/  IMAD R8, R9, 0x400, R2 ;  /* 0x0000040009087824 */ /* 0x000fca00078e0202 */
[----:B------:R-:W4:Y:S02]  /*2360*/  LDS R12, [R8] ;  /* 0x00000000080c7984 */ /* 0x000f240000000800 */
[----:B----4-:R-:W-:-:S13]  /*2370*/  ISETP.NE.AND P0, PT, R12, RZ, PT ;  /* 0x000000ff0c00720c */ /* 0x010fda0003f05270 */
[----:B------:R-:W-:Y:S05]  /*2380*/  @!P0 BRA `(.L_x_163) ;  /* 0x0000000000188947 */ /* 0x000fea0003800000 */
[----:B0123--:R-:W0:Y:S01]  /*2390*/  LDC.64 R10, c[0x0][0x380] ;  /* 0x0000e000ff0a7b82 */ /* 0x00fe220000000a00 */
[----:B------:R-:W-:-:S04]  /*23a0*/  IMAD R9, R9, 0x100, R0 ;  /* 0x0000010009097824 */ /* 0x000fc800078e0200 */
[----:B0-----:R-:W-:-:S04]  /*23b0*/  IMAD.WIDE.U32 R8, R9, 0x8, R10 ;  /* 0x0000000809087825 */ /* 0x001fc800078e000a */
[----:B------:R-:W-:Y:S02]  /*23c0*/  IMAD.MOV.U32 R10, RZ, RZ, R12 ;  /* 0x000000ffff0a7224 */ /* 0x000fe400078e000c */
[----:B------:R-:W-:-:S05]  /*23d0*/  IMAD.MOV.U32 R11, RZ, RZ, RZ ;  /* 0x000000ffff0b7224 */ /* 0x000fca00078e00ff */
[----:B------:R4:W-:Y:S02]  /*23e0*/  REDG.E.ADD.64.STRONG.GPU desc[UR16][R8.64], R10 ;  /* 0x0000000a0800798e */ /* 0x0009e4000c12e510 */
.L_x_163:
[----:B------:R-:W-:Y:S05]  /*23f0*/  BSYNC.RECONVERGENT B1 ;  /* 0x0000000000017941 */ /* 0x000fea0003800200 */
.L_x_153:
[----:B------:R-:W-:-:S13]  /*2400*/  ISETP.GT.U32.AND P0, PT, R0, 0x7f, PT ;  /* 0x0000007f0000780c */ /* 0x000fda0003f04070 */
[----:B------:R-:W-:Y:S05]  /*2410*/  @P0 BRA `(.L_x_134) ;  /* 0x0000000800a00947 */ /* 0x000fea0003800000 */
[----:B------:R-:W-:Y:S01]  /*2420*/  ISETP.GE.U32.AND P0, PT, R13, 0x7, PT ;  /* 0x000000070d00780c */ /* 0x000fe20003f06070 */
[----:B----4-:R-:W-:-:S12]  /*2430*/  IMAD.MOV.U32 R9, RZ, RZ, RZ ;  /* 0x000000ffff097224 */ /* 0x010fd800078e00ff */
[----:B------:R-:W-:Y:S05]  /*2440*/  @!P0 BRA `(.L_x_169) ;  /* 0x0000000400248947 */ /* 0x000fea0003800000 */
[----:B------:R-:W4:Y:S01]  /*2450*/  LDC.64 R8, c[0x0][0x380] ;  /* 0x0000e000ff087b82 */ /* 0x000f220000000a00 */
[----:B0123--:R-:W-:-:S07]  /*2460*/  IMAD.MOV.U32 R15, RZ, RZ, RZ ;  /* 0x000000ffff0f7224 */ /* 0x00ffce00078e00ff */
.L_x_186:
[C---:B01234-:R-:W-:Y:S01]  /*2470*/  LEA R12, R15.reuse, R2, 0xa ;  /* 0x000000020f0c7211 */ /* 0x05ffe200078e50ff */
[C---:B------:R-:W-:Y:S01]  /*2480*/  IMAD R11, R15.reuse, 0x100, R0 ;  /* 0x000001000f0b7824 */ /* 0x040fe200078e0200 */
[----:B------:R-:W-:Y:S01]  /*2490*/  BSSY.RECONVERGENT B1, `(.L_x_170) ;  /* 0x0000011000017945 */ /* 0x000fe20003800200 */
[----:B------:R-:W-:Y:S02]  /*24a0*/  VIADD R15, R15, 0x8 ;  /* 0x000000080f0f7836 */ /* 0x000fe40000000000 */
[----:B------:R-:W0:Y:S01]  /*24b0*/  LDS R14, [R12+0x200] ;  /* 0x000200000c0e7984 */ /* 0x000e220000000800 */
[----:B----4-:R-:W-:-:S03]  /*24c0*/  IMAD.WIDE.U32 R10, R11, 0x8, R8 ;  /* 0x000000080b0a7825 */ /* 0x010fc600078e0008 */
[----:B------:R-:W1:Y:S04]  /*24d0*/  LDS R20, [R12+0x600] ;  /* 0x000600000c147984 */ /* 0x000e680000000800 */
[----:B------:R2:W3:Y:S04]  /*24e0*/  LDS R21, [R12+0xa00] ;  /* 0x000a00000c157984 */ /* 0x0004e80000000800 */
[----:B------:R2:W4:Y:S04]  /*24f0*/  LDS R22, [R12+0xe00] ;  /* 0x000e00000c167984 */ /* 0x0005280000000800 */
[----:B------:R2:W2:Y:S04]  /*2500*/  LDS R23, [R12+0x1200] ;  /* 0x001200000c177984 */ /* 0x0004a80000000800 */
[----:B------:R0:W2:Y:S04]  /*2510*/  LDS R24, [R12+0x1600] ;  /* 0x001600000c187984 */ /* 0x0000a80000000800 */
[----:B------:R0:W2:Y:S04]  /*2520*/  LDS R25, [R12+0x1a00] ;  /* 0x001a00000c197984 */ /* 0x0000a80000000800 */
[----:B------:R0:W2:Y:S02]  /*2530*/  LDS R26, [R12+0x1e00] ;  /* 0x001e00000c1a7984 */ /* 0x0000a40000000800 */
[----:B0-----:R-:W-:-:S02]  /*2540*/  ISETP.NE.AND P0, PT, R14, RZ, PT ;  /* 0x000000ff0e00720c */ /* 0x001fc40003f05270 */
[----:B-1----:R-:W-:-:S11]  /*2550*/  ISETP.NE.AND P1, PT, R20, RZ, PT ;  /* 0x000000ff1400720c */ /* 0x002fd60003f25270 */
[----:B---34-:R-:W-:Y:S05]  /*2560*/  @!P0 BRA `(.L_x_171) ;  /* 0x00000000000c8947 */ /* 0x018fea0003800000 */
[----:B--2---:R-:W-:Y:S02]  /*2570*/  IMAD.MOV.U32 R12, RZ, RZ, R14 ;  /* 0x000000ffff0c7224 */ /* 0x004fe400078e000e */
[----:B------:R-:W-:-:S05]  /*2580*/  IMAD.MOV.U32 R13, RZ, RZ, RZ ;  /* 0x000000ffff0d7224 */ /* 0x000fca00078e00ff */
[----:B------:R0:W-:Y:S02]  /*2590*/  REDG.E.ADD.64.STRONG.GPU desc[UR16][R10.64+0x400], R12 ;  /* 0x0004000c0a00798e */ /* 0x0001e4000c12e510 */
.L_x_171:
[----:B------:R-:W-:Y:S05]  /*25a0*/  BSYNC.RECONVERGENT B1 ;  /* 0x0000000000017941 */ /* 0x000fea0003800200 */
.L_x_170:
[----:B------:R-:W-:Y:S04]  /*25b0*/  BSSY.RECONVERGENT B1, `(.L_x_172) ;  /* 0x0000005000017945 */ /* 0x000fe80003800200 */
[----:B------:R-:W-:Y:S05]  /*25c0*/  @!P1 BRA `(.L_x_173) ;  /* 0x00000000000c9947 */ /* 0x000fea0003800000 */
[----:B0-2---:R-:W-:Y:S02]  /*25d0*/  IMAD.MOV.U32 R12, RZ, RZ, R20 ;  /* 0x000000ffff0c7224 */ /* 0x005fe400078e0014 */
[----:B------:R-:W-:-:S05]  /*25e0*/  IMAD.MOV.U32 R13, RZ, RZ, RZ ;  /* 0x000000ffff0d7224 */ /* 0x000fca00078e00ff */
[----:B------:R1:W-:Y:S02]  /*25f0*/  REDG.E.ADD.64.STRONG.GPU desc[UR16][R10.64+0xc00], R12 ;  /* 0x000c000c0a00798e */ /* 0x0003e4000c12e510 */
.L_x_173:
[----:B------:R-:W-:Y:S05]  /*2600*/  BSYNC.RECONVERGENT B1 ;  /* 0x0000000000017941 */ /* 0x000fea0003800200 */
.L_x_172:
[----:B------:R-:W-:Y:S01]  /*2610*/  ISETP.NE.AND P6, PT, R21, RZ, PT ;  /* 0x000000ff1500720c */ /* 0x000fe20003fc5270 */
[----:B------:R-:W-:Y:S01]  /*2620*/  BSSY.RECONVERGENT B1, `(.L_x_174) ;  /* 0x000000b000017945 */ /* 0x000fe20003800200 */
[----:B------:R-:W-:Y:S02]  /*2630*/  ISETP.NE.AND P0, PT, R15, R6, PT ;  /* 0x000000060f00720c */ /* 0x000fe40003f05270 */
[----:B------:R-:W-:Y:S02]  /*2640*/  ISETP.NE.AND P1, PT, R22, RZ, PT ;  /* 0x000000ff1600720c */ /* 0x000fe40003f25270 */
[----:B--2---:R-:W-:Y:S02]  /*2650*/  ISETP.NE.AND P2, PT, R23, RZ, PT ;  /* 0x000000ff1700720c */ /* 0x004fe40003f45270 */
[----:B------:R-:W-:Y:S02]  /*2660*/  ISETP.NE.AND P3, PT, R24, RZ, PT ;  /* 0x000000ff1800720c */ /* 0x000fe40003f65270 */
[----:B------:R-:W-:-:S02]  /*2670*/  ISETP.NE.AND P4, PT, R25, RZ, PT ;  /* 0x000000ff1900720c */ /* 0x000fc40003f85270 */
[----:B------:R-:W-:Y:S01]  /*2680*/  ISETP.NE.AND P5, PT, R26, RZ, PT ;  /* 0x000000ff1a00720c */ /* 0x000fe20003fa5270 */
[----:B------:R-:W-:-:S12]  /*2690*/  @!P6 BRA `(.L_x_175) ;  /* 0x00000000000ce947 */ /* 0x000fd80003800000 */
[----:B01----:R-:W-:Y:S01]  /*26a0*/  MOV R12, R21 ;  /* 0x00000015000c7202 */ /* 0x003fe20000000f00 */
[----:B------:R-:W-:-:S05]  /*26b0*/  IMAD.MOV.U32 R13, RZ, RZ, RZ ;  /* 0x000000ffff0d7224 */ /* 0x000fca00078e00ff */
[----:B------:R2:W-:Y:S02]  /*26c0*/  REDG.E.ADD.64.STRONG.GPU desc[UR16][R10.64+0x1400], R12 ;  /* 0x0014000c0a00798e */ /* 0x0005e4000c12e510 */
.L_x_175:
[----:B------:R-:W-:Y:S05]  /*26d0*/  BSYNC.RECONVERGENT B1 ;  /* 0x0000000000017941 */ /* 0x000fea0003800200 */
.L_x_174:
[----:B------:R-:W-:Y:S04]  /*26e0*/  BSSY.RECONVERGENT B1, `(.L_x_176) ;  /* 0x0000005000017945 */ /* 0x000fe80003800200 */
[----:B------:R-:W-:Y:S05]  /*26f0*/  @!P1 BRA `(.L_x_177) ;  /* 0x00000000000c9947 */ /* 0x000fea0003800000 */
[----:B012---:R-:W-:Y:S02]  /*2700*/  IMAD.MOV.U32 R12, RZ, RZ, R22 ;  /* 0x000000ffff0c7224 */ /* 0x007fe400078e0016 */
[----:B------:R-:W-:-:S05]  /*2710*/  IMAD.MOV.U32 R13, RZ, RZ, RZ ;  /* 0x000000ffff0d7224 */ /* 0x000fca00078e00ff */
[----:B------:R3:W-:Y:S02]  /*2720*/  REDG.E.ADD.64.STRONG.GPU desc[UR16][R10.64+0x1c00], R12 ;  /* 0x001c000c0a00798e */ /* 0x0007e4000c12e510 */
.L_x_177:
[----:B------:R-:W-:Y:S05]  /*2730*/  BSYNC.RECONVERGENT B1 ;  /* 0x0000000000017941 */ /* 0x000fea0003800200 */
.L_x_176:
[----:B------:R-:W-:Y:S04]  /*2740*/  BSSY.RECONVERGENT B1, `(.L_x_178) ;  /* 0x0000005000017945 */ /* 0x000fe80003800200 */
[----:B------:R-:W-:Y:S05]  /*2750*/  @!P2 BRA `(.L_x_179) ;  /* 0x00000000000ca947 */ /* 0x000fea0003800000 */
[----:B0123--:R-:W-:Y:S02]  /*2760*/  IMAD.MOV.U32 R12, RZ, RZ, R23 ;  /* 0x000000ffff0c7224 */ /* 0x00ffe400078e0017 */
[----:B------:R-:W-:-:S05]  /*2770*/  IMAD.MOV.U32 R13, RZ, RZ, RZ ;  /* 0x000000ffff0d7224 */ /* 0x000fca00078e00ff */
[----:B------:R4:W-:Y:S02]  /*2780*/  REDG.E.ADD.64.STRONG.GPU desc[UR16][R10.64+0x2400], R12 ;  /* 0x0024000c0a00798e */ /* 0x0009e4000c12e510 */
.L_x_179:
[----:B------:R-:W-:Y:S05]  /*2790*/  BSYNC.RECONVERGENT B1 ;  /* 0x0000000000017941 */ /* 0x000fea0003800200 */
.L_x_178:
[----:B------:R-:W-:Y:S04]  /*27a0*/  BSSY.RECONVERGENT B1, `(.L_x_180) ;  /* 0x0000005000017945 */ /* 0x000fe80003800200 */
[----:B------:R-:W-:Y:S05]  /*27b0*/  @!P3 BRA `(.L_x_181) ;  /* 0x00000000000cb947 */ /* 0x000fea0003800000 */
[----:B01234-:R-:W-:Y:S02]  /*27c0*/  HFMA2 R13, -RZ, RZ, 0, 0 ;  /* 0x00000000ff0d7431 */ /* 0x01ffe400000001ff */
[----:B------:R-:W-:-:S05]  /*27d0*/  IMAD.MOV.U32 R12, RZ, RZ, R24 ;  /* 0x000000ffff0c7224 */ /* 0x000fca00078e0018 */
[----:B------:R0:W-:Y:S02]  /*27e0*/  REDG.E.ADD.64.STRONG.GPU desc[UR16][R10.64+0x2c00], R12 ;  /* 0x002c000c0a00798e */ /* 0x0001e4000c12e510 */
.L_x_181:
[----:B------:R-:W-:Y:S05]  /*27f0*/  BSYNC.RECONVERGENT B1 ;  /* 0x0000000000017941 */ /* 0x000fea0003800200 */
.L_x_180:
[----:B------:R-:W-:Y:S04]  /*2800*/  BSSY.RECONVERGENT B1, `(.L_x_182) ;  /* 0x0000005000017945 */ /* 0x000fe80003800200 */
[----:B------:R-:W-:Y:S05]  /*2810*/  @!P4 BRA `(.L_x_183) ;  /* 0x00000000000cc947 */ /* 0x000fea0003800000 */
[----:B01234-:R-:W-:Y:S02]  /*2820*/  IMAD.MOV.U32 R12, RZ, RZ, R25 ;  /* 0x000000ffff0c7224 */ /* 0x01ffe400078e0019 */
[----:B------:R-:W-:-:S05]  /*2830*/  IMAD.MOV.U32 R13, RZ, RZ, RZ ;  /* 0x000000ffff0d7224 */ /* 0x000fca00078e00ff */
[----:B------:R0:W-:Y:S02]  /*2840*/  REDG.E.ADD.64.STRONG.GPU desc[UR16][R10.64+0x3400], R12 ;  /* 0x0034000c0a00798e */ /* 0x0001e4000c12e510 */
.L_x_183:
[----:B------:R-:W-:Y:S05]  /*2850*/  BSYNC.RECONVERGENT B1 ;  /* 0x0000000000017941 */ /* 0x000fea0003800200 */
.L_x_182:
[----:B------:R-:W-:Y:S04]  /*2860*/  BSSY.RECONVERGENT B1, `(.L_x_184) ;  /* 0x0000005000017945 */ /* 0x000fe80003800200 */
[----:B------:R-:W-:Y:S05]  /*2870*/  @!P5 BRA `(.L_x_185) ;  /* 0x00000000000cd947 */ /* 0x000fea0003800000 */
[----:B01234-:R-:W-:Y:S02]  /*2880*/  IMAD.MOV.U32 R12, RZ, RZ, R26 ;  /* 0x000000ffff0c7224 */ /* 0x01ffe400078e001a */
[----:B------:R-:W-:-:S05]  /*2890*/  IMAD.MOV.U32 R13, RZ, RZ, RZ ;  /* 0x000000ffff0d7224 */ /* 0x000fca00078e00ff */
[----:B------:R0:W-:Y:S02]  /*28a0*/  REDG.E.ADD.64.STRONG.GPU desc[UR16][R10.64+0x3c00], R12 ;  /* 0x003c000c0a00798e */ /* 0x0001e4000c12e510 */
.L_x_185:
[----:B------:R-:W-:Y:S05]  /*28b0*/  BSYNC.RECONVERGENT B1 ;  /* 0x0000000000017941 */ /* 0x000fea0003800200 */
.L_x_184:
[----:B------:R-:W-:Y:S05]  /*28c0*/  @P0 BRA `(.L_x_186) ;  /* 0xfffffff800e80947 */ /* 0x000fea000383ffff */
[----:B------:R-:W-:-:S07]  /*28d0*/  IMAD.MOV.U32 R9, RZ, RZ, R6 ;  /* 0x000000ffff097224 */ /* 0x000fce00078e0006 */
.L_x_169:
[----:B------:R-:W-:-:S13]  /*28e0*/  ISETP.NE.AND P0, PT, R17, RZ, PT ;  /* 0x000000ff1100720c */ /* 0x000fda0003f05270 */
[----:B------:R-:W-:Y:S05]  /*28f0*/  @!P0 BRA `(.L_x_134) ;  /* 0x0000000400688947 */ /* 0x000fea0003800000 */
[----:B------:R-:W-:-:S13]  /*2900*/  ISETP.GE.U32.AND P0, PT, R18, 0x3, PT ;  /* 0x000000031200780c */ /* 0x000fda0003f06070 */
[----:B------:R-:W-:Y:S05]  /*2910*/  @!P0 BRA `(.L_x_187) ;  /* 0x0000000000c08947 */ /* 0x000fea0003800000 */
[----:B------:R-:W-:Y:S01]  /*2920*/  IMAD R8, R9, 0x400, R2 ;  /* 0x0000040009087824 */ /* 0x000fe200078e0202 */
[----:B------:R-:W-:Y:S04]  /*2930*/  BSSY.RECONVERGENT B1, `(.L_x_188) ;  /* 0x000000f000017945 */ /* 0x000fe80003800200 */
[----:B01234-:R-:W0:Y:S04]  /*2940*/  LDS R12, [R8+0x200] ;  /* 0x00020000080c7984 */ /* 0x01fe280000000800 */
        /* <DEDUP_REMOVED lines=9> */
[----:B------:R-:W-:-:S05]  /*29e0*/  LEA R13, R9, R0, 0x8 ;  /* 0x00000000090d7211 */ /* 0x000fca00078e40ff */
[----:B0-----:R-:W-:-:S04]  /*29f0*/  IMAD.WIDE.U32 R10, R13, 0x8, R10 ;  /* 0x000000080d0a7825 */ /* 0x001fc800078e000a */
[----:B------:R-:W-:-:S05]  /*2a00*/  IMAD.MOV.U32 R13, RZ, RZ, RZ ;  /* 0x000000ffff0d7224 */ /* 0x000fca00078e00ff */
[----:B------:R0:W-:Y:S02]  /*2a10*/  REDG.E.ADD.64.STRONG.GPU desc[UR16][R10.64+0x400], R12 ;  /* 0x0004000c0a00798e */ /* 0x0001e4000c12e510 */
.L_x_189:
[----:B------:R-:W-:Y:S05]  /*2a20*/  BSYNC.RECONVERGENT B1 ;  /* 0x0000000000017941 */ /* 0x000fea0003800200 */
.L_x_188:
[----:B------:R-:W-:Y:S04]  /*2a30*/  BSSY.RECONVERGENT B1, `(.L_x_190) ;  /* 0x0000009000017945 */ /* 0x000fe80003800200 */
[----:B------:R-:W-:Y:S05]  /*2a40*/  @!P1 BRA `(.L_x_191) ;  /* 0x00000000001c9947 */ /* 0x000fea0003800000 */
[----:B0-----:R-:W0:Y:S01]  /*2a50*/  LDC.64 R10, c[0x0][0x380] ;  /* 0x0000e000ff0a7b82 */ /* 0x001e220000000a00 */
[----:B------:R-:W-:Y:S02]  /*2a60*/  IMAD R13, R9, 0x100, R0 ;  /* 0x00000100090d7824 */ /* 0x000fe400078e0200 */
[----:B------:R-:W-:Y:S02]  /*2a70*/  IMAD.MOV.U32 R12, RZ, RZ, R14 ;  /* 0x000000ffff0c7224 */ /* 0x000fe400078e000e */
[----:B------:R-:W-:-:S04]  /*2a80*/  VIADD R13, R13, 0x100 ;  /* 0x000001000d0d7836 */ /* 0x000fc80000000000 */
[----:B0-----:R-:W-:-:S04]  /*2a90*/  IMAD.WIDE.U32 R10, R13, 0x8, R10 ;  /* 0x000000080d0a7825 */ /* 0x001fc800078e000a */
[----:B------:R-:W-:-:S05]  /*2aa0*/  IMAD.MOV.U32 R13, RZ, RZ, RZ ;  /* 0x000000ffff0d7224 */ /* 0x000fca00078e00ff */
[----:B------:R1:W-:Y:S02]  /*2ab0*/  REDG.E.ADD.64.STRONG.GPU desc[UR16][R10.64+0x400], R12 ;  /* 0x0004000c0a00798e */ /* 0x0003e4000c12e510 */
.L_x_191:
[----:B------:R-:W-:Y:S05]  /*2ac0*/  BSYNC.RECONVERGENT B1 ;  /* 0x0000000000017941 */ /* 0x000fea0003800200 */
.L_x_190:
[----:B------:R-:W-:Y:S04]  /*2ad0*/  BSSY.RECONVERGENT B1, `(.L_x_192) ;  /* 0x0000009000017945 */ /* 0x000fe80003800200 */
[----:B------:R-:W-:Y:S05]  /*2ae0*/  @!P2 BRA `(.L_x_193) ;  /* 0x00000000001ca947 */ /* 0x000fea0003800000 */
[----:B01----:R-:W0:Y:S01]  /*2af0*/  LDC.64 R10, c[0x0][0x380] ;  /* 0x0000e000ff0a7b82 */ /* 0x003e220000000a00 */
[----:B------:R-:W-:Y:S02]  /*2b00*/  IMAD R13, R9, 0x100, R0 ;  /* 0x00000100090d7824 */ /* 0x000fe400078e0200 */
[----:B------:R-:W-:-:S03]  /*2b10*/  IMAD.MOV.U32 R12, RZ, RZ, R15 ;  /* 0x000000ffff0c7224 */ /* 0x000fc600078e000f */
[----:B------:R-:W-:-:S05]  /*2b20*/  IADD3 R13, PT, PT, R13, 0x200, RZ ;  /* 0x000002000d0d7810 */ /* 0x000fca0007ffe0ff */
[----:B0-----:R-:W-:-:S04]  /*2b30*/  IMAD.WIDE.U32 R10, R13, 0x8, R10 ;  /* 0x000000080d0a7825 */ /* 0x001fc800078e000a */
[----:B------:R-:W-:-:S05]  /*2b40*/  IMAD.MOV.U32 R13, RZ, RZ, RZ ;  /* 0x000000ffff0d7224 */ /* 0x000fca00078e00ff */
[----:B------:R2:W-:Y:S02]  /*2b50*/  REDG.E.ADD.64.STRONG.GPU desc[UR16][R10.64+0x400], R12 ;  /* 0x0004000c0a00798e */ /* 0x0005e4000c12e510 */
.L_x_193:
[----:B------:R-:W-:Y:S05]  /*2b60*/  BSYNC.RECONVERGENT B1 ;  /* 0x0000000000017941 */ /* 0x000fea0003800200 */
.L_x_192:
        /* <DEDUP_REMOVED lines=9> */
.L_x_195:
[----:B------:R-:W-:Y:S05]  /*2c00*/  BSYNC.RECONVERGENT B1 ;  /* 0x0000000000017941 */ /* 0x000fea0003800200 */
.L_x_194:
[----:B------:R-:W-:-:S07]  /*2c10*/  IADD3 R9, PT, PT, R9, 0x4, RZ ;  /* 0x0000000409097810 */ /* 0x000fce0007ffe0ff */
.L_x_187:
[----:B------:R-:W-:-:S13]  /*2c20*/  ISETP.NE.AND P0, PT, R16, RZ, PT ;  /* 0x000000ff1000720c */ /* 0x000fda0003f05270 */
[----:B------:R-:W-:Y:S05]  /*2c30*/  @!P0 BRA `(.L_x_134) ;  /* 0x0000000000988947 */ /* 0x000fea0003800000 */
[----:B------:R-:W-:-:S13]  /*2c40*/  ISETP.NE.AND P0, PT, R19, RZ, PT ;  /* 0x000000ff1300720c */ /* 0x000fda0003f05270 */
[----:B------:R-:W-:Y:S05]  /*2c50*/  @!P0 BRA `(.L_x_196) ;  /* 0x0000000000648947 */ /* 0x000fea0003800000 */
[----:B01234-:R-:W-:Y:S01]  /*2c60*/  IMAD R10, R9, 0x400, R2 ;  /* 0x00000400090a7824 */ /* 0x01ffe200078e0202 */
[----:B------:R-:W-:Y:S04]  /*2c70*/  BSSY.RECONVERGENT B1, `(.L_x_197) ;  /* 0x000000c000017945 */ /* 0x000fe80003800200 */
[----:B------:R-:W0:Y:S04]  /*2c80*/  LDS R6, [R10+0x200] ;  /* 0x000200000a067984 */ /* 0x000e280000000800 */
[----:B------:R-:W1:Y:S01]  /*2c90*/  LDS R8, [R10+0x600] ;  /* 0x000600000a087984 */ /* 0x000e620000000800 */
[----:B0-----:R-:W-:-:S02]  /*2ca0*/  ISETP.NE.AND P0, PT, R6, RZ, PT ;  /* 0x000000ff0600720c */ /* 0x001fc40003f05270 */
[----:B-1----:R-:W-:-:S11]  /*2cb0*/  ISETP.NE.AND P1, PT, R8, RZ, PT ;  /* 0x000000ff0800720c */ /* 0x002fd60003f25270 */
[----:B------:R-:W-:Y:S05]  /*2cc0*/  @!P0 BRA `(.L_x_198) ;  /* 0x0000000000188947 */ /* 0x000fea0003800000 */
[----:B------:R-:W0:Y:S01]  /*2cd0*/  LDC.64 R10, c[0x0][0x380] ;  /* 0x0000e000ff0a7b82 */ /* 0x000e220000000a00 */
[----:B------:R-:W-:-:S04]  /*2ce0*/  IMAD R13, R9, 0x100, R0 ;  /* 0x00000100090d7824 */ /* 0x000fc800078e0200 */
[----:B0-----:R-:W-:-:S04]  /*2cf0*/  IMAD.WIDE.U32 R12, R13, 0x8, R10 ;  /* 0x000000080d0c7825 */ /* 0x001fc800078e000a */
[----:B------:R-:W-:Y:S02]  /*2d00*/  IMAD.MOV.U32 R10, RZ, RZ, R6 ;  /* 0x000000ffff0a7224 */ /* 0x000fe400078e0006 */
[----:B------:R-:W-:-:S05]  /*2d10*/  IMAD.MOV.U32 R11, RZ, RZ, RZ ;  /* 0x000000ffff0b7224 */ /* 0x000fca00078e00ff */
[----:B------:R0:W-:Y:S02]  /*2d20*/  REDG.E.ADD.64.STRONG.GPU desc[UR16][R12.64+0x400], R10 ;  /* 0x0004000a0c00798e */ /* 0x0001e4000c12e510 */
.L_x_198:
[----:B------:R-:W-:Y:S05]  /*2d30*/  BSYNC.RECONVERGENT B1 ;  /* 0x0000000000017941 */ /* 0x000fea0003800200 */
.L_x_197:
[----:B------:R-:W-:Y:S04]  /*2d40*/  BSSY.RECONVERGENT B1, `(.L_x_199) ;  /* 0x0000009000017945 */ /* 0x000fe80003800200 */
[----:B------:R-:W-:Y:S05]  /*2d50*/  @!P1 BRA `(.L_x_200) ;  /* 0x00000000001c9947 */ /* 0x000fea0003800000 */
[----:B0-----:R-:W0:Y:S01]  /*2d60*/  LDC.64 R10, c[0x0][0x380] ;  /* 0x0000e000ff0a7b82 */ /* 0x001e220000000a00 */
[----:B------:R-:W-:-:S04]  /*2d70*/  IMAD R6, R9, 0x100, R0 ;  /* 0x0000010009067824 */ /* 0x000fc800078e0200 */
[----:B------:R-:W-:-:S04]  /*2d80*/  VIADD R13, R6, 0x100 ;  /* 0x00000100060d7836 */ /* 0x000fc80000000000 */
[----:B0-----:R-:W-:Y:S01]  /*2d90*/  IMAD.WIDE.U32 R12, R13, 0x8, R10 ;  /* 0x000000080d0c7825 */ /* 0x001fe200078e000a */
[----:B------:R-:W-:-:S03]  /*2da0*/  MOV R10, R8 ;  /* 0x00000008000a7202 */ /* 0x000fc60000000f00 */
[----:B------:R-:W-:-:S05]  /*2db0*/  IMAD.MOV.U32 R11, RZ, RZ, RZ ;  /* 0x000000ffff0b7224 */ /* 0x000fca00078e00ff */
[----:B------:R1:W-:Y:S02]  /*2dc0*/  REDG.E.ADD.64.STRONG.GPU desc[UR16][R12.64+0x400], R10 ;  /* 0x0004000a0c00798e */ /* 0x0003e4000c12e510 */
.L_x_200:
[----:B------:R-:W-:Y:S05]  /*2dd0*/  BSYNC.RECONVERGENT B1 ;  /* 0x0000000000017941 */ /* 0x000fea0003800200 */
.L_x_199:
[----:B------:R-:W-:-:S07]  /*2de0*/  VIADD R9, R9, 0x2 ;  /* 0x0000000209097836 */ /* 0x000fce0000000000 */
.L_x_196:
[----:B------:R-:W-:-:S13]  /*2df0*/  ISETP.NE.AND P0, PT, R7, RZ, PT ;  /* 0x000000ff0700720c */ /* 0x000fda0003f05270 */
[----:B------:R-:W-:Y:S05]  /*2e00*/  @!P0 BRA `(.L_x_134) ;  /* 0x0000000000248947 */ /* 0x000fea0003800000 */
[----:B------:R-:W-:-:S05]  /*2e10*/  IMAD R6, R9, 0x400, R2 ;  /* 0x0000040009067824 */ /* 0x000fca00078e0202 */
[----:B------:R-:W5:Y:S02]  /*2e20*/  LDS R8, [R6+0x200] ;  /* 0x0002000006087984 */ /* 0x000f640000000800 */
[----:B-----5:R-:W-:-:S13]  /*2e30*/  ISETP.NE.AND P0, PT, R8, RZ, PT ;  /* 0x000000ff0800720c */ /* 0x020fda0003f05270 */
[----:B------:R-:W-:Y:S05]  /*2e40*/  @!P0 BRA `(.L_x_134) ;  /* 0x0000000000148947 */ /* 0x000fea0003800000 */
[----:B------:R-:W5:Y:S01]  /*2e50*/  LDC.64 R6, c[0x0][0x380] ;  /* 0x0000e000ff067b82 */ /* 0x000f620000000a00 */
[----:B------:R-:W-:-:S04]  /*2e60*/  IMAD R9, R9, 0x100, R0 ;  /* 0x0000010009097824 */ /* 0x000fc800078e0200 */
[----:B-----5:R-:W-:-:S04]  /*2e70*/  IMAD.WIDE.U32 R6, R9, 0x8, R6 ;  /* 0x0000000809067825 */ /* 0x020fc800078e0006 */
[----:B------:R-:W-:-:S05]  /*2e80*/  IMAD.MOV.U32 R9, RZ, RZ, RZ ;  /* 0x000000ffff097224 */ /* 0x000fca00078e00ff */
[----:B------:R0:W-:Y:S02]  /*2e90*/  REDG.E.ADD.64.STRONG.GPU desc[UR16][R6.64+0x400], R8 ;  /* 0x000400080600798e */ /* 0x0001e4000c12e510 */
.L_x_134:
[----:B------:R-:W-:Y:S05]  /*2ea0*/  BSYNC.RECONVERGENT B0 ;  /* 0x0000000000007941 */ /* 0x000fea0003800200 */
.L_x_133:
[----:B------:R-:W1:Y:S01]  /*2eb0*/  LDCU.64 UR4, c[0x0][0x390] ;  /* 0x00007200ff0477ac */ /* 0x000e620008000a00 */
[----:B------:R-:W-:-:S04]  /*2ec0*/  UIADD3 UR6, UP1, UPT, UR6, 0x1, URZ ;  /* 0x0000000106067890 */ /* 0x000fc8000ff3e0ff */
[----:B------:R-:W-:Y:S02]  /*2ed0*/  UIADD3.X UR7, UPT, UPT, URZ, UR7, URZ, UP1, !UPT ;  /* 0x00000007ff077290 */ /* 0x000fe40008ffe4ff */
[----:B-1----:R-:W-:-:S04]  /*2ee0*/  UIADD3 UR9, UP0, UPT, UR4, -0x1, URZ ;  /* 0xffffffff04097890 */ /* 0x002fc8000ff1e0ff */
[----:B------:R-:W-:-:S04]  /*2ef0*/  UIADD3.X UR10, UPT, UPT, UR5, -0x1, URZ, UP0, !UPT ;  /* 0xffffffff050a7890 */ /* 0x000fc800087fe4ff */
[----:B------:R-:W-:-:S04]  /*2f00*/  USHF.R.U64 UR9, UR9, 0x1e, UR10 ;  /* 0x0000001e09097899 */ /* 0x000fc8000800120a */
[----:B------:R-:W-:-:S04]  /*2f10*/  UIADD3 UR9, UP0, UPT, UR9, 0x1, URZ ;  /* 0x0000000109097890 */ /* 0x000fc8000ff1e0ff */
[----:B------:R-:W-:Y:S02]  /*2f20*/  ULEA.HI.X UR10, UR10, URZ, URZ, 0x2, UP0 ;  /* 0x000000ff0a0a7291 */ /* 0x000fe400080f14ff */
[----:B------:R-:W-:-:S04]  /*2f30*/  UISETP.LT.U32.AND UP0, UPT, UR9, UR4, UPT ;  /* 0x000000040900728c */ /* 0x000fc8000bf01070 */
[----:B------:R-:W-:-:S04]  /*2f40*/  UISETP.LT.U32.AND.EX UP0, UPT, UR10, UR5, UPT, UP0 ;  /* 0x000000050a00728c */ /* 0x000fc8000bf01100 */
[----:B------:R-:W-:Y:S02]  /*2f50*/  USEL UR4, UR9, UR4, UP0 ;  /* 0x0000000409047287 */ /* 0x000fe40008000000 */
[----:B------:R-:W-:Y:S02]  /*2f60*/  USEL UR5, UR10, UR5, UP0 ;  /* 0x000000050a057287 */ /* 0x000fe40008000000 */
[----:B------:R-:W-:-:S04]  /*2f70*/  UISETP.NE.U32.AND UP0, UPT, UR6, UR4, UPT ;  /* 0x000000040600728c */ /* 0x000fc8000bf05070 */
[----:B------:R-:W-:Y:S01]  /*2f80*/  UISETP.NE.AND.EX UP0, UPT, UR7, UR5, UPT, UP0 ;  /* 0x000000050700728c */ /* 0x000fe2000bf05300 */
[----:B------:R-:W-:Y:S08]  /*2f90*/  BAR.SYNC.DEFER_BLOCKING 0x0 ;  /* 0x0000000000007b1d */ /* 0x000ff00000010000 */
[----:B------:R-:W-:Y:S05]  /*2fa0*/  BRA.U UP0, `(.L_x_201) ;  /* 0xffffffd100807547 */ /* 0x000fea000b83ffff */
[----:B------:R-:W-:Y:S05]  /*2fb0*/  EXIT ;  /* 0x000000000000794d */ /* 0x000fea0003800000 */
.L_x_202:
        /* <DEDUP_REMOVED lines=12> */
.L_x_1171:


//--------------------- .text._ZN3cub18CUB_300001_SM_10006detail10radix_sort31DeviceRadixSortSingleTileKernelINS1_5radix10policy_hubIyNS0_8NullTypeEyE10Policy1000ELNS0_9SortOrderE0EyS6_yNS1_21identity_decomposer_tEEEvPKT1_PSB_PKT2_PSF_T3_iiT4_ --------------------------
	.section	.text._ZN3cub18CUB_300001_SM_10006detail10radix_sort31DeviceRadixSortSingleTileKernelINS1_5radix10policy_hubIyNS0_8NullTypeEyE10Policy1000ELNS0_9SortOrderE0EyS6_yNS1_21identity_decomposer_tEEEvPKT1_PSB_PKT2_PSF_T3_iiT4_,"ax",@progbits
	.align	128
        .global         _ZN3cub18CUB_300001_SM_10006detail10radix_sort31DeviceRadixSortSingleTileKernelINS1_5radix10policy_hubIyNS0_8NullTypeEyE10Policy1000ELNS0_9SortOrderE0EyS6_yNS1_21identity_decomposer_tEEEvPKT1_PSB_PKT2_PSF_T3_iiT4_
        .type           _ZN3cub18CUB_300001_SM_10006detail10radix_sort31DeviceRadixSortSingleTileKernelINS1_5radix10policy_hubIyNS0_8NullTypeEyE10Policy1000ELNS0_9SortOrderE0EyS6_yNS1_21identity_decomposer_tEEEvPKT1_PSB_PKT2_PSF_T3_iiT4_,@function
        .size           _ZN3cub18CUB_300001_SM_10006detail10radix_sort31DeviceRadixSortSingleTileKernelINS1_5radix10policy_hubIyNS0_8NullTypeEyE10Policy1000ELNS0_9SortOrderE0EyS6_yNS1_21identity_decomposer_tEEEvPKT1_PSB_PKT2_PSF_T3_iiT4_,(.L_x_1172 - _ZN3cub18CUB_300001_SM_10006detail10radix_sort31DeviceRadixSortSingleTileKernelINS1_5radix10policy_hubIyNS0_8NullTypeEyE10Policy1000ELNS0_9SortOrderE0EyS6_yNS1_21identity_decomposer_tEEEvPKT1_PSB_PKT2_PSF_T3_iiT4_)
        .other          _ZN3cub18CUB_300001_SM_10006detail10radix_sort31DeviceRadixSortSingleTileKernelINS1_5radix10policy_hubIyNS0_8NullTypeEyE10Policy1000ELNS0_9SortOrderE0EyS6_yNS1_21identity_decomposer_tEEEvPKT1_PSB_PKT2_PSF_T3_iiT4_,@"STO_CUDA_ENTRY STV_DEFAULT"
_ZN3cub18CUB_300001_SM_10006detail10radix_sort31DeviceRadixSortSingleTileKernelINS1_5radix10policy_hubIyNS0_8NullTypeEyE10Policy1000ELNS0_9SortOrderE0EyS6_yNS1_21identity_decomposer_tEEEvPKT1_PSB_PKT2_PSF_T3_iiT4_:
.text._ZN3cub18CUB_300001_SM_10006detail10radix_sort31DeviceRadixSortSingleTileKernelINS1_5radix10policy_hubIyNS0_8NullTypeEyE10Policy1000ELNS0_9SortOrderE0EyS6_yNS1_21identity_decomposer_tEEEvPKT1_PSB_PKT2_PSF_T3_iiT4_:
[----:B------:R-:W-:Y:S01]  /*0000*/  LDC R1, c[0x0][0x37c] ;  /* 0x0000df00ff017b82 */ /* 0x000fe20000000800 */
[----:B------:R-:W0:Y:S01]  /*0010*/  S2R R0, SR_TID.X ;  /* 0x0000000000007919 */ /* 0x000e220000002100 */
[----:B------:R-:W1:Y:S06]  /*0020*/  LDCU UR4, c[0x0][0x3a0] ;  /* 0x00007400ff0477ac */ /* 0x000e6c0008000800 */
[----:B------:R-:W2:Y:S01]  /*0030*/  LDC.64 R4, c[0x0][0x380] ;  /* 0x0000e000ff047b82 */ /* 0x000ea20000000a00 */
[----:B------:R-:W-:Y:S01]  /*0040*/  IMAD.MOV.U32 R12, RZ, RZ, -0x1 ;  /* 0xffffffffff0c7424 */ /* 0x000fe200078e00ff */
[----:B------:R-:W3:Y:S01]  /*0050*/  LDCU.64 UR10, c[0x0][0x358] ;  /* 0x00006b00ff0a77ac */ /* 0x000ee20008000a00 */
[----:B------:R-:W-:-:S05]  /*0060*/  IMAD.MOV.U32 R13, RZ, RZ, -0x1 ;  /* 0xffffffffff0d7424 */ /* 0x000fca00078e00ff */
[----:B------:R-:W4:Y:S01]  /*0070*/  S2UR UR5, SR_CgaCtaId ;  /* 0x00000000000579c3 */ /* 0x000f220000008800 */
[----:B------:R-:W-:Y:S01]  /*0080*/  MOV R14, 0xffffffff ;  /* 0xffffffff000e7802 */ /* 0x000fe20000000f00 */
[----:B------:R-:W-:Y:S01]  /*0090*/  IMAD.MOV.U32 R15, RZ, RZ, -0x1 ;  /* 0xffffffffff0f7424 */ /* 0x000fe200078e00ff */
[----:B------:R-:W-:Y:S01]  /*00a0*/  MOV R26, 0xffffffff ;  /* 0xffffffff001a7802 */ /* 0x000fe20000000f00 */
[----:B------:R-:W-:Y:S02]  /*00b0*/  IMAD.MOV.U32 R16, RZ, RZ, -0x1 ;  /* 0xffffffffff107424 */ /* 0x000fe400078e00ff */
[----:B------:R-:W-:Y:S02]  /*00c0*/  IMAD.MOV.U32 R17, RZ, RZ, -0x1 ;  /* 0xffffffffff117424 */ /* 0x000fe400078e00ff */
[----:B------:R-:W-:Y:S02]  /*00d0*/  IMAD.MOV.U32 R18, RZ, RZ, -0x1 ;  /* 0xffffffffff127424 */ /* 0x000fe400078e00ff */
[----:B------:R-:W-:-:S02]  /*00e0*/  IMAD.MOV.U32 R19, RZ, RZ, -0x1 ;  /* 0xffffffffff137424 */ /* 0x000fc400078e00ff */
[----:B------:R-:W-:Y:S02]  /*00f0*/  IMAD.MOV.U32 R20, RZ, RZ, -0x1 ;  /* 0xffffffffff147424 */ /* 0x000fe400078e00ff */
[----:B------:R-:W-:Y:S02]  /*0100*/  IMAD.MOV.U32 R21, RZ, RZ, -0x1 ;  /* 0xffffffffff157424 */ /* 0x000fe400078e00ff */
[----:B------:R-:W-:Y:S02]  /*0110*/  IMAD.MOV.U32 R22, RZ, RZ, -0x1 ;  /* 0xffffffffff167424 */ /* 0x000fe400078e00ff */
[----:B------:R-:W-:Y:S02]  /*0120*/  IMAD.MOV.U32 R23, RZ, RZ, -0x1 ;  /* 0xffffffffff177424 */ /* 0x000fe400078e00ff */
[----:B------:R-:W-:Y:S02]  /*0130*/  IMAD.MOV.U32 R24, RZ, RZ, -0x1 ;  /* 0xffffffffff187424 */ /* 0x000fe400078e00ff */
[----:B------:R-:W-:-:S02]  /*0140*/  IMAD.MOV.U32 R25, RZ, RZ, -0x1 ;  /* 0xffffffffff197424 */ /* 0x000fc400078e00ff */
[----:B------:R-:W-:Y:S01]  /*0150*/  IMAD.MOV.U32 R27, RZ, RZ, -0x1 ;  /* 0xffffffffff1b7424 */ /* 0x000fe200078e00ff */
[----:B------:R-:W4:Y:S01]  /*0160*/  S2R R28, SR_LANEID ;  /* 0x00000000001c7919 */ /* 0x000f220000000000 */
[----:B0-----:R-:W-:Y:S01]  /*0170*/  IMAD R7, R0, 0x9, RZ ;  /* 0x0000000900077824 */ /* 0x001fe200078e02ff */
[----:B------:R-:W0:Y:S03]  /*0180*/  LDCU.64 UR6, c[0x0][0x3a8] ;  /* 0x00007500ff0677ac */ /* 0x000e260008000a00 */
[C---:B------:R-:W-:Y:S01]  /*0190*/  VIADD R2, R7.reuse, 0x1 ;  /* 0x0000000107027836 */ /* 0x040fe20000000000 */
[C---:B-1----:R-:W-:Y:S01]  /*01a0*/  ISETP.GE.AND P6, PT, R7.reuse, UR4, PT ;  /* 0x0000000407007c0c */ /* 0x042fe2000bfc6270 */
[C---:B------:R-:W-:Y:S01]  /*01b0*/  VIADD R3, R7.reuse, 0x3 ;  /* 0x0000000307037836 */ /* 0x040fe20000000000 */
[----:B------:R-:W1:Y:S01]  /*01c0*/  LDCU UR9, c[0x0][0x3ac] ;  /* 0x00007580ff0977ac */ /* 0x000e620008000800 */
[C---:B------:R-:W-:Y:S01]  /*01d0*/  VIADD R6, R7.reuse, 0x4 ;  /* 0x0000000407067836 */ /* 0x040fe20000000000 */
[----:B------:R-:W-:Y:S01]  /*01e0*/  ISETP.GE.AND P0, PT, R2, UR4, PT ;  /* 0x0000000402007c0c */ /* 0x000fe2000bf06270 */
[----:B------:R-:W-:Y:S01]  /*01f0*/  VIADD R2, R7, 0x2 ;  /* 0x0000000207027836 */ /* 0x000fe20000000000 */
[----:B------:R-:W-:Y:S01]  /*0200*/  ISETP.GE.AND P2, PT, R3, UR4, PT ;  /* 0x0000000403007c0c */ /* 0x000fe2000bf46270 */
[C---:B------:R-:W-:Y:S01]  /*0210*/  VIADD R8, R7.reuse, 0x5 ;  /* 0x0000000507087836 */ /* 0x040fe20000000000 */
[----:B------:R-:W-:Y:S01]  /*0220*/  ISETP.GE.AND P3, PT, R6, UR4, PT ;  /* 0x0000000406007c0c */ /* 0x000fe2000bf66270 */
[----:B------:R-:W-:Y:S01]  /*0230*/  IMAD.MOV.U32 R3, RZ, RZ, -0x1 ;  /* 0xffffffffff037424 */ /* 0x000fe200078e00ff */
[----:B------:R-:W-:Y:S01]  /*0240*/  ISETP.GE.AND P1, PT, R2, UR4, PT ;  /* 0x0000000402007c0c */ /* 0x000fe2000bf26270 */
[----:B------:R-:W-:Y:S01]  /*0250*/  IMAD.MOV.U32 R2, RZ, RZ, -0x1 ;  /* 0xffffffffff027424 */ /* 0x000fe200078e00ff */
[----:B------:R-:W-:Y:S01]  /*0260*/  ISETP.GE.AND P4, PT, R8, UR4, PT ;  /* 0x0000000408007c0c */ /* 0x000fe2000bf86270 */
[----:B------:R-:W-:-:S02]  /*0270*/  VIADD R6, R7, 0x6 ;  /* 0x0000000607067836 */ /* 0x000fc40000000000 */
[----:B--2---:R-:W-:-:S03]  /*0280*/  IMAD.WIDE.U32 R4, R7, 0x8, R4 ;  /* 0x0000000807047825 */ /* 0x004fc600078e0004 */
[----:B------:R-:W-:Y:S01]  /*0290*/  ISETP.GE.AND P5, PT, R6, UR4, PT ;  /* 0x0000000406007c0c */ /* 0x000fe2000bfa6270 */
[C---:B------:R-:W-:Y:S01]  /*02a0*/  VIADD R8, R7.reuse, 0x7 ;  /* 0x0000000707087836 */ /* 0x040fe20000000000 */
[----:B---3--:R2:W5:Y:S01]  /*02b0*/  @!P6 LDG.E.64 R2, desc[UR10][R4.64] ;  /* 0x0000000a0402e981 */ /* 0x008562000c1e1b00 */
[----:B------:R-:W-:-:S03]  /*02c0*/  VIADD R7, R7, 0x8 ;  /* 0x0000000807077836 */ /* 0x000fc60000000000 */
[----:B------:R2:W5:Y:S01]  /*02d0*/  @!P0 LDG.E.64 R12, desc[UR10][R4.64+0x8] ;  /* 0x0000080a040c8981 */ /* 0x000562000c1e1b00 */
[----:B------:R-:W-:Y:S02]  /*02e0*/  ISETP.GE.AND P6, PT, R8, UR4, PT ;  /* 0x0000000408007c0c */ /* 0x000fe4000bfc6270 */
[----:B------:R-:W-:Y:S01]  /*02f0*/  ISETP.GE.AND P0, PT, R7, UR4, PT ;  /* 0x0000000407007c0c */ /* 0x000fe2000bf06270 */
[----:B------:R2:W5:Y:S04]  /*0300*/  @!P1 LDG.E.64 R14, desc[UR10][R4.64+0x10] ;  /* 0x0000100a040e9981 */ /* 0x000568000c1e1b00 */
[----:B------:R2:W5:Y:S04]  /*0310*/  @!P2 LDG.E.64 R16, desc[UR10][R4.64+0x18] ;  /* 0x0000180a0410a981 */ /* 0x000568000c1e1b00 */
[----:B------:R2:W5:Y:S04]  /*0320*/  @!P3 LDG.E.64 R18, desc[UR10][R4.64+0x20] ;  /* 0x0000200a0412b981 */ /* 0x000568000c1e1b00 */
[----:B------:R2:W5:Y:S04]  /*0330*/  @!P4 LDG.E.64 R20, desc[UR10][R4.64+0x28] ;  /* 0x0000280a0414c981 */ /* 0x000568000c1e1b00 */
[----:B------:R2:W5:Y:S04]  /*0340*/  @!P5 LDG.E.64 R22, desc[UR10][R4.64+0x30] ;  /* 0x0000300a0416d981 */ /* 0x000568000c1e1b00 */
[----:B------:R2:W5:Y:S04]  /*0350*/  @!P6 LDG.E.64 R24, desc[UR10][R4.64+0x38] ;  /* 0x0000380a0418e981 */ /* 0x000568000c1e1b00 */
[----:B------:R2:W5:Y:S01]  /*0360*/  @!P0 LDG.E.64 R26, desc[UR10][R4.64+0x40] ;  /* 0x0000400a041a8981 */ /* 0x000562000c1e1b00 */
[----:B------:R-:W-:-:S02]  /*0370*/  UMOV UR4, 0x400 ;  /* 0x0000040000047882 */ /* 0x000fc40000000000 */
[----:B----4-:R-:W-:Y:S01]  /*0380*/  ULEA UR4, UR5, UR4, 0x18 ;  /* 0x0000000405047291 */ /* 0x010fe2000f8ec0ff */
[----:B------:R-:W-:-:S05]  /*0390*/  SHF.R.U32.HI R86, RZ, 0x5, R0 ;  /* 0x00000005ff567819 */ /* 0x000fca0000011600 */
[----:B------:R-:W-:-:S05]  /*03a0*/  LEA R29, R0, UR4, 0x2 ;  /* 0x00000004001d7c11 */ /* 0x000fca000f8e10ff */
[----:B------:R-:W-:Y:S01]  /*03b0*/  IMAD R31, R0, 0x80, R29 ;  /* 0x00000080001f7824 */ /* 0x000fe200078e021d */
[----:B------:R-:W-:-:S03]  /*03c0*/  LEA R30, R86, UR4, 0x2 ;  /* 0x00000004561e7c11 */ /* 0x000fc6000f8e10ff */
[----:B------:R-:W-:Y:S01]  /*03d0*/  IMAD R33, R0, -0x3c, R31 ;  /* 0xffffffc400217824 */ /* 0x000fe200078e021f */
[----:B0-----:R-:W-:Y:S02]  /*03e0*/  UIADD3 UR8, UPT, UPT, UR6, 0x6, URZ ;  /* 0x0000000606087890 */ /* 0x001fe4000fffe0ff */
[----:B------:R-:W-:Y:S01]  /*03f0*/  UIADD3 UR5, UPT, UPT, -UR6, UR7, URZ ;  /* 0x0000000706057290 */ /* 0x000fe2000fffe1ff */
[----:B-12---:R-:W-:Y:S11]  /*0400*/  BAR.SYNC.DEFER_BLOCKING 0x0 ;  /* 0x0000000000007b1d */ /* 0x006ff60000010000 */
.L_x_204:
[----:B------:R-:W-:Y:S01]  /*0410*/  UISETP.LT.AND UP0, UPT, UR5, 0x6, UPT ;  /* 0x000000060500788c */ /* 0x000fe2000bf01270 */
[----:B------:R-:W-:Y:S01]  /*0420*/  STS [R29], RZ ;  /* 0x000000ff1d007388 */ /* 0x000fe20000000800 */
[----:B------:R-:W-:Y:S01]  /*0430*/  UMOV UR6, 0x1 ;  /* 0x0000000100067882 */ /* 0x000fe20000000000 */
[----:B------:R-:W-:Y:S01]  /*0440*/  UIADD3 UR7, UPT, UPT, UR8, -0x6, URZ ;  /* 0xfffffffa08077890 */ /* 0x000fe2000fffe0ff */
[----:B------:R-:W-:Y:S01]  /*0450*/  ISETP.NE.AND P1, PT, R28, 0x1f, PT ;  /* 0x0000001f1c00780c */ /* 0x000fe20003f25270 */
[----:B------:R-:W-:Y:S01]  /*0460*/  USEL UR4, UR5, 0x6, UP0 ;  /* 0x0000000605047887 */ /* 0x000fe20008000000 */
[----:B------:R-:W-:Y:S01]  /*0470*/  STS [R29+0x400], RZ ;  /* 0x000400ff1d007388 */ /* 0x000fe20000000800 */
[----:B------:R-:W-:Y:S01]  /*0480*/  ISETP.NE.AND P2, PT, R86, 0x6, PT ;  /* 0x000000065600780c */ /* 0x000fe20003f45270 */
[----:B------:R-:W-:Y:S01]  /*0490*/  UISETP.GE.AND UP0, UPT, UR8, UR9, UPT ;  /* 0x000000090800728c */ /* 0x000fe2000bf06270 */
[----:B-1---5:R-:W-:Y:S01]  /*04a0*/  SHF.R.U64 R4, R2, UR7, R3 ;  /* 0x0000000702047c19 */ /* 0x022fe20008001203 */
[----:B------:R-:W-:Y:S01]  /*04b0*/  USHF.L.U32 UR4, UR6, UR4, URZ ;  /* 0x0000000406047299 */ /* 0x000fe200080006ff */
[----:B------:R-:W-:Y:S01]  /*04c0*/  STS [R29+0x800], RZ ;  /* 0x000800ff1d007388 */ /* 0x000fe20000000800 */
[----:B0-----:R-:W0:Y:S01]  /*04d0*/  S2UR UR6, SR_CgaCtaId ;  /* 0x00000000000679c3 */ /* 0x001e220000008800 */
[----:B------:R-:W-:Y:S01]  /*04e0*/  ISETP.NE.AND P3, PT, R86, 0x7, PT ;  /* 0x000000075600780c */ /* 0x000fe20003f65270 */
[----:B------:R-:W-:Y:S01]  /*04f0*/  UIADD3 UR4, UPT, UPT, UR4, -0x1, URZ ;  /* 0xffffffff04047890 */ /* 0x000fe2000fffe0ff */
[----:B------:R-:W-:Y:S04]  /*0500*/  STS [R29+0xc00], RZ ;  /* 0x000c00ff1d007388 */ /* 0x000fe80000000800 */
[----:B------:R-:W-:Y:S01]  /*0510*/  STS [R29+0x1000], RZ ;  /* 0x001000ff1d007388 */ /* 0x000fe20000000800 */
[----:B------:R-:W-:-:S03]  /*0520*/  LOP3.LUT R4, R4, UR4, RZ, 0xc0, !PT ;  /* 0x0000000404047c12 */ /* 0x000fc6000f8ec0ff */
[----:B------:R-:W-:Y:S01]  /*0530*/  STS [R29+0x1400], RZ ;  /* 0x001400ff1d007388 */ /* 0x000fe20000000800 */
[----:B------:R-:W-:Y:S01]  /*0540*/  SHF.R.U32.HI R6, RZ, 0x4, R4 ;  /* 0x00000004ff067819 */ /* 0x000fe20000011604 */
[----:B------:R-:W-:Y:S02]  /*0550*/  IMAD.SHL.U32 R5, R4, 0x400, RZ ;  /* 0x0000040004057824 */ /* 0x000fe400078e00ff */
[----:B------:R-:W-:Y:S01]  /*0560*/  STS [R29+0x1800], RZ ;  /* 0x001800ff1d007388 */ /* 0x000fe20000000800 */
[----:B------:R-:W-:Y:S02]  /*0570*/  LOP3.LUT R6, R6, 0xffffffe, RZ, 0xc0, !PT ;  /* 0x0ffffffe06067812 */ /* 0x000fe400078ec0ff */
[----:B------:R-:W-:Y:S01]  /*0580*/  LOP3.LUT R4, R5, 0x7c00, RZ, 0xc0, !PT ;  /* 0x00007c0005047812 */ /* 0x000fe200078ec0ff */
[----:B------:R-:W-:Y:S03]  /*0590*/  STS [R29+0x1c00], RZ ;  /* 0x001c00ff1d007388 */ /* 0x000fe60000000800 */
[----:B------:R-:W-:Y:S01]  /*05a0*/  IADD3 R51, PT, PT, R6, R29, R4 ;  /* 0x0000001d06337210 */ /* 0x000fe20007ffe004 */
[----:B------:R-:W-:Y:S01]  /*05b0*/  STS [R29+0x2000], RZ ;  /* 0x002000ff1d007388 */ /* 0x000fe20000000800 */
[----:B--2---:R-:W-:-:S03]  /*05c0*/  SHF.R.U64 R4, R12, UR7, R13 ;  /* 0x000000070c047c19 */ /* 0x004fc6000800120d */
[----:B------:R-:W-:Y:S01]  /*05d0*/  STS [R29+0x2400], RZ ;  /* 0x002400ff1d007388 */ /* 0x000fe20000000800 */
[----:B------:R-:W-:-:S03]  /*05e0*/  LOP3.LUT R4, R4, UR4, RZ, 0xc0, !PT ;  /* 0x0000000404047c12 */ /* 0x000fc6000f8ec0ff */
[----:B------:R-:W-:Y:S02]  /*05f0*/  STS [R29+0x2800], RZ ;  /* 0x002800ff1d007388 */ /* 0x000fe40000000800 */
[----:B------:R-:W-:Y:S01]  /*0600*/  IMAD.SHL.U32 R5, R4, 0x400, RZ ;  /* 0x0000040004057824 */ /* 0x000fe200078e00ff */
[----:B------:R-:W-:Y:S01]  /*0610*/  SHF.R.U32.HI R4, RZ, 0x4, R4 ;  /* 0x00000004ff047819 */ /* 0x000fe20000011604 */
[----:B------:R-:W-:Y:S03]  /*0620*/  STS [R29+0x2c00], RZ ;  /* 0x002c00ff1d007388 */ /* 0x000fe60000000800 */
[----:B------:R-:W-:Y:S01]  /*0630*/  LOP3.LUT R6, R5, 0x7c00, RZ, 0xc0, !PT ;  /* 0x00007c0005067812 */ /* 0x000fe200078ec0ff */
[----:B------:R-:W-:Y:S01]  /*0640*/  STS [R29+0x3000], RZ ;  /* 0x003000ff1d007388 */ /* 0x000fe20000000800 */
[----:B------:R-:W-:Y:S02]  /*0650*/  LOP3.LUT R41, R4, 0xffffffe, RZ, 0xc0, !PT ;  /* 0x0ffffffe04297812 */ /* 0x000fe400078ec0ff */
[----:B---3--:R-:W-:Y:S01]  /*0660*/  SHF.R.U64 R5, R14, UR7, R15 ;  /* 0x000000070e057c19 */ /* 0x008fe2000800120f */
[----:B------:R-:W-:Y:S01]  /*0670*/  STS [R29+0x3400], RZ ;  /* 0x003400ff1d007388 */ /* 0x000fe20000000800 */
[----:B------:R-:W-:-:S02]  /*0680*/  IADD3 R41, PT, PT, R41, R29, R6 ;  /* 0x0000001d29297210 */ /* 0x000fc40007ffe006 */
[----:B------:R-:W-:Y:S01]  /*0690*/  LOP3.LUT R5, R5, UR4, RZ, 0xc0, !PT ;  /* 0x0000000405057c12 */ /* 0x000fe2000f8ec0ff */
[----:B------:R-:W-:Y:S04]  /*06a0*/  STS [R29+0x3800], RZ ;  /* 0x003800ff1d007388 */ /* 0x000fe80000000800 */
[----:B------:R-:W-:Y:S01]  /*06b0*/  STS [R29+0x3c00], RZ ;  /* 0x003c00ff1d007388 */ /* 0x000fe20000000800 */
[----:B------:R-:W-:Y:S01]  /*06c0*/  IMAD.SHL.U32 R6, R5, 0x400, RZ ;  /* 0x0000040005067824 */ /* 0x000fe200078e00ff */
[----:B------:R-:W-:Y:S02]  /*06d0*/  SHF.R.U32.HI R5, RZ, 0x4, R5 ;  /* 0x00000004ff057819 */ /* 0x000fe40000011605 */
[----:B------:R-:W-:Y:S02]  /*06e0*/  STS [R29+0x4000], RZ ;  /* 0x004000ff1d007388 */ /* 0x000fe40000000800 */
[----:B------:R-:W-:-:S02]  /*06f0*/  LOP3.LUT R32, R6, 0x7c00, RZ, 0xc0, !PT ;  /* 0x00007c0006207812 */ /* 0x000fc400078ec0ff */
[----:B------:R-:W-:Y:S01]  /*0700*/  STS [R29+0x4400], RZ ;  /* 0x004400ff1d007388 */ /* 0x000fe20000000800 */
[----:B------:R-:W-:-:S03]  /*0710*/  LOP3.LUT R5, R5, 0xffffffe, RZ, 0xc0, !PT ;  /* 0x0ffffffe05057812 */ /* 0x000fc600078ec0ff */
[----:B------:R-:W-:Y:S01]  /*0720*/  STS [R29+0x4800], RZ ;  /* 0x004800ff1d007388 */ /* 0x000fe20000000800 */
[----:B------:R-:W-:-:S03]  /*0730*/  IADD3 R32, PT, PT, R5, R29, R32 ;  /* 0x0000001d05207210 */ /* 0x000fc60007ffe020 */
[----:B------:R-:W-:Y:S04]  /*0740*/  STS [R29+0x4c00], RZ ;  /* 0x004c00ff1d007388 */ /* 0x000fe80000000800 */
        /* <DEDUP_REMOVED lines=13> */
[----:B------:R-:W1:Y:S02]  /*0820*/  LDS.U16 R50, [R51] ;  /* 0x0000000033327984 */ /* 0x000e640000000400 */
[----:B-1----:R-:W-:-:S05]  /*0830*/  VIADD R4, R50, 0x1 ;  /* 0x0000000132047836 */ /* 0x002fca0000000000 */
[----:B------:R1:W-:Y:S04]  /*0840*/  STS.U16 [R51], R4 ;  /* 0x0000000433007388 */ /* 0x0003e80000000400 */
[----:B------:R-:W2:Y:S01]  /*0850*/  LDS.U16 R49, [R41] ;  /* 0x0000000029317984 */ /* 0x000ea20000000400 */
[----:B-1--4-:R-:W-:-:S04]  /*0860*/  SHF.R.U64 R4, R16, UR7, R17 ;  /* 0x0000000710047c19 */ /* 0x012fc80008001211 */
[----:B------:R-:W-:-:S05]  /*0870*/  LOP3.LUT R4, R4, UR4, RZ, 0xc0, !PT ;  /* 0x0000000404047c12 */ /* 0x000fca000f8ec0ff */
[----:B------:R-:W-:Y:S01]  /*0880*/  IMAD.SHL.U32 R5, R4, 0x400, RZ ;  /* 0x0000040004057824 */ /* 0x000fe200078e00ff */
[----:B------:R-:W-:-:S04]  /*0890*/  SHF.R.U32.HI R4, RZ, 0x4, R4 ;  /* 0x00000004ff047819 */ /* 0x000fc80000011604 */
[----:B------:R-:W-:Y:S02]  /*08a0*/  LOP3.LUT R34, R5, 0x7c00, RZ, 0xc0, !PT ;  /* 0x00007c0005227812 */ /* 0x000fe400078ec0ff */
[----:B------:R-:W-:-:S04]  /*08b0*/  LOP3.LUT R4, R4, 0xffffffe, RZ, 0xc0, !PT ;  /* 0x0ffffffe04047812 */ /* 0x000fc800078ec0ff */
[----:B------:R-:W-:Y:S02]  /*08c0*/  IADD3 R34, PT, PT, R4, R29, R34 ;  /* 0x0000001d04227210 */ /* 0x000fe40007ffe022 */
[----:B------:R-:W-:-:S04]  /*08d0*/  SHF.R.U64 R4, R18, UR7, R19 ;  /* 0x0000000712047c19 */ /* 0x000fc80008001213 */
[----:B------:R-:W-:Y:S01]  /*08e0*/  LOP3.LUT R4, R4, UR4, RZ, 0xc0, !PT ;  /* 0x0000000404047c12 */ /* 0x000fe2000f8ec0ff */
[----:B--2---:R-:W-:-:S05]  /*08f0*/  VIADD R6, R49, 0x1 ;  /* 0x0000000131067836 */ /* 0x004fca0000000000 */
[----:B------:R1:W-:Y:S04]  /*0900*/  STS.U16 [R41], R6 ;  /* 0x0000000629007388 */ /* 0x0003e80000000400 */
[----:B------:R-:W2:Y:S01]  /*0910*/  LDS.U16 R48, [R32] ;  /* 0x0000000020307984 */ /* 0x000ea20000000400 */
[----:B-1----:R-:W-:Y:S01]  /*0920*/  IMAD.SHL.U32 R6, R4, 0x400, RZ ;  /* 0x0000040004067824 */ /* 0x002fe200078e00ff */
[----:B------:R-:W-:-:S04]  /*0930*/  SHF.R.U32.HI R4, RZ, 0x4, R4 ;  /* 0x00000004ff047819 */ /* 0x000fc80000011604 */
[----:B------:R-:W-:Y:S02]  /*0940*/  LOP3.LUT R6, R6, 0x7c00, RZ, 0xc0, !PT ;  /* 0x00007c0006067812 */ /* 0x000fe400078ec0ff */
[----:B------:R-:W-:-:S04]  /*0950*/  LOP3.LUT R4, R4, 0xffffffe, RZ, 0xc0, !PT ;  /* 0x0ffffffe04047812 */ /* 0x000fc800078ec0ff */
[----:B------:R-:W-:Y:S02]  /*0960*/  IADD3 R36, PT, PT, R4, R29, R6 ;  /* 0x0000001d04247210 */ /* 0x000fe40007ffe006 */
[----:B------:R-:W-:-:S04]  /*0970*/  SHF.R.U64 R4, R20, UR7, R21 ;  /* 0x0000000714047c19 */ /* 0x000fc80008001215 */
[----:B------:R-:W-:-:S04]  /*0980*/  LOP3.LUT R4, R4, UR4, RZ, 0xc0, !PT ;  /* 0x0000000404047c12 */ /* 0x000fc8000f8ec0ff */
[----:B------:R-:W-:-:S04]  /*0990*/  SHF.R.U32.HI R6, RZ, 0x4, R4 ;  /* 0x00000004ff067819 */ /* 0x000fc80000011604 */
[----:B------:R-:W-:Y:S01]  /*09a0*/  LOP3.LUT R6, R6, 0xffffffe, RZ, 0xc0, !PT ;  /* 0x0ffffffe06067812 */ /* 0x000fe200078ec0ff */
[----:B--2---:R-:W-:-:S05]  /*09b0*/  VIADD R5, R48, 0x1 ;  /* 0x0000000130057836 */ /* 0x004fca0000000000 */
[----:B------:R1:W-:Y:S04]  /*09c0*/  STS.U16 [R32], R5 ;  /* 0x0000000520007388 */ /* 0x0003e80000000400 */
[----:B------:R-:W2:Y:S01]  /*09d0*/  LDS.U16 R47, [R34] ;  /* 0x00000000222f7984 */ /* 0x000ea20000000400 */
[----:B-1----:R-:W-:-:S04]  /*09e0*/  SHF.L.U32 R5, R4, 0xa, RZ ;  /* 0x0000000a04057819 */ /* 0x002fc800000006ff */
[----:B------:R-:W-:-:S04]  /*09f0*/  LOP3.LUT R4, R5, 0x7c00, RZ, 0xc0, !PT ;  /* 0x00007c0005047812 */ /* 0x000fc800078ec0ff */
[----:B------:R-:W-:Y:S02]  /*0a00*/  IADD3 R37, PT, PT, R6, R29, R4 ;  /* 0x0000001d06257210 */ /* 0x000fe40007ffe004 */
[----:B------:R-:W-:-:S04]  /*0a10*/  SHF.R.U64 R4, R22, UR7, R23 ;  /* 0x0000000716047c19 */ /* 0x000fc80008001217 */
[----:B------:R-:W-:-:S05]  /*0a20*/  LOP3.LUT R4, R4, UR4, RZ, 0xc0, !PT ;  /* 0x0000000404047c12 */ /* 0x000fca000f8ec0ff */
[----:B------:R-:W-:Y:S01]  /*0a30*/  IMAD.SHL.U32 R6, R4, 0x400, RZ ;  /* 0x0000040004067824 */ /* 0x000fe200078e00ff */
[----:B------:R-:W-:-:S04]  /*0a40*/  SHF.R.U32.HI R4, RZ, 0x4, R4 ;  /* 0x00000004ff047819 */ /* 0x000fc80000011604 */
[----:B------:R-:W-:Y:S02]  /*0a50*/  LOP3.LUT R6, R6, 0x7c00, RZ, 0xc0, !PT ;  /* 0x00007c0006067812 */ /* 0x000fe400078ec0ff */
[----:B------:R-:W-:-:S04]  /*0a60*/  LOP3.LUT R38, R4, 0xffffffe, RZ, 0xc0, !PT ;  /* 0x0ffffffe04267812 */ /* 0x000fc800078ec0ff */
[----:B------:R-:W-:Y:S01]  /*0a70*/  IADD3 R38, PT, PT, R38, R29, R6 ;  /* 0x0000001d26267210 */ /* 0x000fe20007ffe006 */
[----:B--2---:R-:W-:-:S05]  /*0a80*/  VIADD R7, R47, 0x1 ;  /* 0x000000012f077836 */ /* 0x004fca0000000000 */
[----:B------:R-:W-:Y:S04]  /*0a90*/  STS.U16 [R34], R7 ;  /* 0x0000000722007388 */ /* 0x000fe80000000400 */
[----:B------:R-:W1:Y:S02]  /*0aa0*/  LDS.U16 R46, [R36] ;  /* 0x00000000242e7984 */ /* 0x000e640000000400 */
[----:B-1----:R-:W-:-:S05]  /*0ab0*/  VIADD R5, R46, 0x1 ;  /* 0x000000012e057836 */ /* 0x002fca0000000000 */
[----:B------:R1:W-:Y:S04]  /*0ac0*/  STS.U16 [R36], R5 ;  /* 0x0000000524007388 */ /* 0x0003e80000000400 */
[----:B------:R-:W2:Y:S01]  /*0ad0*/  LDS.U16 R45, [R37] ;  /* 0x00000000252d7984 */ /* 0x000ea20000000400 */
[----:B-1----:R-:W-:-:S04]  /*0ae0*/  SHF.R.U64 R5, R24, UR7, R25 ;  /* 0x0000000718057c19 */ /* 0x002fc80008001219 */
[----:B------:R-:W-:-:S05]  /*0af0*/  LOP3.LUT R5, R5, UR4, RZ, 0xc0, !PT ;  /* 0x0000000405057c12 */ /* 0x000fca000f8ec0ff */
[----:B------:R-:W-:Y:S01]  /*0b00*/  IMAD.SHL.U32 R6, R5, 0x400, RZ ;  /* 0x0000040005067824 */ /* 0x000fe200078e00ff */
[----:B------:R-:W-:-:S04]  /*0b10*/  SHF.R.U32.HI R5, RZ, 0x4, R5 ;  /* 0x00000004ff057819 */ /* 0x000fc80000011605 */
[----:B------:R-:W-:Y:S02]  /*0b20*/  LOP3.LUT R6, R6, 0x7c00, RZ, 0xc0, !PT ;  /* 0x00007c0006067812 */ /* 0x000fe400078ec0ff */
[----:B------:R-:W-:-:S04]  /*0b30*/  LOP3.LUT R39, R5, 0xffffffe, RZ, 0xc0, !PT ;  /* 0x0ffffffe05277812 */ /* 0x000fc800078ec0ff */
[----:B------:R-:W-:Y:S01]  /*0b40*/  IADD3 R39, PT, PT, R39, R29, R6 ;  /* 0x0000001d27277210 */ /* 0x000fe20007ffe006 */
[----:B--2---:R-:W-:-:S05]  /*0b50*/  VIADD R4, R45, 0x1 ;  /* 0x000000012d047836 */ /* 0x004fca0000000000 */
[----:B------:R1:W-:Y:S04]  /*0b60*/  STS.U16 [R37], R4 ;  /* 0x0000000425007388 */ /* 0x0003e80000000400 */
[----:B------:R-:W2:Y:S01]  /*0b70*/  LDS.U16 R44, [R38] ;  /* 0x00000000262c7984 */ /* 0x000ea20000000400 */
[----:B-1----:R-:W-:-:S04]  /*0b80*/  SHF.R.U64 R4, R26, UR7, R27 ;  /* 0x000000071a047c19 */ /* 0x002fc8000800121b */
[----:B------:R-:W-:Y:S01]  /*0b90*/  LOP3.LUT R4, R4, UR4, RZ, 0xc0, !PT ;  /* 0x0000000404047c12 */ /* 0x000fe2000f8ec0ff */
[----:B------:R-:W-:Y:S02]  /*0ba0*/  UMOV UR4, 0x400 ;  /* 0x0000040000047882 */ /* 0x000fe40000000000 */
[----:B0-----:R-:W-:Y:S02]  /*0bb0*/  ULEA UR4, UR6, UR4, 0x18 ;  /* 0x0000000406047291 */ /* 0x001fe4000f8ec0ff */
[----:B------:R-:W-:Y:S01]  /*0bc0*/  IMAD.SHL.U32 R6, R4, 0x400, RZ ;  /* 0x0000040004067824 */ /* 0x000fe200078e00ff */
[----:B------:R-:W-:-:S04]  /*0bd0*/  SHF.R.U32.HI R4, RZ, 0x4, R4 ;  /* 0x00000004ff047819 */ /* 0x000fc80000011604 */
[----:B------:R-:W-:Y:S02]  /*0be0*/  LOP3.LUT R6, R6, 0x7c00, RZ, 0xc0, !PT ;  /* 0x00007c0006067812 */ /* 0x000fe400078ec0ff */
[----:B------:R-:W-:-:S04]  /*0bf0*/  LOP3.LUT R40, R4, 0xffffffe, RZ, 0xc0, !PT ;  /* 0x0ffffffe04287812 */ /* 0x000fc800078ec0ff */
[----:B------:R-:W-:Y:S01]  /*0c00*/  IADD3 R40, PT, PT, R40, R29, R6 ;  /* 0x0000001d28287210 */ /* 0x000fe20007ffe006 */
[----:B--2---:R-:W-:-:S05]  /*0c10*/  VIADD R5, R44, 0x1 ;  /* 0x000000012c057836 */ /* 0x004fca0000000000 */
[----:B------:R-:W-:Y:S04]  /*0c20*/  STS.U16 [R38], R5 ;  /* 0x0000000526007388 */ /* 0x000fe80000000400 */
[----:B------:R-:W0:Y:S02]  /*0c30*/  LDS.U16 R43, [R39] ;  /* 0x00000000272b7984 */ /* 0x000e240000000400 */
[----:B0-----:R-:W-:-:S05]  /*0c40*/  VIADD R4, R43, 0x1 ;  /* 0x000000012b047836 */ /* 0x001fca0000000000 */
[----:B------:R-:W-:Y:S04]  /*0c50*/  STS.U16 [R39], R4 ;  /* 0x0000000427007388 */ /* 0x000fe80000000400 */
[----:B------:R-:W0:Y:S02]  /*0c60*/  LDS.U16 R42, [R40] ;  /* 0x00000000282a7984 */ /* 0x000e240000000400 */
[----:B0-----:R-:W-:-:S05]  /*0c70*/  VIADD R5, R42, 0x1 ;  /* 0x000000012a057836 */ /* 0x001fca0000000000 */
[----:B------:R-:W-:Y:S01]  /*0c80*/  STS.U16 [R40], R5 ;  /* 0x0000000528007388 */ /* 0x000fe20000000400 */
[----:B------:R-:W-:Y:S06]  /*0c90*/  BAR.SYNC.DEFER_BLOCKING 0x0 ;  /* 0x0000000000007b1d */ /* 0x000fec0000010000 */
[----:B------:R-:W-:Y:S04]  /*0ca0*/  LDS R77, [R31] ;  /* 0x000000001f4d7984 */ /* 0x000fe80000000800 */
[----:B------:R-:W0:Y:S04]  /*0cb0*/  LDS R78, [R31+0x4] ;  /* 0x000004001f4e7984 */ /* 0x000e280000000800 */
[----:B------:R-:W1:Y:S04]  /*0cc0*/  LDS R79, [R31+0x8] ;  /* 0x000008001f4f7984 */ /* 0x000e680000000800 */
[----:B------:R-:W2:Y:S04]  /*0cd0*/  LDS R80, [R31+0xc] ;  /* 0x00000c001f507984 */ /* 0x000ea80000000800 */
[----:B------:R-:W3:Y:S04]  /*0ce0*/  LDS R81, [R31+0x10] ;  /* 0x000010001f517984 */ /* 0x000ee80000000800 */
[----:B------:R-:W4:Y:S04]  /*0cf0*/  LDS R82, [R31+0x14] ;  /* 0x000014001f527984 */ /* 0x000f280000000800 */
[----:B------:R-:W4:Y:S04]  /*0d00*/  LDS R83, [R31+0x18] ;  /* 0x000018001f537984 */ /* 0x000f280000000800 */
[----:B------:R-:W4:Y:S04]  /*0d10*/  LDS R76, [R31+0x1c] ;  /* 0x00001c001f4c7984 */ /* 0x000f280000000800 */
[----:B------:R-:W4:Y:S04]  /*0d20*/  LDS R75, [R31+0x20] ;  /* 0x000020001f4b7984 */ /* 0x000f280000000800 */
[----:B------:R-:W4:Y:S04]  /*0d30*/  LDS R74, [R31+0x24] ;  /* 0x000024001f4a7984 */ /* 0x000f280000000800 */
[----:B------:R-:W4:Y:S01]  /*0d40*/  LDS R73, [R31+0x28] ;  /* 0x000028001f497984 */ /* 0x000f220000000800 */
[----:B0-----:R-:W-:-:S03]  /*0d50*/  IMAD.IADD R78, R77, 0x1, R78 ;  /* 0x000000014d4e7824 */ /* 0x001fc600078e024e */
[----:B------:R-:W0:Y:S01]  /*0d60*/  LDS R72, [R31+0x2c] ;  /* 0x00002c001f487984 */ /* 0x000e220000000800 */
[----:B-1----:R-:W-:-:S03]  /*0d70*/  IMAD.IADD R79, R79, 0x1, R78 ;  /* 0x000000014f4f7824 */ /* 0x002fc600078e024e */
[----:B------:R-:W1:Y:S01]  /*0d80*/  LDS R71, [R31+0x30] ;  /* 0x000030001f477984 */ /* 0x000e620000000800 */
[----:B--2---:R-:W-:-:S03]  /*0d90*/  IMAD.IADD R80, R80, 0x1, R79 ;  /* 0x0000000150507824 */ /* 0x004fc600078e024f */
[----:B------:R-:W2:Y:S02]  /*0da0*/  LDS R70, [R31+0x34] ;  /* 0x000034001f467984 */ /* 0x000ea40000000800 */
[----:B---3--:R-:W-:Y:S02]  /*0db0*/  IADD3 R81, PT, PT, R81, R80, RZ ;  /* 0x0000005051517210 */ /* 0x008fe40007ffe0ff */
[----:B------:R-:W3:Y:S04]  /*0dc0*/  LDS R69, [R31+0x38] ;  /* 0x000038001f457984 */ /* 0x000ee80000000800 */
[----:B------:R-:W3:Y:S01]  /*0dd0*/  LDS R68, [R31+0x3c] ;  /* 0x00003c001f447984 */ /* 0x000ee20000000800 */
[----:B----4-:R-:W-:-:S03]  /*0de0*/  IMAD.IADD R82, R82, 0x1, R81 ;  /* 0x0000000152527824 */ /* 0x010fc600078e0251 */
[----:B------:R-:W4:Y:S01]  /*0df0*/  LDS R67, [R31+0x40] ;  /* 0x000040001f437984 */ /* 0x000f220000000800 */
[----:B------:R-:W-:-:S03]  /*0e00*/  IMAD.IADD R83, R83, 0x1, R82 ;  /* 0x0000000153537824 */ /* 0x000fc600078e0252 */
        /* <DEDUP_REMOVED lines=9> */
[----:B0-----:R-:W-:-:S03]  /*0ea0*/  IMAD.IADD R72, R72, 0x1, R73 ;  /* 0x0000000148487824 */ /* 0x001fc600078e0249 */
[----:B------:R-:W0:Y:S01]  /*0eb0*/  LDS R61, [R31+0x58] ;  /* 0x000058001f3d7984 */ /* 0x000e220000000800 */
[----:B-1----:R-:W-:-:S03]  /*0ec0*/  IMAD.IADD R71, R71, 0x1, R72 ;  /* 0x0000000147477824 */ /* 0x002fc600078e0248 */
[----:B------:R-:W1:Y:S01]  /*0ed0*/  LDS R60, [R31+0x5c] ;  /* 0x00005c001f3c7984 */ /* 0x000e620000000800 */
[----:B--2---:R-:W-:-:S03]  /*0ee0*/  IMAD.IADD R70, R70, 0x1, R71 ;  /* 0x0000000146467824 */ /* 0x004fc600078e0247 */
[----:B------:R-:W2:Y:S01]  /*0ef0*/  LDS R59, [R31+0x60] ;  /* 0x000060001f3b7984 */ /* 0x000ea20000000800 */
[----:B---3--:R-:W-:-:S03]  /*0f00*/  IMAD.IADD R69, R69, 0x1, R70 ;  /* 0x0000000145457824 */ /* 0x008fc600078e0246 */
[----:B------:R-:W3:Y:S01]  /*0f10*/  LDS R58, [R31+0x64] ;  /* 0x000064001f3a7984 */ /* 0x000ee20000000800 */
[----:B------:R-:W-:-:S03]  /*0f20*/  IMAD.IADD R68, R68, 0x1, R69 ;  /* 0x0000000144447824 */ /* 0x000fc600078e0245 */
[----:B------:R-:W3:Y:S02]  /*0f30*/  LDS R57, [R31+0x68] ;  /* 0x000068001f397984 */ /* 0x000ee40000000800 */
[----:B----4-:R-:W-:Y:S02]  /*0f40*/  IADD3 R67, PT, PT, R67, R68, RZ ;  /* 0x0000004443437210 */ /* 0x010fe40007ffe0ff */
[----:B------:R-:W4:Y:S03]  /*0f50*/  LDS R56, [R31+0x6c] ;  /* 0x00006c001f387984 */ /* 0x000f260000000800 */
[----:B------:R-:W-:Y:S01]  /*0f60*/  IMAD.IADD R66, R66, 0x1, R67 ;  /* 0x0000000142427824 */ /* 0x000fe200078e0243 */
        /* <DEDUP_REMOVED lines=9> */
[----:B0-----:R-:W-:-:S04]  /*1000*/  IMAD.IADD R61, R61, 0x1, R62 ;  /* 0x000000013d3d7824 */ /* 0x001fc800078e023e */
[----:B-1----:R-:W-:-:S04]  /*1010*/  IMAD.IADD R60, R60, 0x1, R61 ;  /* 0x000000013c3c7824 */ /* 0x002fc800078e023d */
[----:B--2---:R-:W-:-:S04]  /*1020*/  IMAD.IADD R59, R59, 0x1, R60 ;  /* 0x000000013b3b7824 */ /* 0x004fc800078e023c */
[----:B---3--:R-:W-:-:S04]  /*1030*/  IMAD.IADD R58, R58, 0x1, R59 ;  /* 0x000000013a3a7824 */ /* 0x008fc800078e023b */
[----:B------:R-:W-:-:S04]  /*1040*/  IMAD.IADD R57, R57, 0x1, R58 ;  /* 0x0000000139397824 */ /* 0x000fc800078e023a */
[----:B----4-:R-:W-:-:S05]  /*1050*/  IMAD.IADD R56, R56, 0x1, R57 ;  /* 0x0000000138387824 */ /* 0x010fca00078e0239 */
[----:B------:R-:W-:-:S05]  /*1060*/  IADD3 R55, PT, PT, R55, R56, RZ ;  /* 0x0000003837377210 */ /* 0x000fca0007ffe0ff */
[----:B------:R-:W-:-:S04]  /*1070*/  IMAD.IADD R54, R54, 0x1, R55 ;  /* 0x0000000136367824 */ /* 0x000fc800078e0237 */
[----:B------:R-:W-:-:S04]  /*1080*/  IMAD.IADD R53, R53, 0x1, R54 ;  /* 0x0000000135357824 */ /* 0x000fc800078e0236 */
[----:B------:R-:W-:-:S04]  /*1090*/  IMAD.IADD R52, R52, 0x1, R53 ;  /* 0x0000000134347824 */ /* 0x000fc800078e0235 */
[----:B------:R-:W-:-:S05]  /*10a0*/  IMAD.IADD R84, R5, 0x1, R52 ;  /* 0x0000000105547824 */ /* 0x000fca00078e0234 */
        /* <DEDUP_REMOVED lines=8> */
[----:B------:R-:W0:Y:S02]  /*1130*/  SHFL.UP P0, R85, R88, 0x10, RZ ;  /* 0x0600000058557989 */ /* 0x000e2400000000ff */
[----:B0-----:R-:W-:Y:S01]  /*1140*/  @P0 IMAD.IADD R85, R88, 0x1, R85 ;  /* 0x0000000158550824 */ /* 0x001fe200078e0255 */
[----:B------:R-:W-:-:S03]  /*1150*/  ISETP.NE.AND P0, PT, R86, 0x1, PT ;  /* 0x000000015600780c */ /* 0x000fc60003f05270 */
[----:B------:R-:W-:Y:S01]  /*1160*/  IMAD.IADD R84, R85, 0x1, -R84 ;  /* 0x0000000155547824 */ /* 0x000fe200078e0a54 */
[----:B------:R-:W-:Y:S01]  /*1170*/  @!P1 STS [R30+0x8400], R85 ;  /* 0x008400551e009388 */ /* 0x000fe20000000800 */
[----:B------:R-:W-:Y:S01]  /*1180*/  BAR.SYNC.DEFER_BLOCKING 0x0 ;  /* 0x0000000000007b1d */ /* 0x000fe20000010000 */
[----:B------:R-:W-:-:S05]  /*1190*/  ISETP.NE.AND P1, PT, R86, 0x4, PT ;  /* 0x000000045600780c */ /* 0x000fca0003f25270 */
[----:B------:R-:W0:Y:S04]  /*11a0*/  LDS.128 R4, [UR4+0x8400] ;  /* 0x00840004ff047984 */ /* 0x000e280008000c00 */
[----:B------:R-:W1:Y:S01]  /*11b0*/  LDS.128 R8, [UR4+0x8410] ;  /* 0x00841004ff087984 */ /* 0x000e620008000c00 */
[C---:B0-----:R-:W-:Y:S01]  /*11c0*/  IMAD.IADD R5, R4.reuse, 0x1, R5 ;  /* 0x0000000104057824 */ /* 0x041fe200078e0205 */
[----:B------:R-:W-:Y:S02]  /*11d0*/  SEL R35, R4, R35, !P0 ;  /* 0x0000002304237207 */ /* 0x000fe40004000000 */
[----:B------:R-:W-:Y:S01]  /*11e0*/  ISETP.NE.AND P0, PT, R86, 0x2, PT ;  /* 0x000000025600780c */ /* 0x000fe20003f05270 */
[----:B------:R-:W-:-:S03]  /*11f0*/  IMAD.IADD R6, R6, 0x1, R5 ;  /* 0x0000000106067824 */ /* 0x000fc600078e0205 */
[----:B------:R-:W-:Y:S02]  /*1200*/  SEL R35, R5, R35, !P0 ;  /* 0x0000002305237207 */ /* 0x000fe40004000000 */
[----:B------:R-:W-:Y:S02]  /*1210*/  ISETP.NE.AND P0, PT, R86, 0x3, PT ;  /* 0x000000035600780c */ /* 0x000fe40003f05270 */
[----:B------:R-:W-:Y:S02]  /*1220*/  IADD3 R7, PT, PT, R7, R6, RZ ;  /* 0x0000000607077210 */ /* 0x000fe40007ffe0ff */
[----:B------:R-:W-:Y:S02]  /*1230*/  SEL R35, R6, R35, !P0 ;  /* 0x0000002306237207 */ /* 0x000fe40004000000 */
[----:B------:R-:W-:Y:S01]  /*1240*/  ISETP.NE.AND P0, PT, R86, 0x5, PT ;  /* 0x000000055600780c */ /* 0x000fe20003f05270 */
[C---:B-1----:R-:W-:Y:S01]  /*1250*/  IMAD.IADD R8, R7.reuse, 0x1, R8 ;  /* 0x0000000107087824 */ /* 0x042fe200078e0208 */
[----:B------:R-:W-:-:S02]  /*1260*/  SEL R35, R7, R35, !P1 ;  /* 0x0000002307237207 */ /* 0x000fc40004800000 */
[----:B------:R-:W-:Y:S01]  /*1270*/  ISETP.NE.AND P1, PT, R28, RZ, PT ;  /* 0x000000ff1c00720c */ /* 0x000fe20003f25270 */
[----:B------:R-:W-:Y:S01]  /*1280*/  IMAD.IADD R9, R9, 0x1, R8 ;  /* 0x0000000109097824 */ /* 0x000fe200078e0208 */
[----:B------:R-:W-:Y:S02]  /*1290*/  SEL R35, R8, R35, !P0 ;  /* 0x0000002308237207 */ /* 0x000fe40004000000 */
[----:B------:R-:W-:Y:S01]  /*12a0*/  ISETP.GT.U32.AND P0, PT, R0, 0x1f, PT ;  /* 0x0000001f0000780c */ /* 0x000fe20003f04070 */
[----:B------:R-:W-:Y:S01]  /*12b0*/  IMAD.IADD R10, R10, 0x1, R9 ;  /* 0x000000010a0a7824 */ /* 0x000fe200078e0209 */
[----:B------:R-:W-:Y:S02]  /*12c0*/  SEL R35, R9, R35, !P2 ;  /* 0x0000002309237207 */ /* 0x000fe40005000000 */
[----:B------:R-:W-:Y:S01]  /*12d0*/  ISETP.GT.U32.OR P2, PT, R0, 0x1f, P1 ;  /* 0x0000001f0000780c */ /* 0x000fe20000f44470 */
[----:B------:R-:W-:Y:S01]  /*12e0*/  IMAD.IADD R11, R11, 0x1, R10 ;  /* 0x000000010b0b7824 */ /* 0x000fe200078e020a */
[----:B------:R-:W-:-:S02]  /*12f0*/  SEL R4, R84, RZ, P1 ;  /* 0x000000ff54047207 */ /* 0x000fc40000800000 */
[----:B------:R-:W-:-:S05]  /*1300*/  SEL R35, R10, R35, !P3 ;  /* 0x000000230a237207 */ /* 0x000fca0005800000 */
[----:B------:R-:W-:Y:S01]  /*1310*/  @P0 IMAD.IADD R84, R35, 0x1, R4 ;  /* 0x0000000123540824 */ /* 0x000fe200078e0204 */
[----:B------:R-:W-:-:S03]  /*1320*/  ISETP.NE.AND P0, PT, R0, RZ, PT ;  /* 0x000000ff0000720c */ /* 0x000fc60003f05270 */
[----:B------:R-:W-:-:S05]  /*1330*/  @!P2 IMAD.U32 R84, R11, 0x10000, RZ ;  /* 0x000100000b54a824 */ /* 0x000fca00078e00ff */
[----:B------:R-:W-:Y:S01]  /*1340*/  @!P2 STS [UR4+0x8428], R84 ;  /* 0x00842854ff00a988 */ /* 0x000fe20008000804 */
[----:B------:R-:W-:Y:S06]  /*1350*/  BAR.SYNC.DEFER_BLOCKING 0x0 ;  /* 0x0000000000007b1d */ /* 0x000fec0000010000 */
[----:B------:R-:W0:Y:S02]  /*1360*/  LDS R4, [UR4+0x8428] ;  /* 0x00842804ff047984 */ /* 0x000e240008000800 */
[----:B0-----:R-:W-:-:S05]  /*1370*/  SEL R5, R4, RZ, P0 ;  /* 0x000000ff04057207 */ /* 0x001fca0000000000 */
[----:B------:R-:W-:-:S04]  /*1380*/  IMAD.IADD R4, R5, 0x1, R84 ;  /* 0x0000000105047824 */ /* 0x000fc800078e0254 */
[--C-:B------:R-:W-:Y:S01]  /*1390*/  IMAD.IADD R6, R77, 0x1, R4.reuse ;  /* 0x000000014d067824 */ /* 0x100fe200078e0204 */
[-C--:B------:R-:W-:Y:S01]  /*13a0*/  IADD3 R80, PT, PT, R80, R4.reuse, RZ ;  /* 0x0000000450507210 */ /* 0x080fe20007ffe0ff */
[--C-:B------:R-:W-:Y:S01]  /*13b0*/  IMAD.IADD R78, R78, 0x1, R4.reuse ;  /* 0x000000014e4e7824 */ /* 0x100fe200078e0204 */
[-C--:B------:R-:W-:Y:S01]  /*13c0*/  IADD3 R68, PT, PT, R68, R4.reuse, RZ ;  /* 0x0000000444447210 */ /* 0x080fe20007ffe0ff */
[--C-:B------:R-:W-:Y:S01]  /*13d0*/  IMAD.IADD R8, R79, 0x1, R4.reuse ;  /* 0x000000014f087824 */ /* 0x100fe200078e0204 */
[----:B------:R-:W-:Y:S01]  /*13e0*/  IADD3 R57, PT, PT, R57, R4, RZ ;  /* 0x0000000439397210 */ /* 0x000fe20007ffe0ff */
[--C-:B------:R-:W-:Y:S01]  /*13f0*/  IMAD.IADD R10, R81, 0x1, R4.reuse ;  /* 0x00000001510a7824 */ /* 0x100fe200078e0204 */
[----:B------:R-:W-:Y:S01]  /*1400*/  STS [R31], R4 ;  /* 0x000000041f007388 */ /* 0x000fe20000000800 */
[--C-:B------:R-:W-:Y:S02]  /*1410*/  IMAD.IADD R82, R82, 0x1, R4.reuse ;  /* 0x0000000152527824 */ /* 0x100fe400078e0204 */
[--C-:B------:R-:W-:Y:S01]  /*1420*/  IMAD.IADD R84, R83, 0x1, R4.reuse ;  /* 0x0000000153547824 */ /* 0x100fe200078e0204 */
[----:B------:R-:W-:Y:S01]  /*1430*/  STS [R31+0x4], R6 ;  /* 0x000004061f007388 */ /* 0x000fe20000000800 */
[----:B------:R-:W-:-:S02]  /*1440*/  IMAD.IADD R76, R76, 0x1, R4 ;  /* 0x000000014c4c7824 */ /* 0x000fc400078e0204 */
[--C-:B------:R-:W-:Y:S01]  /*1450*/  IMAD.IADD R88, R75, 0x1, R4.reuse ;  /* 0x000000014b587824 */ /* 0x100fe200078e0204 */
[----:B------:R-:W-:Y:S01]  /*1460*/  STS [R31+0x8], R78 ;  /* 0x0000084e1f007388 */ /* 0x000fe20000000800 */
[--C-:B------:R-:W-:Y:S02]  /*1470*/  IMAD.IADD R74, R74, 0x1, R4.reuse ;  /* 0x000000014a4a7824 */ /* 0x100fe400078e0204 */
[--C-:B------:R-:W-:Y:S01]  /*1480*/  IMAD.IADD R90, R73, 0x1, R4.reuse ;  /* 0x00000001495a7824 */ /* 0x100fe200078e0204 */
[----:B------:R-:W-:Y:S01]  /*1490*/  STS [R31+0xc], R8 ;  /* 0x00000c081f007388 */ /* 0x000fe20000000800 */
        /* <DEDUP_REMOVED lines=27> */
[----:B------:R-:W-:-:S03]  /*1650*/  IMAD.IADD R52, R52, 0x1, R4 ;  /* 0x0000000134347824 */ /* 0x000fc600078e0204 */
[----:B------:R-:W-:Y:S04]  /*1660*/  STS [R31+0x34], R92 ;  /* 0x0000345c1f007388 */ /* 0x000fe80000000800 */
        /* <DEDUP_REMOVED lines=18> */
[----:B------:R-:W-:Y:S01]  /*1790*/  STS [R31+0x80], R52 ;  /* 0x000080341f007388 */ /* 0x000fe20000000800 */
[----:B------:R-:W-:Y:S06]  /*17a0*/  BAR.SYNC.DEFER_BLOCKING 0x0 ;  /* 0x0000000000007b1d */ /* 0x000fec0000010000 */
[----:B------:R-:W0:Y:S04]  /*17b0*/  LDS.U16 R51, [R51] ;  /* 0x0000000033337984 */ /* 0x000e280000000400 */
[----:B------:R-:W1:Y:S04]  /*17c0*/  LDS.U16 R4, [R41] ;  /* 0x0000000029047984 */ /* 0x000e680000000400 */
[----:B------:R-:W2:Y:S04]  /*17d0*/  LDS.U16 R5, [R32] ;  /* 0x0000000020057984 */ /* 0x000ea80000000400 */
[----:B------:R-:W3:Y:S04]  /*17e0*/  LDS.U16 R34, [R34] ;  /* 0x0000000022227984 */ /* 0x000ee80000000400 */
[----:B------:R-:W4:Y:S04]  /*17f0*/  LDS.U16 R7, [R36] ;  /* 0x0000000024077984 */ /* 0x000f280000000400 */
[----:B------:R-:W4:Y:S04]  /*1800*/  LDS.U16 R6, [R37] ;  /* 0x0000000025067984 */ /* 0x000f280000000400 */
[----:B------:R-:W4:Y:S04]  /*1810*/  LDS.U16 R9, [R38] ;  /* 0x0000000026097984 */ /* 0x000f280000000400 */
[----:B------:R-:W4:Y:S04]  /*1820*/  LDS.U16 R8, [R39] ;  /* 0x0000000027087984 */ /* 0x000f280000000400 */
[----:B------:R-:W4:Y:S01]  /*1830*/  LDS.U16 R11, [R40] ;  /* 0x00000000280b7984 */ /* 0x000f220000000400 */
[----:B0-----:R-:W-:-:S02]  /*1840*/  IMAD.IADD R50, R50, 0x1, R51 ;  /* 0x0000000132327824 */ /* 0x001fc400078e0233 */
[----:B-1----:R-:W-:Y:S02]  /*1850*/  IMAD.IADD R4, R49, 0x1, R4 ;  /* 0x0000000131047824 */ /* 0x002fe400078e0204 */
[----:B--2---:R-:W-:Y:S02]  /*1860*/  IMAD.IADD R48, R48, 0x1, R5 ;  /* 0x0000000130307824 */ /* 0x004fe400078e0205 */
[----:B---3--:R-:W-:Y:S02]  /*1870*/  IMAD.IADD R47, R47, 0x1, R34 ;  /* 0x000000012f2f7824 */ /* 0x008fe400078e0222 */
[----:B----4-:R-:W-:Y:S01]  /*1880*/  IMAD.IADD R46, R46, 0x1, R7 ;  /* 0x000000012e2e7824 */ /* 0x010fe200078e0207 */
[----:B------:R-:W-:Y:S01]  /*1890*/  IADD3 R6, PT, PT, R45, R6, RZ ;  /* 0x000000062d067210 */ /* 0x000fe20007ffe0ff */
[----:B------:R-:W-:Y:S02]  /*18a0*/  IMAD.IADD R41, R44, 0x1, R9 ;  /* 0x000000012c297824 */ /* 0x000fe400078e0209 */
[----:B------:R-:W-:-:S02]  /*18b0*/  IMAD.IADD R8, R43, 0x1, R8 ;  /* 0x000000012b087824 */ /* 0x000fc400078e0208 */
[----:B------:R-:W-:Y:S01]  /*18c0*/  IMAD.IADD R42, R42, 0x1, R11 ;  /* 0x000000012a2a7824 */ /* 0x000fe200078e020b */
[----:B------:R-:W-:Y:S06]  /*18d0*/  BAR.SYNC.DEFER_BLOCKING 0x0 ;  /* 0x0000000000007b1d */ /* 0x000fec0000010000 */
[----:B------:R-:W-:Y:S05]  /*18e0*/  BRA.U UP0, `(.L_x_203) ;  /* 0x0000000100807547 */ /* 0x000fea000b800000 */
[----:B------:R-:W-:Y:S01]  /*18f0*/  LEA R5, R50, UR4, 0x3 ;  /* 0x0000000432057c11 */ /* 0x000fe2000f8e18ff */
[----:B------:R-:W-:Y:S01]  /*1900*/  UIADD3 UR8, UPT, UPT, UR8, 0x6, URZ ;  /* 0x0000000608087890 */ /* 0x000fe2000fffe0ff */
[----:B------:R-:W-:Y:S01]  /*1910*/  LEA R7, R4, UR4, 0x3 ;  /* 0x0000000404077c11 */ /* 0x000fe2000f8e18ff */
[----:B------:R-:W-:Y:S01]  /*1920*/  UIADD3 UR5, UPT, UPT, UR5, -0x6, URZ ;  /* 0xfffffffa05057890 */ /* 0x000fe2000fffe0ff */
[----:B------:R-:W-:Y:S01]  /*1930*/  LEA R9, R48, UR4, 0x3 ;  /* 0x0000000430097c11 */ /* 0x000fe2000f8e18ff */
[----:B------:R0:W-:Y:S01]  /*1940*/  STS.64 [R5], R2 ;  /* 0x0000000205007388 */ /* 0x0001e20000000a00 */
[----:B------:R-:W-:Y:S02]  /*1950*/  LEA R11, R47, UR4, 0x3 ;  /* 0x000000042f0b7c11 */ /* 0x000fe4000f8e18ff */
[----:B------:R-:W-:Y:S01]  /*1960*/  LEA R37, R46, UR4, 0x3 ;  /* 0x000000042e257c11 */ /* 0x000fe2000f8e18ff */
[----:B------:R0:W-:Y:S01]  /*1970*/  STS.64 [R7], R12 ;  /* 0x0000000c07007388 */ /* 0x0001e20000000a00 */
[----:B------:R-:W-:-:S02]  /*1980*/  LEA R39, R6, UR4, 0x3 ;  /* 0x0000000406277c11 */ /* 0x000fc4000f8e18ff */
[----:B------:R-:W-:Y:S01]  /*1990*/  LEA R41, R41, UR4, 0x3 ;  /* 0x0000000429297c11 */ /* 0x000fe2000f8e18ff */
[----:B------:R0:W-:Y:S01]  /*19a0*/  STS.64 [R9], R14 ;  /* 0x0000000e09007388 */ /* 0x0001e20000000a00 */
[----:B------:R-:W-:Y:S02]  /*19b0*/  LEA R43, R8, UR4, 0x3 ;  /* 0x00000004082b7c11 */ /* 0x000fe4000f8e18ff */
[----:B------:R-:W-:Y:S01]  /*19c0*/  LEA R45, R42, UR4, 0x3 ;  /* 0x000000042a2d7c11 */ /* 0x000fe2000f8e18ff */
[----:B------:R0:W-:Y:S04]  /*19d0*/  STS.64 [R11], R16 ;  /* 0x000000100b007388 */ /* 0x0001e80000000a00 */
[----:B------:R0:W-:Y:S04]  /*19e0*/  STS.64 [R37], R18 ;  /* 0x0000001225007388 */ /* 0x0001e80000000a00 */
[----:B------:R0:W-:Y:S04]  /*19f0*/  STS.64 [R39], R20 ;  /* 0x0000001427007388 */ /* 0x0001e80000000a00 */
[----:B------:R0:W-:Y:S04]  /*1a00*/  STS.64 [R41], R22 ;  /* 0x0000001629007388 */ /* 0x0001e80000000a00 */
[----:B------:R0:W-:Y:S04]  /*1a10*/  STS.64 [R43], R24 ;  /* 0x000000182b007388 */ /* 0x0001e80000000a00 */
[----:B------:R0:W-:Y:S01]  /*1a20*/  STS.64 [R45], R26 ;  /* 0x0000001a2d007388 */ /* 0x0001e20000000a00 */
[----:B------:R-:W-:Y:S06]  /*1a30*/  BAR.SYNC.DEFER_BLOCKING 0x0 ;  /* 0x0000000000007b1d */ /* 0x000fec0000010000 */
[----:B------:R0:W1:Y:S04]  /*1a40*/  LDS.64 R2, [R33] ;  /* 0x0000000021027984 */ /* 0x0000680000000a00 */
[----:B------:R0:W2:Y:S04]  /*1a50*/  LDS.64 R12, [R33+0x8] ;  /* 0x00000800210c7984 */ /* 0x0000a80000000a00 */
[----:B------:R0:W3:Y:S04]  /*1a60*/  LDS.64 R14, [R33+0x10] ;  /* 0x00001000210e7984 */ /* 0x0000e80000000a00 */
[----:B------:R0:W4:Y:S04]  /*1a70*/  LDS.64 R16, [R33+0x18] ;  /* 0x0000180021107984 */ /* 0x0001280000000a00 */
[----:B------:R0:W0:Y:S04]  /*1a80*/  LDS.64 R18, [R33+0x20] ;  /* 0x0000200021127984 */ /* 0x0000280000000a00 */
[----:B------:R0:W0:Y:S04]  /*1a90*/  LDS.64 R20, [R33+0x28] ;  /* 0x0000280021147984 */ /* 0x0000280000000a00 */
[----:B------:R0:W0:Y:S04]  /*1aa0*/  LDS.64 R22, [R33+0x30] ;  /* 0x0000300021167984 */ /* 0x0000280000000a00 */
[----:B------:R0:W0:Y:S04]  /*1ab0*/  LDS.64 R24, [R33+0x38] ;  /* 0x0000380021187984 */ /* 0x0000280000000a00 */
[----:B------:R0:W0:Y:S01]  /*1ac0*/  LDS.64 R26, [R33+0x40] ;  /* 0x00004000211a7984 */ /* 0x0000220000000a00 */
[----:B------:R-:W-:Y:S06]  /*1ad0*/  BAR.SYNC.DEFER_BLOCKING 0x0 ;  /* 0x0000000000007b1d */ /* 0x000fec0000010000 */
[----:B------:R-:W-:Y:S05]  /*1ae0*/  BRA `(.L_x_204) ;  /* 0xffffffe800487947 */ /* 0x000fea000383ffff */
.L_x_203:
[----:B------:R-:W-:Y:S01]  /*1af0*/  LEA R5, R50, UR4, 0x3 ;  /* 0x0000000432057c11 */ /* 0x000fe2000f8e18ff */
[----:B------:R-:W0:Y:S01]  /*1b00*/  LDCU.64 UR6, c[0x0][0x3a0] ;  /* 0x00007400ff0677ac */ /* 0x000e220008000a00 */
[----:B------:R-:W-:Y:S01]  /*1b10*/  LEA R7, R4, UR4, 0x3 ;  /* 0x0000000404077c11 */ /* 0x000fe2000f8e18ff */
[----:B------:R-:W-:Y:S01]  /*1b20*/  IMAD R33, R0, -0x40, R33 ;  /* 0xffffffc000217824 */ /* 0x000fe200078e0221 */
[----:B------:R-:W-:Y:S01]  /*1b30*/  LEA R9, R48, UR4, 0x3 ;  /* 0x0000000430097c11 */ /* 0x000fe2000f8e18ff */
[----:B------:R-:W-:Y:S01]  /*1b40*/  STS.64 [R5], R2 ;  /* 0x0000000205007388 */ /* 0x000fe20000000a00 */
[----:B------:R-:W-:Y:S02]  /*1b50*/  LEA R47, R47, UR4, 0x3 ;  /* 0x000000042f2f7c11 */ /* 0x000fe4000f8e18ff */
[----:B------:R-:W-:Y:S01]  /*1b60*/  LEA R11, R46, UR4, 0x3 ;  /* 0x000000042e0b7c11 */ /* 0x000fe2000f8e18ff */
[----:B------:R-:W-:Y:S01]  /*1b70*/  STS.64 [R7], R12 ;  /* 0x0000000c07007388 */ /* 0x000fe20000000a00 */
[----:B------:R-:W-:-:S02]  /*1b80*/  LEA R29, R6, UR4, 0x3 ;  /* 0x00000004061d7c11 */ /* 0x000fc4000f8e18ff */
[----:B------:R-:W-:Y:S01]  /*1b90*/  LEA R41, R41, UR4, 0x3 ;  /* 0x0000000429297c11 */ /* 0x000fe2000f8e18ff */
[----:B------:R-:W-:Y:S01]  /*1ba0*/  STS.64 [R9], R14 ;  /* 0x0000000e09007388 */ /* 0x000fe20000000a00 */
[----:B------:R-:W-:Y:S02]  /*1bb0*/  LEA R31, R8, UR4, 0x3 ;  /* 0x00000004081f7c11 */ /* 0x000fe4000f8e18ff */
[----:B------:R-:W-:Y:S01]  /*1bc0*/  LEA R35, R42, UR4, 0x3 ;  /* 0x000000042a237c11 */ /* 0x000fe2000f8e18ff */
[----:B------:R1:W-:Y:S01]  /*1bd0*/  STS.64 [R47], R16 ;  /* 0x000000102f007388 */ /* 0x0003e20000000a00 */
[----:B0-----:R-:W-:-:S03]  /*1be0*/  ISETP.GE.U32.AND P1, PT, R0, UR6, PT ;  /* 0x0000000600007c0c */ /* 0x001fc6000bf26070 */
[----:B------:R-:W-:Y:S01]  /*1bf0*/  STS.64 [R11], R18 ;  /* 0x000000120b007388 */ /* 0x000fe20000000a00 */
[----:B------:R-:W-:-:S03]  /*1c00*/  ISETP.GE.U32.AND.EX P1, PT, RZ, UR7, PT, P1 ;  /* 0x00000007ff007c0c */ /* 0x000fc6000bf26110 */
[----:B------:R0:W-:Y:S04]  /*1c10*/  STS.64 [R29], R20 ;  /* 0x000000141d007388 */ /* 0x0001e80000000a00 */
[----:B------:R2:W-:Y:S01]  /*1c20*/  STS.64 [R41], R22 ;  /* 0x0000001629007388 */ /* 0x0005e20000000a00 */
[----:B-1----:R-:W1:Y:S03]  /*1c30*/  LDC.64 R16, c[0x0][0x388] ;  /* 0x0000e200ff107b82 */ /* 0x002e660000000a00 */
[----:B------:R-:W-:Y:S04]  /*1c40*/  STS.64 [R31], R24 ;  /* 0x000000181f007388 */ /* 0x000fe80000000a00 */
[----:B------:R-:W-:Y:S01]  /*1c50*/  STS.64 [R35], R26 ;  /* 0x0000001a23007388 */ /* 0x000fe20000000a00 */
[----:B0-----:R-:W-:-:S02]  /*1c60*/  VIADD R20, R0, 0x100 ;  /* 0x0000010000147836 */ /* 0x001fc40000000000 */
[C---:B------:R-:W-:Y:S01]  /*1c70*/  VIADD R21, R0.reuse, 0x300 ;  /* 0x0000030000157836 */ /* 0x040fe20000000000 */
[----:B------:R-:W-:Y:S01]  /*1c80*/  BAR.SYNC.DEFER_BLOCKING 0x0 ;  /* 0x0000000000007b1d */ /* 0x000fe20000010000 */
[----:B--2---:R-:W-:Y:S02]  /*1c90*/  LOP3.LUT R22, R0, 0x400, RZ, 0xfc, !PT ;  /* 0x0000040000167812 */ /* 0x004fe400078efcff */
[----:B------:R-:W-:Y:S01]  /*1ca0*/  ISETP.GE.U32.AND P3, PT, R20, UR6, PT ;  /* 0x0000000614007c0c */ /* 0x000fe2000bf66070 */
[C---:B------:R-:W-:Y:S01]  /*1cb0*/  VIADD R20, R0.reuse, 0x200 ;  /* 0x0000020000147836 */ /* 0x040fe20000000000 */
[----:B------:R-:W-:Y:S01]  /*1cc0*/  ISETP.GE.U32.AND P0, PT, R21, UR6, PT ;  /* 0x0000000615007c0c */ /* 0x000fe2000bf06070 */
[----:B------:R-:W-:Y:S01]  /*1cd0*/  VIADD R21, R0, 0x600 ;  /* 0x0000060000157836 */ /* 0x000fe20000000000 */
[----:B------:R-:W-:Y:S02]  /*1ce0*/  ISETP.GE.U32.AND.EX P3, PT, RZ, UR7, PT, P3 ;  /* 0x00000007ff007c0c */ /* 0x000fe4000bf66130 */
[----:B------:R-:W-:Y:S01]  /*1cf0*/  ISETP.GE.U32.AND P2, PT, R20, UR6, PT ;  /* 0x0000000614007c0c */ /* 0x000fe2000bf46070 */
[----:B------:R-:W-:Y:S01]  /*1d00*/  VIADD R20, R0, 0x500 ;  /* 0x0000050000147836 */ /* 0x000fe20000000000 */
[----:B------:R-:W-:Y:S01]  /*1d10*/  ISETP.GE.U32.AND P4, PT, R22, UR6, PT ;  /* 0x0000000616007c0c */ /* 0x000fe2000bf86070 */
[C---:B------:R-:W-:Y:S01]  /*1d20*/  VIADD R22, R0.reuse, 0x700 ;  /* 0x0000070000167836 */ /* 0x040fe20000000000 */
[----:B------:R-:W-:Y:S01]  /*1d30*/  ISETP.GE.U32.AND.EX P2, PT, RZ, UR7, PT, P2 ;  /* 0x00000007ff007c0c */ /* 0x000fe2000bf46120 */
[C---:B-1----:R-:W-:Y:S01]  /*1d40*/  IMAD.WIDE.U32 R16, R0.reuse, 0x8, R16 ;  /* 0x0000000800107825 */ /* 0x042fe200078e0010 */
[----:B------:R-:W-:-:S02]  /*1d50*/  LOP3.LUT R0, R0, 0x800, RZ, 0xfc, !PT ;  /* 0x0000080000007812 */ /* 0x000fc400078efcff */
[----:B------:R-:W-:Y:S02]  /*1d60*/  ISETP.GE.U32.AND P6, PT, R20, UR6, PT ;  /* 0x0000000614007c0c */ /* 0x000fe4000bfc6070 */
[----:B------:R-:W-:Y:S02]  /*1d70*/  ISETP.GE.U32.AND P5, PT, R21, UR6, PT ;  /* 0x0000000615007c0c */ /* 0x000fe4000bfa6070 */
[----:B------:R-:W-:Y:S02]  /*1d80*/  ISETP.GE.U32.AND.EX P0, PT, RZ, UR7, PT, P0 ;  /* 0x00000007ff007c0c */ /* 0x000fe4000bf06100 */
[----:B------:R-:W-:Y:S01]  /*1d90*/  ISETP.GE.U32.AND.EX P4, PT, RZ, UR7, PT, P4 ;  /* 0x00000007ff007c0c */ /* 0x000fe2000bf86140 */
[----:B------:R-:W0:Y:S01]  /*1da0*/  LDS.64 R2, [R33+0x800] ;  /* 0x0008000021027984 */ /* 0x000e220000000a00 */
[----:B------:R-:W-:Y:S02]  /*1db0*/  ISETP.GE.U32.AND.EX P6, PT, RZ, UR7, PT, P6 ;  /* 0x00000007ff007c0c */ /* 0x000fe4000bfc6160 */
[----:B------:R-:W-:Y:S01]  /*1dc0*/  ISETP.GE.U32.AND.EX P5, PT, RZ, UR7, PT, P5 ;  /* 0x00000007ff007c0c */ /* 0x000fe2000bfa6150 */
[----:B------:R-:W1:Y:S04]  /*1dd0*/  LDS.64 R4, [R33+0x1000] ;  /* 0x0010000021047984 */ /* 0x000e680000000a00 */
[----:B------:R-:W2:Y:S04]  /*1de0*/  LDS.64 R6, [R33+0x1800] ;  /* 0x0018000021067984 */ /* 0x000ea80000000a00 */
[----:B------:R-:W3:Y:S04]  /*1df0*/  LDS.64 R8, [R33+0x2000] ;  /* 0x0020000021087984 */ /* 0x000ee80000000a00 */
[----:B------:R-:W4:Y:S04]  /*1e00*/  LDS.64 R10, [R33+0x2800] ;  /* 0x00280000210a7984 */ /* 0x000f280000000a00 */
[----:B------:R-:W5:Y:S04]  /*1e10*/  LDS.64 R12, [R33+0x3000] ;  /* 0x00300000210c7984 */ /* 0x000f680000000a00 */
[----:B------:R-:W5:Y:S04]  /*1e20*/  LDS.64 R14, [R33+0x3800] ;  /* 0x00380000210e7984 */ /* 0x000f680000000a00 */
[----:B------:R-:W5:Y:S04]  /*1e30*/  @!P1 LDS.64 R18, [R33] ;  /* 0x0000000021129984 */ /* 0x000f680000000a00 */
[----:B0-----:R0:W-:Y:S01]  /*1e40*/  @!P3 STG.E.64 desc[UR10][R16.64+0x800], R2 ;  /* 0x000800021000b986 */ /* 0x0011e2000c101b0a */
[----:B------:R-:W-:-:S03]  /*1e50*/  ISETP.GE.U32.AND P3, PT, R22, UR6, PT ;  /* 0x0000000616007c0c */ /* 0x000fc6000bf66070 */
[----:B-1----:R0:W-:Y:S01]  /*1e60*/  @!P2 STG.E.64 desc[UR10][R16.64+0x1000], R4 ;  /* 0x001000041000a986 */ /* 0x0021e2000c101b0a */
[----:B------:R-:W-:Y:S02]  /*1e70*/  ISETP.GE.U32.AND P2, PT, R0, UR6, PT ;  /* 0x0000000600007c0c */ /* 0x000fe4000bf46070 */
[----:B------:R-:W-:Y:S01]  /*1e80*/  ISETP.GE.U32.AND.EX P3, PT, RZ, UR7, PT, P3 ;  /* 0x00000007ff007c0c */ /* 0x000fe2000bf66130 */
[----:B--2---:R0:W-:Y:S01]  /*1e90*/  @!P0 STG.E.64 desc[UR10][R16.64+0x1800], R6 ;  /* 0x0018000610008986 */ /* 0x0041e2000c101b0a */
[----:B------:R-:W-:-:S03]  /*1ea0*/  ISETP.GE.U32.AND.EX P2, PT, RZ, UR7, PT, P2 ;  /* 0x00000007ff007c0c */ /* 0x000fc6000bf46120 */
[----:B---3--:R0:W-:Y:S04]  /*1eb0*/  @!P4 STG.E.64 desc[UR10][R16.64+0x2000], R8 ;  /* 0x002000081000c986 */ /* 0x0081e8000c101b0a */
[----:B----4-:R0:W-:Y:S04]  /*1ec0*/  @!P6 STG.E.64 desc[UR10][R16.64+0x2800], R10 ;  /* 0x0028000a1000e986 */ /* 0x0101e8000c101b0a */
[----:B-----5:R0:W-:Y:S04]  /*1ed0*/  @!P5 STG.E.64 desc[UR10][R16.64+0x3000], R12 ;  /* 0x0030000c1000d986 */ /* 0x0201e8000c101b0a */
[----:B------:R0:W-:Y:S04]  /*1ee0*/  @!P3 STG.E.64 desc[UR10][R16.64+0x3800], R14 ;  /* 0x0038000e1000b986 */ /* 0x0001e8000c101b0a */
[----:B------:R0:W-:Y:S01]  /*1ef0*/  @!P1 STG.E.64 desc[UR10][R16.64], R18 ;  /* 0x0000001210009986 */ /* 0x0001e2000c101b0a */
[----:B------:R-:W-:Y:S05]  /*1f00*/  @P2 EXIT ;  /* 0x000000000000294d */ /* 0x000fea0003800000 */
[----:B0-----:R-:W0:Y:S04]  /*1f10*/  LDS.64 R2, [R33+0x4000] ;  /* 0x0040000021027984 */ /* 0x001e280000000a00 */
[----:B0-----:R-:W-:Y:S01]  /*1f20*/  STG.E.64 desc[UR10][R16.64+0x4000], R2 ;  /* 0x0040000210007986 */ /* 0x001fe2000c101b0a */
[----:B------:R-:W-:Y:S05]  /*1f30*/  EXIT ;  /* 0x000000000000794d */ /* 0x000fea0003800000 */
.L_x_205:
        /* <DEDUP_REMOVED lines=12> */
.L_x_1172:


//--------------------- .text._ZN3cub18CUB_300001_SM_10006detail9transform16transform_kernelINS2_10policy_hubILb1EN4cuda3std3__45tupleIJPyEEEE10policy1000El9first_merS9_JS9_EEEvT0_iT1_T2_DpNS2_10kernel_argIT3_EE --------------------------
	.section	.text._ZN3cub18CUB_300001_SM_10006detail9transform16transform_kernelINS2_10policy_hubILb1EN4cuda3std3__45tupleIJPyEEEE10policy1000El9first_merS9_JS9_EEEvT0_iT1_T2_DpNS2_10kernel_argIT3_EE,"ax",@progbits
	.align	128
        .global         _ZN3cub18CUB_300001_SM_10006detail9transform16transform_kernelINS2_10policy_hubILb1EN4cuda3std3__45tupleIJPyEEEE10policy1000El9first_merS9_JS9_EEEvT0_iT1_T2_DpNS2_10kernel_argIT3_EE
        .type           _ZN3cub18CUB_300001_SM_10006detail9transform16transform_kernelINS2_10policy_hubILb1EN4cuda3std3__45tupleIJPyEEEE10policy1000El9first_merS9_JS9_EEEvT0_iT1_T2_DpNS2_10kernel_argIT3_EE,@function
        .size           _ZN3cub18CUB_300001_SM_10006detail9transform16transform_kernelINS2_10policy_hubILb1EN4cuda3std3__45tupleIJPyEEEE10policy1000El9first_merS9_JS9_EEEvT0_iT1_T2_DpNS2_10kernel_argIT3_EE,(.L_x_1173 - _ZN3cub18CUB_300001_SM_10006detail9transform16transform_kernelINS2_10policy_hubILb1EN4cuda3std3__45tupleIJPyEEEE10policy1000El9first_merS9_JS9_EEEvT0_iT1_T2_DpNS2_10kernel_argIT3_EE)
        .other          _ZN3cub18CUB_300001_SM_10006detail9transform16transform_kernelINS2_10policy_hubILb1EN4cuda3std3__45tupleIJPyEEEE10policy1000El9first_merS9_JS9_EEEvT0_iT1_T2_DpNS2_10kernel_argIT3_EE,@"STO_CUDA_ENTRY STV_DEFAULT"
_ZN3cub18CUB_300001_SM_10006detail9transform16transform_kernelINS2_10policy_hubILb1EN4cuda3std3__45tupleIJPyEEEE10policy1000El9first_merS9_JS9_EEEvT0_iT1_T2_DpNS2_10kernel_argIT3_EE:
.text._ZN3cub18CUB_300001_SM_10006detail9transform16transform_kernelINS2_10policy_hubILb1EN4cuda3std3__45tupleIJPyEEEE10policy1000El9first_merS9_JS9_EEEvT0_iT1_T2_DpNS2_10kernel_argIT3_EE:
[----:B------:R-:W-:Y:S08]  /*0000*/  LDC R1, c[0x0][0x37c] ;  /* 0x0000df00ff017b82 */ /* 0x000ff00000000800 */
[----:B------:R-:W0:Y:S01]  /*0010*/  LDC R0, c[0x0][0x388] ;  /* 0x0000e200ff007b82 */ /* 0x000e220000000800 */
[----:B------:R-:W1:Y:S01]  /*0020*/  LDCU.64 UR6, c[0x0][0x380] ;  /* 0x00007000ff0677ac */ /* 0x000e620008000a00 */
[----:B------:R-:W2:Y:S01]  /*0030*/  S2R R7, SR_TID.X ;  /* 0x0000000000077919 */ /* 0x000ea20000002100 */
[----:B------:R-:W-:Y:S05]  /*0040*/  BSSY.RECONVERGENT B0, `(.L_x_206) ;  /* 0x000001a000007945 */ /* 0x000fea0003800200 */
[----:B------:R-:W3:Y:S01]  /*0050*/  S2UR UR4, SR_CTAID.X ;  /* 0x00000000000479c3 */ /* 0x000ee20000002500 */
[----:B0-----:R-:W-:-:S05]  /*0060*/  IMAD.SHL.U32 R5, R0, 0x80, RZ ;  /* 0x0000008000057824 */ /* 0x001fca00078e00ff */
[----:B------:R-:W-:Y:S01]  /*0070*/  SHF.R.S32.HI R4, RZ, 0x1f, R5 ;  /* 0x0000001fff047819 */ /* 0x000fe20000011405 */
[----:B---3--:R-:W-:-:S04]  /*0080*/  IMAD.WIDE.U32 R2, R5, UR4, RZ ;  /* 0x0000000405027c25 */ /* 0x008fc8000f8e00ff */
[----:B------:R-:W-:Y:S01]  /*0090*/  IMAD R13, R4, UR4, RZ ;  /* 0x00000004040d7c24 */ /* 0x000fe2000f8e02ff */
[----:B-1----:R-:W-:Y:S01]  /*00a0*/  IADD3 R6, P1, PT, -R2, UR6, RZ ;  /* 0x0000000602067c10 */ /* 0x002fe2000ff3e1ff */
[----:B--2---:R-:W-:Y:S02]  /*00b0*/  IMAD.SHL.U32 R11, R7, 0x80, RZ ;  /* 0x00000080070b7824 */ /* 0x004fe400078e00ff */
[----:B------:R-:W-:Y:S01]  /*00c0*/  IMAD.IADD R13, R3, 0x1, R13 ;  /* 0x00000001030d7824 */ /* 0x000fe200078e020d */
[----:B------:R-:W-:-:S04]  /*00d0*/  ISETP.LT.U32.AND P0, PT, R6, R5, PT ;  /* 0x000000050600720c */ /* 0x000fc80003f01070 */
[----:B------:R-:W-:-:S04]  /*00e0*/  IADD3.X R9, PT, PT, ~R13, UR7, RZ, P1, !PT ;  /* 0x000000070d097c10 */ /* 0x000fc80008ffe5ff */
[----:B------:R-:W-:-:S04]  /*00f0*/  ISETP.LT.AND.EX P0, PT, R9, R4, PT, P0 ;  /* 0x000000040900720c */ /* 0x000fc80003f01300 */
[----:B------:R-:W-:-:S05]  /*0100*/  SEL R6, R6, R5, P0 ;  /* 0x0000000506067207 */ /* 0x000fca0000000000 */
[----:B------:R-:W-:-:S05]  /*0110*/  IMAD.SHL.U32 R4, R6, 0x8, RZ ;  /* 0x0000000806047824 */ /* 0x000fca00078e00ff */
[----:B------:R-:W-:-:S13]  /*0120*/  ISETP.GE.AND P0, PT, R11, R4, PT ;  /* 0x000000040b00720c */ /* 0x000fda0003f06270 */
[----:B------:R-:W-:Y:S05]  /*0130*/  @P0 BRA `(.L_x_207) ;  /* 0x0000000000280947 */ /* 0x000fea0003800000 */
[----:B------:R-:W0:Y:S02]  /*0140*/  LDC.64 R8, c[0x0][0x398] ;  /* 0x0000e600ff087b82 */ /* 0x000e240000000a00 */
[----:B0-----:R-:W-:-:S04]  /*0150*/  LEA R8, P0, R2, R8, 0x3 ;  /* 0x0000000802087211 */ /* 0x001fc800078018ff */
[----:B------:R-:W-:-:S03]  /*0160*/  LEA.HI.X R9, R2, R9, R13, 0x3, P0 ;  /* 0x0000000902097211 */ /* 0x000fc600000f1c0d */
[----:B------:R-:W-:-:S07]  /*0170*/  IMAD.WIDE.U32 R8, R7, 0x80, R8 ;  /* 0x0000008007087825 */ /* 0x000fce00078e0008 */
.L_x_208:
[----:B------:R-:W-:Y:S01]  /*0180*/  VIADD R11, R11, 0x4000 ;  /* 0x000040000b0b7836 */ /* 0x000fe20000000000 */
[----:B------:R0:W-:Y:S04]  /*0190*/  CCTL.E.PF2 [R8] ;  /* 0x000000000800798f */ /* 0x0001e80000800100 */
[----:B------:R-:W-:Y:S02]  /*01a0*/  ISETP.GE.AND P0, PT, R11, R4, PT ;  /* 0x000000040b00720c */ /* 0x000fe40003f06270 */
[----:B0-----:R-:W-:-:S05]  /*01b0*/  IADD3 R8, P1, PT, R8, 0x4000, RZ ;  /* 0x0000400008087810 */ /* 0x001fca0007f3e0ff */
[----:B------:R-:W-:-:S06]  /*01c0*/  IMAD.X R9, RZ, RZ, R9, P1 ;  /* 0x000000ffff097224 */ /* 0x000fcc00008e0609 */
[----:B------:R-:W-:Y:S05]  /*01d0*/  @!P0 BRA `(.L_x_208) ;  /* 0xfffffffc00e88947 */ /* 0x000fea000383ffff */
.L_x_207:
[----:B------:R-:W-:Y:S05]  /*01e0*/  BSYNC.RECONVERGENT B0 ;  /* 0x0000000000007941 */ /* 0x000fea0003800200 */
.L_x_206:
[----:B------:R-:W0:Y:S01]  /*01f0*/  LDCU.128 UR8, c[0x0][0x390] ;  /* 0x00007200ff0877ac */ /* 0x000e220008000c00 */
[----:B------:R-:W-:Y:S01]  /*0200*/  ISETP.NE.AND P0, PT, R5, R6, PT ;  /* 0x000000060500720c */ /* 0x000fe20003f05270 */
[C---:B------:R-:W-:Y:S01]  /*0210*/  IMAD.SHL.U32 R4, R2.reuse, 0x8, RZ ;  /* 0x0000000802047824 */ /* 0x040fe200078e00ff */
[----:B------:R-:W-:Y:S01]  /*0220*/  SHF.L.U64.HI R8, R2, 0x3, R13 ;  /* 0x0000000302087819 */ /* 0x000fe2000001020d */
[----:B------:R-:W1:Y:S03]  /*0230*/  LDCU.64 UR4, c[0x0][0x358] ;  /* 0x00006b00ff0477ac */ /* 0x000e660008000a00 */
[C---:B0-----:R-:W-:Y:S02]  /*0240*/  IADD3 R2, P1, PT, R4.reuse, UR10, RZ ;  /* 0x0000000a04027c10 */ /* 0x041fe4000ff3e0ff */
[----:B------:R-:W-:Y:S02]  /*0250*/  IADD3 R4, P2, PT, R4, UR8, RZ ;  /* 0x0000000804047c10 */ /* 0x000fe4000ff5e0ff */
[----:B------:R-:W-:-:S02]  /*0260*/  IADD3.X R3, PT, PT, R8, UR11, RZ, P1, !PT ;  /* 0x0000000b08037c10 */ /* 0x000fc40008ffe4ff */
[----:B------:R-:W-:Y:S01]  /*0270*/  IADD3.X R5, PT, PT, R8, UR9, RZ, P2, !PT ;  /* 0x0000000908057c10 */ /* 0x000fe200097fe4ff */
[----:B-1----:R-:W-:Y:S08]  /*0280*/  @!P0 BRA `(.L_x_209) ;  /* 0x0000000c00488947 */ /* 0x002ff00003800000 */
[----:B------:R-:W-:-:S13]  /*0290*/  ISETP.GE.AND P0, PT, R0, 0x1, PT ;  /* 0x000000010000780c */ /* 0x000fda0003f06270 */
[----:B------:R-:W-:Y:S05]  /*02a0*/  @!P0 EXIT ;  /* 0x000000000000894d */ /* 0x000fea0003800000 */
[C---:B------:R-:W-:Y:S01]  /*02b0*/  ISETP.GE.U32.AND P0, PT, R0.reuse, 0x8, PT ;  /* 0x000000080000780c */ /* 0x040fe20003f06070 */
[----:B------:R-:W-:Y:S01]  /*02c0*/  IMAD.MOV.U32 R8, RZ, RZ, RZ ;  /* 0x000000ffff087224 */ /* 0x000fe200078e00ff */
[----:B------:R-:W-:-:S11]  /*02d0*/  LOP3.LUT R16, R0, 0x7, RZ, 0xc0, !PT ;  /* 0x0000000700107812 */ /* 0x000fd600078ec0ff */
[----:B------:R-:W-:Y:S05]  /*02e0*/  @!P0 BRA `(.L_x_210) ;  /* 0x00000008000c8947 */ /* 0x000fea0003800000 */
[----:B------:R-:W-:-:S13]  /*02f0*/  ISETP.GE.AND P1, PT, R7, R6, PT ;  /* 0x000000060700720c */ /* 0x000fda0003f26270 */
[----:B------:R-:W-:-:S06]  /*0300*/  @!P1 IMAD.WIDE.U32 R8, R7, 0x8, R2 ;  /* 0x0000000807089825 */ /* 0x000fcc00078e0002 */
[----:B------:R-:W2:Y:S01]  /*0310*/  @!P1 LDG.E.64 R8, desc[UR4][R8.64] ;  /* 0x0000000408089981 */ /* 0x000ea2000c1e1b00 */
[C---:B------:R-:W-:Y:S02]  /*0320*/  VIADD R17, R7.reuse, 0x80 ;  /* 0x0000008007117836 */ /* 0x040fe40000000000 */
[----:B------:R-:W-:-:S03]  /*0330*/  @!P1 IMAD.WIDE.U32 R12, R7, 0x8, R4 ;  /* 0x00000008070c9825 */ /* 0x000fc600078e0004 */
[C---:B------:R-:W-:Y:S01]  /*0340*/  ISETP.GE.AND P0, PT, R17.reuse, R6, PT ;  /* 0x000000061100720c */ /* 0x040fe20003f06270 */
[----:B------:R-:W-:Y:S01]  /*0350*/  IMAD.WIDE R10, R17, 0x8, R2 ;  /* 0x00000008110a7825 */ /* 0x000fe200078e0202 */
[--C-:B--2---:R-:W-:Y:S02]  /*0360*/  @!P1 SHF.R.U64 R18, R8, 0x2, R9.reuse ;  /* 0x0000000208129819 */ /* 0x104fe40000001209 */
[----:B------:R-:W-:-:S05]  /*0370*/  @!P1 SHF.R.U32.HI R19, RZ, 0x2, R9 ;  /* 0x00000002ff139819 */ /* 0x000fca0000011609 */
[----:B------:R0:W-:Y:S04]  /*0380*/  @!P1 STG.E.64 desc[UR4][R12.64], R18 ;  /* 0x000000120c009986 */ /* 0x0001e8000c101b04 */
[----:B------:R-:W2:Y:S01]  /*0390*/  @!P0 LDG.E.64 R14, desc[UR4][R10.64] ;  /* 0x000000040a0e8981 */ /* 0x000ea2000c1e1b00 */
[C---:B------:R-:W-:Y:S01]  /*03a0*/  VIADD R21, R7.reuse, 0x100 ;  /* 0x0000010007157836 */ /* 0x040fe20000000000 */
[----:B------:R-:W-:Y:S01]  /*03b0*/  LOP3.LUT R8, R0, 0x7ffffff8, RZ, 0xc0, !PT ;  /* 0x7ffffff800087812 */ /* 0x000fe200078ec0ff */
[C---:B------:R-:W-:Y:S01]  /*03c0*/  VIADD R9, R7.reuse, 0x200 ;  /* 0x0000020007097836 */ /* 0x040fe20000000000 */
[----:B------:R-:W-:Y:S01]  /*03d0*/  BSSY.RECONVERGENT B0, `(.L_x_211) ;  /* 0x0000015000007945 */ /* 0x000fe20003800200 */
[----:B------:R-:W-:Y:S01]  /*03e0*/  VIADD R23, R7, 0x180 ;  /* 0x0000018007177836 */ /* 0x000fe20000000000 */
[-C--:B------:R-:W-:Y:S01]  /*03f0*/  ISETP.GE.AND P6, PT, R21, R6.reuse, PT ;  /* 0x000000061500720c */ /* 0x080fe20003fc6270 */
[----:B------:R-:W-:Y:S01]  /*0400*/  VIADD R25, R7, 0x280 ;  /* 0x0000028007197836 */ /* 0x000fe20000000000 */
[-C--:B------:R-:W-:Y:S01]  /*0410*/  ISETP.GE.AND P4, PT, R9, R6.reuse, PT ;  /* 0x000000060900720c */ /* 0x080fe20003f86270 */
[----:B------:R-:W-:Y:S01]  /*0420*/  VIADD R9, R7, 0x300 ;  /* 0x0000030007097836 */ /* 0x000fe20000000000 */
[-C--:B------:R-:W-:Y:S01]  /*0430*/  ISETP.GE.AND P5, PT, R23, R6.reuse, PT ;  /* 0x000000061700720c */ /* 0x080fe20003fa6270 */
[----:B0-----:R-:W-:Y:S01]  /*0440*/  IMAD.WIDE R12, R17, 0x8, R4 ;  /* 0x00000008110c7825 */ /* 0x001fe200078e0204 */
[----:B------:R-:W-:-:S02]  /*0450*/  ISETP.GE.AND P3, PT, R25, R6, PT ;  /* 0x000000061900720c */ /* 0x000fc40003f66270 */
[----:B------:R-:W-:Y:S01]  /*0460*/  ISETP.GE.AND P2, PT, R9, R6, PT ;  /* 0x000000060900720c */ /* 0x000fe20003f46270 */
[----:B------:R-:W-:-:S05]  /*0470*/  VIADD R19, R7, 0x380 ;  /* 0x0000038007137836 */ /* 0x000fca0000000000 */
[----:B------:R-:W-:Y:S02]  /*0480*/  ISETP.GE.AND P1, PT, R19, R6, PT ;  /* 0x000000061300720c */ /* 0x000fe40003f26270 */
[--C-:B--2---:R-:W-:Y:S02]  /*0490*/  @!P0 SHF.R.U64 R14, R14, 0x2, R15.reuse ;  /* 0x000000020e0e8819 */ /* 0x104fe4000000120f */
[----:B------:R-:W-:-:S05]  /*04a0*/  @!P0 SHF.R.U32.HI R15, RZ, 0x2, R15 ;  /* 0x00000002ff0f8819 */ /* 0x000fca000001160f */
[----:B------:R0:W-:Y:S01]  /*04b0*/  @!P0 STG.E.64 desc[UR4][R12.64], R14 ;  /* 0x0000000e0c008986 */ /* 0x0001e2000c101b04 */
[----:B------:R-:W-:Y:S01]  /*04c0*/  ISETP.NE.AND P0, PT, R8, 0x8, PT ;  /* 0x000000080800780c */ /* 0x000fe20003f05270 */
[----:B------:R-:W-:-:S12]  /*04d0*/  @P6 BRA `(.L_x_212) ;  /* 0x0000000000106947 */ /* 0x000fd80003800000 */
[----:B0-----:R-:W2:Y:S02]  /*04e0*/  LDG.E.64 R14, desc[UR4][R10.64+0x400] ;  /* 0x000400040a0e7981 */ /* 0x001ea4000c1e1b00 */
[--C-:B--2---:R-:W-:Y:S02]  /*04f0*/  SHF.R.U64 R14, R14, 0x2, R15.reuse ;  /* 0x000000020e0e7819 */ /* 0x104fe4000000120f */
[----:B------:R-:W-:-:S05]  /*0500*/  SHF.R.U32.HI R15, RZ, 0x2, R15 ;  /* 0x00000002ff0f7819 */ /* 0x000fca000001160f */
[----:B------:R1:W-:Y:S02]  /*0510*/  STG.E.64 desc[UR4][R12.64+0x400], R14 ;  /* 0x0004000e0c007986 */ /* 0x0003e4000c101b04 */
.L_x_212:
[----:B------:R-:W-:Y:S05]  /*0520*/  BSYNC.RECONVERGENT B0 ;  /* 0x0000000000007941 */ /* 0x000fea0003800200 */
.L_x_211:
[----:B------:R-:W-:Y:S04]  /*0530*/  BSSY.RECONVERGENT B0, `(.L_x_213) ;  /* 0x0000006000007945 */ /* 0x000fe80003800200 */
[----:B------:R-:W-:Y:S05]  /*0540*/  @P5 BRA `(.L_x_214) ;  /* 0x0000000000105947 */ /* 0x000fea0003800000 */
[----:B01----:R-:W2:Y:S02]  /*0550*/  LDG.E.64 R14, desc[UR4][R10.64+0x800] ;  /* 0x000800040a0e7981 */ /* 0x003ea4000c1e1b00 */
[--C-:B--2---:R-:W-:Y:S02]  /*0560*/  SHF.R.U64 R14, R14, 0x2, R15.reuse ;  /* 0x000000020e0e7819 */ /* 0x104fe4000000120f */
[----:B------:R-:W-:-:S05]  /*0570*/  SHF.R.U32.HI R15, RZ, 0x2, R15 ;  /* 0x00000002ff0f7819 */ /* 0x000fca000001160f */
[----:B------:R2:W-:Y:S02]  /*0580*/  STG.E.64 desc[UR4][R12.64+0x800], R14 ;  /* 0x0008000e0c007986 */ /* 0x0005e4000c101b04 */
.L_x_214:
[----:B------:R-:W-:Y:S05]  /*0590*/  BSYNC.RECONVERGENT B0 ;  /* 0x0000000000007941 */ /* 0x000fea0003800200 */
.L_x_213:
[----:B------:R-:W-:Y:S04]  /*05a0*/  BSSY.RECONVERGENT B0, `(.L_x_215) ;  /* 0x0000006000007945 */ /* 0x000fe80003800200 */
[----:B------:R-:W-:Y:S05]  /*05b0*/  @P4 BRA `(.L_x_216) ;  /* 0x0000000000104947 */ /* 0x000fea0003800000 */
[----:B012---:R-:W2:Y:S02]  /*05c0*/  LDG.E.64 R14, desc[UR4][R10.64+0xc00] ;  /* 0x000c00040a0e7981 */ /* 0x007ea4000c1e1b00 */
[--C-:B--2---:R-:W-:Y:S02]  /*05d0*/  SHF.R.U64 R14, R14, 0x2, R15.reuse ;  /* 0x000000020e0e7819 */ /* 0x104fe4000000120f */
[----:B------:R-:W-:-:S05]  /*05e0*/  SHF.R.U32.HI R15, RZ, 0x2, R15 ;  /* 0x00000002ff0f7819 */ /* 0x000fca000001160f */
[----:B------:R3:W-:Y:S02]  /*05f0*/  STG.E.64 desc[UR4][R12.64+0xc00], R14 ;  /* 0x000c000e0c007986 */ /* 0x0007e4000c101b04 */
.L_x_216:
[----:B------:R-:W-:Y:S05]  /*0600*/  BSYNC.RECONVERGENT B0 ;  /* 0x0000000000007941 */ /* 0x000fea0003800200 */
.L_x_215:
[----:B------:R-:W-:Y:S04]  /*0610*/  BSSY.RECONVERGENT B0, `(.L_x_217) ;  /* 0x0000006000007945 */ /* 0x000fe80003800200 */
[----:B------:R-:W-:Y:S05]  /*0620*/  @P3 BRA `(.L_x_218) ;  /* 0x0000000000103947 */ /* 0x000fea0003800000 */
[----:B0123--:R-:W2:Y:S02]  /*0630*/  LDG.E.64 R14, desc[UR4][R10.64+0x1000] ;  /* 0x001000040a0e7981 */ /* 0x00fea4000c1e1b00 */
[--C-:B--2---:R-:W-:Y:S02]  /*0640*/  SHF.R.U64 R14, R14, 0x2, R15.reuse ;  /* 0x000000020e0e7819 */ /* 0x104fe4000000120f */
[----:B------:R-:W-:-:S05]  /*0650*/  SHF.R.U32.HI R15, RZ, 0x2, R15 ;  /* 0x00000002ff0f7819 */ /* 0x000fca000001160f */
[----:B------:R4:W-:Y:S02]  /*0660*/  STG.E.64 desc[UR4][R12.64+0x1000], R14 ;  /* 0x0010000e0c007986 */ /* 0x0009e4000c101b04 */
.L_x_218:
[----:B------:R-:W-:Y:S05]  /*0670*/  BSYNC.RECONVERGENT B0 ;  /* 0x0000000000007941 */ /* 0x000fea0003800200 */
.L_x_217:
[----:B------:R-:W-:Y:S04]  /*0680*/  BSSY.RECONVERGENT B0, `(.L_x_219) ;  /* 0x0000006000007945 */ /* 0x000fe80003800200 */
[----:B------:R-:W-:Y:S05]  /*0690*/  @P2 BRA `(.L_x_220) ;  /* 0x0000000000102947 */ /* 0x000fea0003800000 */
[----:B01234-:R-:W2:Y:S02]  /*06a0*/  LDG.E.64 R14, desc[UR4][R10.64+0x1400] ;  /* 0x001400040a0e7981 */ /* 0x01fea4000c1e1b00 */
[--C-:B--2---:R-:W-:Y:S02]  /*06b0*/  SHF.R.U64 R14, R14, 0x2, R15.reuse ;  /* 0x000000020e0e7819 */ /* 0x104fe4000000120f */
[----:B------:R-:W-:-:S05]  /*06c0*/  SHF.R.U32.HI R15, RZ, 0x2, R15 ;  /* 0x00000002ff0f7819 */ /* 0x000fca000001160f */
[----:B------:R0:W-:Y:S02]  /*06d0*/  STG.E.64 desc[UR4][R12.64+0x1400], R14 ;  /* 0x0014000e0c007986 */ /* 0x0001e4000c101b04 */
.L_x_220:
[----:B------:R-:W-:Y:S05]  /*06e0*/  BSYNC.RECONVERGENT B0 ;  /* 0x0000000000007941 */ /* 0x000fea0003800200 */
.L_x_219:
[----:B------:R-:W-:Y:S04]  /*06f0*/  BSSY.RECONVERGENT B0, `(.L_x_221) ;  /* 0x0000006000007945 */ /* 0x000fe80003800200 */
[----:B------:R-:W-:Y:S05]  /*0700*/  @P1 BRA `(.L_x_222) ;  /* 0x0000000000101947 */ /* 0x000fea0003800000 */
[----:B------:R-:W0:Y:S02]  /*0710*/  LDG.E.64 R10, desc[UR4][R10.64+0x1800] ;  /* 0x001800040a0a7981 */ /* 0x000e24000c1e1b00 */
[--C-:B01234-:R-:W-:Y:S02]  /*0720*/  SHF.R.U64 R14, R10, 0x2, R11.reuse ;  /* 0x000000020a0e7819 */ /* 0x11ffe4000000120b */
[----:B------:R-:W-:-:S05]  /*0730*/  SHF.R.U32.HI R15, RZ, 0x2, R11 ;  /* 0x00000002ff0f7819 */ /* 0x000fca000001160b */
[----:B------:R0:W-:Y:S02]  /*0740*/  STG.E.64 desc[UR4][R12.64+0x1800], R14 ;  /* 0x0018000e0c007986 */ /* 0x0001e4000c101b04 */
.L_x_222:
[----:B------:R-:W-:Y:S05]  /*0750*/  BSYNC.RECONVERGENT B0 ;  /* 0x0000000000007941 */ /* 0x000fea0003800200 */
.L_x_221:
[----:B------:R-:W-:Y:S05]  /*0760*/  @!P0 BRA `(.L_x_210) ;  /* 0x0000000000ec8947 */ /* 0x000fea0003800000 */
[----:B------:R-:W-:-:S07]  /*0770*/  IMAD.MOV.U32 R0, RZ, RZ, 0x8 ;  /* 0x00000008ff007424 */ /* 0x000fce00078e00ff */
.L_x_225:
[----:B------:R-:W-:-:S05]  /*0780*/  IMAD R9, R0, 0x80, R7 ;  /* 0x0000008000097824 */ /* 0x000fca00078e0207 */
[----:B------:R-:W-:-:S13]  /*0790*/  ISETP.GE.AND P0, PT, R9, R6, PT ;  /* 0x000000060900720c */ /* 0x000fda0003f06270 */
[----:B01234-:R-:W-:-:S06]  /*07a0*/  @!P0 IMAD.WIDE.U32 R14, R9, 0x8, R2 ;  /* 0x00000008090e8825 */ /* 0x01ffcc00078e0002 */
        /* <DEDUP_REMOVED lines=9> */
[----:B------:R-:W-:-:S05]  /*0840*/  VIADD R17, R9, 0x100 ;  /* 0x0000010009117836 */ /* 0x000fca0000000000 */
[----:B------:R-:W-:Y:S02]  /*0850*/  ISETP.GE.AND P0, PT, R17, R6, PT ;  /* 0x000000061100720c */ /* 0x000fe40003f06270 */
[--C-:B--2---:R-:W-:Y:S02]  /*0860*/  @!P1 SHF.R.U64 R22, R10, 0x2, R11.reuse ;  /* 0x000000020a169819 */ /* 0x104fe4000000120b */
[----:B------:R-:W-:Y:S01]  /*0870*/  @!P1 SHF.R.U32.HI R23, RZ, 0x2, R11 ;  /* 0x00000002ff179819 */ /* 0x000fe2000001160b */
[----:B------:R-:W-:-:S05]  /*0880*/  IMAD.WIDE R10, R25, 0x8, R4 ;  /* 0x00000008190a7825 */ /* 0x000fca00078e0204 */
[----:B------:R1:W-:Y:S04]  /*0890*/  @!P1 STG.E.64 desc[UR4][R10.64], R22 ;  /* 0x000000160a009986 */ /* 0x0003e8000c101b04 */
[----:B------:R-:W0:Y:S01]  /*08a0*/  @!P0 LDG.E.64 R14, desc[UR4][R12.64+0x400] ;  /* 0x000400040c0e8981 */ /* 0x000e22000c1e1b00 */
[----:B------:R-:W-:-:S05]  /*08b0*/  VIADD R17, R9, 0x180 ;  /* 0x0000018009117836 */ /* 0x000fca0000000000 */
[----:B------:R-:W-:Y:S02]  /*08c0*/  ISETP.GE.AND P1, PT, R17, R6, PT ;  /* 0x000000061100720c */ /* 0x000fe40003f26270 */
[--C-:B0-----:R-:W-:Y:S02]  /*08d0*/  @!P0 SHF.R.U64 R18, R14, 0x2, R15.reuse ;  /* 0x000000020e128819 */ /* 0x101fe4000000120f */
[----:B------:R-:W-:-:S05]  /*08e0*/  @!P0 SHF.R.U32.HI R19, RZ, 0x2, R15 ;  /* 0x00000002ff138819 */ /* 0x000fca000001160f */
[----:B------:R0:W-:Y:S04]  /*08f0*/  @!P0 STG.E.64 desc[UR4][R10.64+0x400], R18 ;  /* 0x000400120a008986 */ /* 0x0001e8000c101b04 */
[----:B------:R-:W2:Y:S01]  /*0900*/  @!P1 LDG.E.64 R14, desc[UR4][R12.64+0x800] ;  /* 0x000800040c0e9981 */ /* 0x000ea2000c1e1b00 */
[----:B------:R-:W-:-:S05]  /*0910*/  VIADD R17, R9, 0x200 ;  /* 0x0000020009117836 */ /* 0x000fca0000000000 */
[----:B------:R-:W-:Y:S02]  /*0920*/  ISETP.GE.AND P0, PT, R17, R6, PT ;  /* 0x000000061100720c */ /* 0x000fe40003f06270 */
[--C-:B--2---:R-:W-:Y:S02]  /*0930*/  @!P1 SHF.R.U64 R20, R14, 0x2, R15.reuse ;  /* 0x000000020e149819 */ /* 0x104fe4000000120f */
[----:B------:R-:W-:-:S05]  /*0940*/  @!P1 SHF.R.U32.HI R21, RZ, 0x2, R15 ;  /* 0x00000002ff159819 */ /* 0x000fca000001160f */
[----:B------:R2:W-:Y:S04]  /*0950*/  @!P1 STG.E.64 desc[UR4][R10.64+0x800], R20 ;  /* 0x000800140a009986 */ /* 0x0005e8000c101b04 */
[----:B------:R-:W1:Y:S01]  /*0960*/  @!P0 LDG.E.64 R14, desc[UR4][R12.64+0xc00] ;  /* 0x000c00040c0e8981 */ /* 0x000e62000c1e1b00 */
[----:B------:R-:W-:-:S05]  /*0970*/  VIADD R17, R9, 0x280 ;  /* 0x0000028009117836 */ /* 0x000fca0000000000 */
[----:B------:R-:W-:Y:S02]  /*0980*/  ISETP.GE.AND P1, PT, R17, R6, PT ;  /* 0x000000061100720c */ /* 0x000fe40003f26270 */
[--C-:B-1----:R-:W-:Y:S02]  /*0990*/  @!P0 SHF.R.U64 R22, R14, 0x2, R15.reuse ;  /* 0x000000020e168819 */ /* 0x102fe4000000120f */
[----:B------:R-:W-:-:S05]  /*09a0*/  @!P0 SHF.R.U32.HI R23, RZ, 0x2, R15 ;  /* 0x00000002ff178819 */ /* 0x000fca000001160f */
[----:B------:R2:W-:Y:S04]  /*09b0*/  @!P0 STG.E.64 desc[UR4][R10.64+0xc00], R22 ;  /* 0x000c00160a008986 */ /* 0x0005e8000c101b04 */
[----:B------:R-:W0:Y:S01]  /*09c0*/  @!P1 LDG.E.64 R14, desc[UR4][R12.64+0x1000] ;  /* 0x001000040c0e9981 */ /* 0x000e22000c1e1b00 */
[----:B------:R-:W-:-:S05]  /*09d0*/  VIADD R17, R9, 0x300 ;  /* 0x0000030009117836 */ /* 0x000fca0000000000 */
[----:B------:R-:W-:Y:S02]  /*09e0*/  ISETP.GE.AND P0, PT, R17, R6, PT ;  /* 0x000000061100720c */ /* 0x000fe40003f06270 */
[--C-:B0-----:R-:W-:Y:S02]  /*09f0*/  @!P1 SHF.R.U64 R18, R14, 0x2, R15.reuse ;  /* 0x000000020e129819 */ /* 0x101fe4000000120f */
[----:B------:R-:W-:-:S05]  /*0a00*/  @!P1 SHF.R.U32.HI R19, RZ, 0x2, R15 ;  /* 0x00000002ff139819 */ /* 0x000fca000001160f */
[----:B------:R2:W-:Y:S04]  /*0a10*/  @!P1 STG.E.64 desc[UR4][R10.64+0x1000], R18 ;  /* 0x001000120a009986 */ /* 0x0005e8000c101b04 */
[----:B------:R-:W3:Y:S01]  /*0a20*/  @!P0 LDG.E.64 R14, desc[UR4][R12.64+0x1400] ;  /* 0x001400040c0e8981 */ /* 0x000ee2000c1e1b00 */
[----:B------:R-:W-:Y:S01]  /*0a30*/  VIADD R9, R9, 0x380 ;  /* 0x0000038009097836 */ /* 0x000fe20000000000 */
[----:B------:R-:W-:Y:S01]  /*0a40*/  BSSY.RECONVERGENT B0, `(.L_x_223) ;  /* 0x000000c000007945 */ /* 0x000fe20003800200 */
[----:B------:R-:W-:-:S05]  /*0a50*/  VIADD R0, R0, 0x8 ;  /* 0x0000000800007836 */ /* 0x000fca0000000000 */
[----:B------:R-:W-:Y:S02]  /*0a60*/  ISETP.NE.AND P1, PT, R0, R8, PT ;  /* 0x000000080000720c */ /* 0x000fe40003f25270 */
[--C-:B---3--:R-:W-:Y:S02]  /*0a70*/  @!P0 SHF.R.U64 R14, R14, 0x2, R15.reuse ;  /* 0x000000020e0e8819 */ /* 0x108fe4000000120f */
[----:B------:R-:W-:-:S05]  /*0a80*/  @!P0 SHF.R.U32.HI R15, RZ, 0x2, R15 ;  /* 0x00000002ff0f8819 */ /* 0x000fca000001160f */
[----:B------:R2:W-:Y:S01]  /*0a90*/  @!P0 STG.E.64 desc[UR4][R10.64+0x1400], R14 ;  /* 0x0014000e0a008986 */ /* 0x0005e2000c101b04 */
[----:B------:R-:W-:-:S13]  /*0aa0*/  ISETP.GE.AND P0, PT, R9, R6, PT ;  /* 0x000000060900720c */ /* 0x000fda0003f06270 */
[----:B--2---:R-:W-:Y:S05]  /*0ab0*/  @P0 BRA `(.L_x_224) ;  /* 0x0000000000100947 */ /* 0x004fea0003800000 */
[----:B------:R-:W2:Y:S02]  /*0ac0*/  LDG.E.64 R12, desc[UR4][R12.64+0x1800] ;  /* 0x001800040c0c7981 */ /* 0x000ea4000c1e1b00 */
[--C-:B--2---:R-:W-:Y:S02]  /*0ad0*/  SHF.R.U64 R14, R12, 0x2, R13.reuse ;  /* 0x000000020c0e7819 */ /* 0x104fe4000000120d */
[----:B------:R-:W-:-:S05]  /*0ae0*/  SHF.R.U32.HI R15, RZ, 0x2, R13 ;  /* 0x00000002ff0f7819 */ /* 0x000fca000001160d */
[----:B------:R0:W-:Y:S02]  /*0af0*/  STG.E.64 desc[UR4][R10.64+0x1800], R14 ;  /* 0x0018000e0a007986 */ /* 0x0001e4000c101b04 */
.L_x_224:
[----:B------:R-:W-:Y:S05]  /*0b00*/  BSYNC.RECONVERGENT B0 ;  /* 0x0000000000007941 */ /* 0x000fea0003800200 */
.L_x_223:
[----:B------:R-:W-:Y:S05]  /*0b10*/  @P1 BRA `(.L_x_225) ;  /* 0xfffffffc00181947 */ /* 0x000fea000383ffff */
.L_x_210:
[----:B------:R-:W-:-:S13]  /*0b20*/  ISETP.NE.AND P0, PT, R16, RZ, PT ;  /* 0x000000ff1000720c */ /* 0x000fda0003f05270 */
[----:B------:R-:W-:Y:S05]  /*0b30*/  @!P0 EXIT ;  /* 0x000000000000894d */ /* 0x000fea0003800000 */
[----:B------:R-:W5:Y:S01]  /*0b40*/  LDC R0, c[0x0][0x388] ;  /* 0x0000e200ff007b82 */ /* 0x000f620000000800 */
[----:B------:R-:W-:Y:S02]  /*0b50*/  ISETP.GE.U32.AND P0, PT, R16, 0x4, PT ;  /* 0x000000041000780c */ /* 0x000fe40003f06070 */
[----:B-----5:R-:W-:-:S04]  /*0b60*/  LOP3.LUT R18, R0, 0x3, RZ, 0xc0, !PT ;  /* 0x0000000300127812 */ /* 0x020fc800078ec0ff */
[----:B------:R-:W-:-:S07]  /*0b70*/  ISETP.NE.AND P2, PT, R18, RZ, PT ;  /* 0x000000ff1200720c */ /* 0x000fce0003f45270 */
[----:B------:R-:W-:Y:S06]  /*0b80*/  @!P0 BRA `(.L_x_226) ;  /* 0x0000000000848947 */ /* 0x000fec0003800000 */
[----:B------:R-:W-:-:S05]  /*0b90*/  IMAD R9, R8, 0x80, R7 ;  /* 0x0000008008097824 */ /* 0x000fca00078e0207 */
[----:B------:R-:W-:-:S13]  /*0ba0*/  ISETP.GE.AND P0, PT, R9, R6, PT ;  /* 0x000000060900720c */ /* 0x000fda0003f06270 */
[----:B0-----:R-:W-:-:S06]  /*0bb0*/  @!P0 IMAD.WIDE R10, R9, 0x8, R2 ;  /* 0x00000008090a8825 */ /* 0x001fcc00078e0202 */
[----:B------:R-:W5:Y:S01]  /*0bc0*/  @!P0 LDG.E.64 R10, desc[UR4][R10.64] ;  /* 0x000000040a0a8981 */ /* 0x000f62000c1e1b00 */
[C---:B------:R-:W-:Y:S02]  /*0bd0*/  VIADD R17, R9.reuse, 0x80 ;  /* 0x0000008009117836 */ /* 0x040fe40000000000 */
[----:B-1234-:R-:W-:-:S03]  /*0be0*/  @!P0 IMAD.WIDE R12, R9, 0x8, R4 ;  /* 0x00000008090c8825 */ /* 0x01efc600078e0204 */
[----:B------:R-:W-:-:S13]  /*0bf0*/  ISETP.GE.AND P1, PT, R17, R6, PT ;  /* 0x000000061100720c */ /* 0x000fda0003f26270 */
[----:B------:R-:W-:Y:S01]  /*0c00*/  @!P1 IMAD.WIDE R14, R17, 0x8, R2 ;  /* 0x00000008110e9825 */ /* 0x000fe200078e0202 */
[--C-:B-----5:R-:W-:Y:S02]  /*0c10*/  @!P0 SHF.R.U64 R20, R10, 0x2, R11.reuse ;  /* 0x000000020a148819 */ /* 0x120fe4000000120b */
[----:B------:R-:W-:-:S05]  /*0c20*/  @!P0 SHF.R.U32.HI R21, RZ, 0x2, R11 ;  /* 0x00000002ff158819 */ /* 0x000fca000001160b */
[----:B------:R0:W-:Y:S04]  /*0c30*/  @!P0 STG.E.64 desc[UR4][R12.64], R20 ;  /* 0x000000140c008986 */ /* 0x0001e8000c101b04 */
[----:B------:R-:W2:Y:S01]  /*0c40*/  @!P1 LDG.E.64 R14, desc[UR4][R14.64] ;  /* 0x000000040e0e9981 */ /* 0x000ea2000c1e1b00 */
[----:B------:R-:W-:Y:S02]  /*0c50*/  VIADD R19, R9, 0x100 ;  /* 0x0000010009137836 */ /* 0x000fe40000000000 */
[----:B------:R-:W-:-:S03]  /*0c60*/  @!P1 IMAD.WIDE R10, R17, 0x8, R4 ;  /* 0x00000008110a9825 */ /* 0x000fc600078e0204 */
[----:B------:R-:W-:-:S13]  /*0c70*/  ISETP.GE.AND P0, PT, R19, R6, PT ;  /* 0x000000061300720c */ /* 0x000fda0003f06270 */
[----:B------:R-:W-:Y:S01]  /*0c80*/  @!P0 IMAD.WIDE R16, R19, 0x8, R2 ;  /* 0x0000000813108825 */ /* 0x000fe200078e0202 */
[--C-:B--2---:R-:W-:Y:S02]  /*0c90*/  @!P1 SHF.R.U64 R22, R14, 0x2, R15.reuse ;  /* 0x000000020e169819 */ /* 0x104fe4000000120f */
[----:B------:R-:W-:-:S05]  /*0ca0*/  @!P1 SHF.R.U32.HI R23, RZ, 0x2, R15 ;  /* 0x00000002ff179819 */ /* 0x000fca000001160f */
[----:B------:R1:W-:Y:S04]  /*0cb0*/  @!P1 STG.E.64 desc[UR4][R10.64], R22 ;  /* 0x000000160a009986 */ /* 0x0003e8000c101b04 */
[----:B------:R-:W2:Y:S01]  /*0cc0*/  @!P0 LDG.E.64 R16, desc[UR4][R16.64] ;  /* 0x0000000410108981 */ /* 0x000ea2000c1e1b00 */
[----:B------:R-:W-:Y:S02]  /*0cd0*/  VIADD R9, R9, 0x180 ;  /* 0x0000018009097836 */ /* 0x000fe40000000000 */
[----:B0-----:R-:W-:-:S03]  /*0ce0*/  @!P0 IMAD.WIDE R12, R19, 0x8, R4 ;  /* 0x00000008130c8825 */ /* 0x001fc600078e0204 */
[----:B------:R-:W-:-:S13]  /*0cf0*/  ISETP.GE.AND P1, PT, R9, R6, PT ;  /* 0x000000060900720c */ /* 0x000fda0003f26270 */
[----:B------:R-:W-:Y:S01]  /*0d00*/  @!P1 IMAD.WIDE R14, R9, 0x8, R2 ;  /* 0x00000008090e9825 */ /* 0x000fe200078e0202 */
[--C-:B--2---:R-:W-:Y:S02]  /*0d10*/  @!P0 SHF.R.U64 R20, R16, 0x2, R17.reuse ;  /* 0x0000000210148819 */ /* 0x104fe40000001211 */
[----:B------:R-:W-:-:S05]  /*0d20*/  @!P0 SHF.R.U32.HI R21, RZ, 0x2, R17 ;  /* 0x00000002ff158819 */ /* 0x000fca0000011611 */
[----:B------:R0:W-:Y:S04]  /*0d30*/  @!P0 STG.E.64 desc[UR4][R12.64], R20 ;  /* 0x000000140c008986 */ /* 0x0001e8000c101b04 */
[----:B------:R-:W2:Y:S01]  /*0d40*/  @!P1 LDG.E.64 R14, desc[UR4][R14.64] ;  /* 0x000000040e0e9981 */ /* 0x000ea2000c1e1b00 */
[----:B-1----:R-:W-:-:S04]  /*0d50*/  @!P1 IMAD.WIDE R10, R9, 0x8, R4 ;  /* 0x00000008090a9825 */ /* 0x002fc800078e0204 */
[----:B------:R-:W-:Y:S01]  /*0d60*/  VIADD R8, R8, 0x4 ;  /* 0x0000000408087836 */ /* 0x000fe20000000000 */
[--C-:B--2---:R-:W-:Y:S02]  /*0d70*/  @!P1 SHF.R.U64 R24, R14, 0x2, R15.reuse ;  /* 0x000000020e189819 */ /* 0x104fe4000000120f */
[----:B------:R-:W-:-:S05]  /*0d80*/  @!P1 SHF.R.U32.HI R25, RZ, 0x2, R15 ;  /* 0x00000002ff199819 */ /* 0x000fca000001160f */
[----:B------:R0:W-:Y:S02]  /*0d90*/  @!P1 STG.E.64 desc[UR4][R10.64], R24 ;  /* 0x000000180a009986 */ /* 0x0001e4000c101b04 */
.L_x_226:
[----:B------:R-:W-:Y:S05]  /*0da0*/  @!P2 EXIT ;  /* 0x000000000000a94d */ /* 0x000fea0003800000 */
[----:B------:R-:W-:Y:S02]  /*0db0*/  ISETP.NE.AND P0, PT, R18, 0x1, PT ;  /* 0x000000011200780c */ /* 0x000fe40003f05270 */
[----:B------:R-:W-:-:S04]  /*0dc0*/  LOP3.LUT R0, R0, 0x1, RZ, 0xc0, !PT ;  /* 0x0000000100007812 */ /* 0x000fc800078ec0ff */
[----:B------:R-:W-:-:S07]  /*0dd0*/  ISETP.NE.U32.AND P2, PT, R0, 0x1, PT ;  /* 0x000000010000780c */ /* 0x000fce0003f45070 */
[----:B------:R-:W-:Y:S06]  /*0de0*/  @!P0 BRA `(.L_x_227) ;  /* 0x0000000000448947 */ /* 0x000fec0003800000 */
[----:B01234-:R-:W-:-:S05]  /*0df0*/  IMAD R13, R8, 0x80, R7 ;  /* 0x00000080080d7824 */ /* 0x01ffca00078e0207 */
[----:B------:R-:W-:-:S13]  /*0e00*/  ISETP.GE.AND P0, PT, R13, R6, PT ;  /* 0x000000060d00720c */ /* 0x000fda0003f06270 */
[----:B------:R-:W-:-:S06]  /*0e10*/  @!P0 IMAD.WIDE R10, R13, 0x8, R2 ;  /* 0x000000080d0a8825 */ /* 0x000fcc00078e0202 */
[----:B------:R-:W2:Y:S01]  /*0e20*/  @!P0 LDG.E.64 R10, desc[UR4][R10.64] ;  /* 0x000000040a0a8981 */ /* 0x000ea2000c1e1b00 */
[C---:B------:R-:W-:Y:S02]  /*0e30*/  VIADD R9, R13.reuse, 0x80 ;  /* 0x000000800d097836 */ /* 0x040fe40000000000 */
[----:B------:R-:W-:-:S03]  /*0e40*/  @!P0 IMAD.WIDE R12, R13, 0x8, R4 ;  /* 0x000000080d0c8825 */ /* 0x000fc600078e0204 */
[----:B------:R-:W-:-:S13]  /*0e50*/  ISETP.GE.AND P1, PT, R9, R6, PT ;  /* 0x000000060900720c */ /* 0x000fda0003f26270 */
[----:B------:R-:W-:Y:S01]  /*0e60*/  @!P1 IMAD.WIDE R14, R9, 0x8, R2 ;  /* 0x00000008090e9825 */ /* 0x000fe200078e0202 */
[--C-:B--2---:R-:W-:Y:S02]  /*0e70*/  @!P0 SHF.R.U64 R16, R10, 0x2, R11.reuse ;  /* 0x000000020a108819 */ /* 0x104fe4000000120b */
[----:B------:R-:W-:-:S05]  /*0e80*/  @!P0 SHF.R.U32.HI R17, RZ, 0x2, R11 ;  /* 0x00000002ff118819 */ /* 0x000fca000001160b */
[----:B------:R0:W-:Y:S04]  /*0e90*/  @!P0 STG.E.64 desc[UR4][R12.64], R16 ;  /* 0x000000100c008986 */ /* 0x0001e8000c101b04 */
[----:B------:R-:W2:Y:S01]  /*0ea0*/  @!P1 LDG.E.64 R14, desc[UR4][R14.64] ;  /* 0x000000040e0e9981 */ /* 0x000ea2000c1e1b00 */
[----:B------:R-:W-:-:S04]  /*0eb0*/  @!P1 IMAD.WIDE R10, R9, 0x8, R4 ;  /* 0x00000008090a9825 */ /* 0x000fc800078e0204 */
[----:B------:R-:W-:Y:S01]  /*0ec0*/  VIADD R8, R8, 0x2 ;  /* 0x0000000208087836 */ /* 0x000fe20000000000 */
[--C-:B--2---:R-:W-:Y:S02]  /*0ed0*/  @!P1 SHF.R.U64 R18, R14, 0x2, R15.reuse ;  /* 0x000000020e129819 */ /* 0x104fe4000000120f */
[----:B------:R-:W-:-:S05]  /*0ee0*/  @!P1 SHF.R.U32.HI R19, RZ, 0x2, R15 ;  /* 0x00000002ff139819 */ /* 0x000fca000001160f */
[----:B------:R0:W-:Y:S02]  /*0ef0*/  @!P1 STG.E.64 desc[UR4][R10.64], R18 ;  /* 0x000000120a009986 */ /* 0x0001e4000c101b04 */
.L_x_227:
[----:B------:R-:W-:Y:S05]  /*0f00*/  @P2 EXIT ;  /* 0x000000000000294d */ /* 0x000fea0003800000 */
[----:B------:R-:W-:-:S05]  /*0f10*/  IMAD R9, R8, 0x80, R7 ;  /* 0x0000008008097824 */ /* 0x000fca00078e0207 */
[----:B------:R-:W-:-:S13]  /*0f20*/  ISETP.GE.AND P0, PT, R9, R6, PT ;  /* 0x000000060900720c */ /* 0x000fda0003f06270 */
[----:B------:R-:W-:Y:S05]  /*0f30*/  @P0 EXIT ;  /* 0x000000000000094d */ /* 0x000fea0003800000 */
[----:B------:R-:W-:-:S06]  /*0f40*/  IMAD.WIDE R2, R9, 0x8, R2 ;  /* 0x0000000809027825 */ /* 0x000fcc00078e0202 */
[----:B------:R-:W5:Y:S01]  /*0f50*/  LDG.E.64 R2, desc[UR4][R2.64] ;  /* 0x0000000402027981 */ /* 0x000f62000c1e1b00 */
[----:B------:R-:W-:Y:S01]  /*0f60*/  IMAD.WIDE R4, R9, 0x8, R4 ;  /* 0x0000000809047825 */ /* 0x000fe200078e0204 */
[--C-:B-----5:R-:W-:Y:S02]  /*0f70*/  SHF.R.U64 R6, R2, 0x2, R3.reuse ;  /* 0x0000000202067819 */ /* 0x120fe40000001203 */
[----:B------:R-:W-:-:S05]  /*0f80*/  SHF.R.U32.HI R7, RZ, 0x2, R3 ;  /* 0x00000002ff077819 */ /* 0x000fca0000011603 */
[----:B------:R-:W-:Y:S01]  /*0f90*/  STG.E.64 desc[UR4][R4.64], R6 ;  /* 0x0000000604007986 */ /* 0x000fe2000c101b04 */
[----:B------:R-:W-:Y:S05]  /*0fa0*/  EXIT ;  /* 0x000000000000794d */ /* 0x000fea0003800000 */
.L_x_209:
[----:B------:R-:W-:-:S13]  /*0fb0*/  ISETP.GE.AND P0, PT, R0, 0x1, PT ;  /* 0x000000010000780c */ /* 0x000fda0003f06270 */
[----:B------:R-:W-:Y:S05]  /*0fc0*/  @!P0 EXIT ;  /* 0x000000000000894d */ /* 0x000fea0003800000 */
[C---:B------:R-:W-:Y:S01]  /*0fd0*/  ISETP.GE.U32.AND P1, PT, R0.reuse, 0x10, PT ;  /* 0x000000100000780c */ /* 0x040fe20003f26070 */
[----:B------:R-:W-:Y:S01]  /*0fe0*/  IMAD.MOV.U32 R6, RZ, RZ, RZ ;  /* 0x000000ffff067224 */ /* 0x000fe200078e00ff */
[----:B------:R-:W-:-:S04]  /*0ff0*/  LOP3.LUT R22, R0, 0xf, RZ, 0xc0, !PT ;  /* 0x0000000f00167812 */ /* 0x000fc800078ec0ff */
[----:B------:R-:W-:-:S07]  /*1000*/  ISETP.NE.AND P0, PT, R22, RZ, PT ;  /* 0x000000ff1600720c */ /* 0x000fce0003f05270 */
[----:B------:R-:W-:Y:S06]  /*1010*/  @!P1 BRA `(.L_x_228) ;  /* 0x0000000400589947 */ /* 0x000fec0003800000 */
[----:B------:R-:W-:Y:S01]  /*1020*/  IMAD.WIDE.U32 R14, R7, 0x8, RZ ;  /* 0x00000008070e7825 */ /* 0x000fe200078e00ff */
[----:B------:R-:W-:-:S03]  /*1030*/  LOP3.LUT R6, R0, 0x7ffffff0, RZ, 0xc0, !PT ;  /* 0x7ffffff000067812 */ /* 0x000fc600078ec0ff */
[----:B------:R-:W-:Y:S01]  /*1040*/  VIADD R12, R7, 0x480 ;  /* 0x00000480070c7836 */ /* 0x000fe20000000000 */
[----:B------:R-:W-:Y:S01]  /*1050*/  LOP3.LUT R13, R14, 0x2000, RZ, 0xfc, !PT ;  /* 0x000020000e0d7812 */ /* 0x000fe200078efcff */
[----:B------:R-:W-:-:S07]  /*1060*/  IMAD.MOV R14, RZ, RZ, -R6 ;  /* 0x000000ffff0e7224 */ /* 0x000fce00078e0a06 */
.L_x_229:
[----:B0-----:R-:W-:-:S05]  /*1070*/  IADD3 R16, P1, PT, R13, R2, RZ ;  /* 0x000000020d107210 */ /* 0x001fca0007f3e0ff */
[----:B------:R-:W-:-:S05]  /*1080*/  IMAD.X R17, R15, 0x1, R3, P1 ;  /* 0x000000010f117824 */ /* 0x000fca00008e0603 */
[----:B------:R-:W2:Y:S01]  /*1090*/  LDG.E.64 R10, desc[UR4][R16.64+-0x2000] ;  /* 0xffe00004100a7981 */ /* 0x000ea2000c1e1b00 */
[----:B------:R-:W-:-:S05]  /*10a0*/  IADD3 R8, P1, PT, R13, R4, RZ ;  /* 0x000000040d087210 */ /* 0x000fca0007f3e0ff */
[----:B------:R-:W-:Y:S01]  /*10b0*/  IMAD.X R9, R15, 0x1, R5, P1 ;  /* 0x000000010f097824 */ /* 0x000fe200008e0605 */
[--C-:B--2---:R-:W-:Y:S02]  /*10c0*/  SHF.R.U64 R18, R10, 0x2, R11.reuse ;  /* 0x000000020a127819 */ /* 0x104fe4000000120b */
[----:B------:R-:W-:-:S05]  /*10d0*/  SHF.R.U32.HI R19, RZ, 0x2, R11 ;  /* 0x00000002ff137819 */ /* 0x000fca000001160b */
[----:B------:R0:W-:Y:S04]  /*10e0*/  STG.E.64 desc[UR4][R8.64+-0x2000], R18 ;  /* 0xffe0001208007986 */ /* 0x0001e8000c101b04 */
[----:B------:R-:W2:Y:S02]  /*10f0*/  LDG.E.64 R10, desc[UR4][R16.64+-0x1c00] ;  /* 0xffe40004100a7981 */ /* 0x000ea4000c1e1b00 */
[--C-:B--2---:R-:W-:Y:S02]  /*1100*/  SHF.R.U64 R20, R10, 0x2, R11.reuse ;  /* 0x000000020a147819 */ /* 0x104fe4000000120b */
[----:B------:R-:W-:-:S05]  /*1110*/  SHF.R.U32.HI R21, RZ, 0x2, R11 ;  /* 0x00000002ff157819 */ /* 0x000fca000001160b */
[----:B------:R-:W-:Y:S04]  /*1120*/  STG.E.64 desc[UR4][R8.64+-0x1c00], R20 ;  /* 0xffe4001408007986 */ /* 0x000fe8000c101b04 */
[----:B------:R-:W2:Y:S02]  /*1130*/  LDG.E.64 R10, desc[UR4][R16.64+-0x1800] ;  /* 0xffe80004100a7981 */ /* 0x000ea4000c1e1b00 */
[--C-:B--2---:R-:W-:Y:S02]  /*1140*/  SHF.R.U64 R24, R10, 0x2, R11.reuse ;  /* 0x000000020a187819 */ /* 0x104fe4000000120b */
[----:B------:R-:W-:-:S05]  /*1150*/  SHF.R.U32.HI R25, RZ, 0x2, R11 ;  /* 0x00000002ff197819 */ /* 0x000fca000001160b */
[----:B------:R1:W-:Y:S04]  /*1160*/  STG.E.64 desc[UR4][R8.64+-0x1800], R24 ;  /* 0xffe8001808007986 */ /* 0x0003e8000c101b04 */
[----:B------:R-:W2:Y:S02]  /*1170*/  LDG.E.64 R10, desc[UR4][R16.64+-0x1400] ;  /* 0xffec0004100a7981 */ /* 0x000ea4000c1e1b00 */
[--C-:B--2---:R-:W-:Y:S02]  /*1180*/  SHF.R.U64 R26, R10, 0x2, R11.reuse ;  /* 0x000000020a1a7819 */ /* 0x104fe4000000120b */
[----:B------:R-:W-:-:S05]  /*1190*/  SHF.R.U32.HI R27, RZ, 0x2, R11 ;  /* 0x00000002ff1b7819 */ /* 0x000fca000001160b */
[----:B------:R-:W-:Y:S04]  /*11a0*/  STG.E.64 desc[UR4][R8.64+-0x1400], R26 ;  /* 0xffec001a08007986 */ /* 0x000fe8000c101b04 */
[----:B------:R-:W0:Y:S02]  /*11b0*/  LDG.E.64 R10, desc[UR4][R16.64+-0x1000] ;  /* 0xfff00004100a7981 */ /* 0x000e24000c1e1b00 */
[--C-:B0-----:R-:W-:Y:S02]  /*11c0*/  SHF.R.U64 R18, R10, 0x2, R11.reuse ;  /* 0x000000020a127819 */ /* 0x101fe4000000120b */
[----:B------:R-:W-:-:S05]  /*11d0*/  SHF.R.U32.HI R19, RZ, 0x2, R11 ;  /* 0x00000002ff137819 */ /* 0x000fca000001160b */
[----:B------:R0:W-:Y:S04]  /*11e0*/  STG.E.64 desc[UR4][R8.64+-0x1000], R18 ;  /* 0xfff0001208007986 */ /* 0x0001e8000c101b04 */
[----:B------:R-:W2:Y:S02]  /*11f0*/  LDG.E.64 R10, desc[UR4][R16.64+-0xc00] ;  /* 0xfff40004100a7981 */ /* 0x000ea4000c1e1b00 */
[--C-:B--2---:R-:W-:Y:S02]  /*1200*/  SHF.R.U64 R28, R10, 0x2, R11.reuse ;  /* 0x000000020a1c7819 */ /* 0x104fe4000000120b */
[----:B------:R-:W-:-:S05]  /*1210*/  SHF.R.U32.HI R29, RZ, 0x2, R11 ;  /* 0x00000002ff1d7819 */ /* 0x000fca000001160b */
[----:B------:R2:W-:Y:S04]  /*1220*/  STG.E.64 desc[UR4][R8.64+-0xc00], R28 ;  /* 0xfff4001c08007986 */ /* 0x0005e8000c101b04 */
[----:B------:R-:W1:Y:S02]  /*1230*/  LDG.E.64 R10, desc[UR4][R16.64+-0x800] ;  /* 0xfff80004100a7981 */ /* 0x000e64000c1e1b00 */
[--C-:B-1----:R-:W-:Y:S02]  /*1240*/  SHF.R.U64 R24, R10, 0x2, R11.reuse ;  /* 0x000000020a187819 */ /* 0x102fe4000000120b */
[----:B------:R-:W-:-:S05]  /*1250*/  SHF.R.U32.HI R25, RZ, 0x2, R11 ;  /* 0x00000002ff197819 */ /* 0x000fca000001160b */
[----:B------:R-:W-:Y:S04]  /*1260*/  STG.E.64 desc[UR4][R8.64+-0x800], R24 ;  /* 0xfff8001808007986 */ /* 0x000fe8000c101b04 */
[----:B------:R-:W3:Y:S01]  /*1270*/  LDG.E.64 R10, desc[UR4][R16.64+-0x400] ;  /* 0xfffc0004100a7981 */ /* 0x000ee2000c1e1b00 */
[----:B0-----:R-:W-:Y:S02]  /*1280*/  IMAD.MOV.U32 R18, RZ, RZ, 0xc00 ;  /* 0x00000c00ff127424 */ /* 0x001fe400078e00ff */
[----:B------:R-:W-:Y:S01]  /*1290*/  IMAD.MOV.U32 R19, RZ, RZ, 0x0 ;  /* 0x00000000ff137424 */ /* 0x000fe200078e00ff */
[--C-:B---3--:R-:W-:Y:S02]  /*12a0*/  SHF.R.U64 R26, R10, 0x2, R11.reuse ;  /* 0x000000020a1a7819 */ /* 0x108fe4000000120b */
[----:B------:R-:W-:-:S05]  /*12b0*/  SHF.R.U32.HI R27, RZ, 0x2, R11 ;  /* 0x00000002ff1b7819 */ /* 0x000fca000001160b */
[----:B------:R-:W-:Y:S04]  /*12c0*/  STG.E.64 desc[UR4][R8.64+-0x400], R26 ;  /* 0xfffc001a08007986 */ /* 0x000fe8000c101b04 */
[----:B------:R-:W2:Y:S01]  /*12d0*/  LDG.E.64 R20, desc[UR4][R16.64] ;  /* 0x0000000410147981 */ /* 0x000ea2000c1e1b00 */
[----:B------:R-:W-:-:S03]  /*12e0*/  IMAD.WIDE R18, R12, 0x8, R18 ;  /* 0x000000080c127825 */ /* 0x000fc600078e0212 */
[----:B------:R-:W-:-:S05]  /*12f0*/  IADD3 R10, P1, PT, R18, R2, RZ ;  /* 0x00000002120a7210 */ /* 0x000fca0007f3e0ff */
[----:B------:R-:W-:Y:S01]  /*1300*/  IMAD.X R11, R19, 0x1, R3, P1 ;  /* 0x00000001130b7824 */ /* 0x000fe200008e0603 */
[--C-:B--2---:R-:W-:Y:S02]  /*1310*/  SHF.R.U64 R28, R20, 0x2, R21.reuse ;  /* 0x00000002141c7819 */ /* 0x104fe40000001215 */
[----:B------:R-:W-:-:S05]  /*1320*/  SHF.R.U32.HI R29, RZ, 0x2, R21 ;  /* 0x00000002ff1d7819 */ /* 0x000fca0000011615 */
[----:B------:R0:W-:Y:S04]  /*1330*/  STG.E.64 desc[UR4][R8.64], R28 ;  /* 0x0000001c08007986 */ /* 0x0001e8000c101b04 */
        /* <DEDUP_REMOVED lines=9> */
[----:B------:R2:W-:Y:S04]  /*13d0*/  STG.E.64 desc[UR4][R18.64+-0x800], R16 ;  /* 0xfff8001012007986 */ /* 0x0005e8000c101b04 */
[----:B0-----:R-:W3:Y:S02]  /*13e0*/  LDG.E.64 R8, desc[UR4][R10.64+-0x400] ;  /* 0xfffc00040a087981 */ /* 0x001ee4000c1e1b00 */
[--C-:B---3--:R-:W-:Y:S02]  /*13f0*/  SHF.R.U64 R24, R8, 0x2, R9.reuse ;  /* 0x0000000208187819 */ /* 0x108fe40000001209 */
[----:B------:R-:W-:-:S05]  /*1400*/  SHF.R.U32.HI R25, RZ, 0x2, R9 ;  /* 0x00000002ff197819 */ /* 0x000fca0000011609 */
[----:B------:R0:W-:Y:S04]  /*1410*/  STG.E.64 desc[UR4][R18.64+-0x400], R24 ;  /* 0xfffc001812007986 */ /* 0x0001e8000c101b04 */
[----:B------:R-:W3:Y:S02]  /*1420*/  LDG.E.64 R8, desc[UR4][R10.64] ;  /* 0x000000040a087981 */ /* 0x000ee4000c1e1b00 */
[--C-:B---3--:R-:W-:Y:S02]  /*1430*/  SHF.R.U64 R26, R8, 0x2, R9.reuse ;  /* 0x00000002081a7819 */ /* 0x108fe40000001209 */
[----:B------:R-:W-:-:S05]  /*1440*/  SHF.R.U32.HI R27, RZ, 0x2, R9 ;  /* 0x00000002ff1b7819 */ /* 0x000fca0000011609 */
[----:B------:R0:W-:Y:S04]  /*1450*/  STG.E.64 desc[UR4][R18.64], R26 ;  /* 0x0000001a12007986 */ /* 0x0001e8000c101b04 */
[----:B------:R-:W1:Y:S02]  /*1460*/  LDG.E.64 R8, desc[UR4][R10.64+0x400] ;  /* 0x000400040a087981 */ /* 0x000e64000c1e1b00 */
[--C-:B-1----:R-:W-:Y:S02]  /*1470*/  SHF.R.U64 R20, R8, 0x2, R9.reuse ;  /* 0x0000000208147819 */ /* 0x102fe40000001209 */
[----:B------:R-:W-:-:S05]  /*1480*/  SHF.R.U32.HI R21, RZ, 0x2, R9 ;  /* 0x00000002ff157819 */ /* 0x000fca0000011609 */
[----:B------:R0:W-:Y:S04]  /*1490*/  STG.E.64 desc[UR4][R18.64+0x400], R20 ;  /* 0x0004001412007986 */ /* 0x0001e8000c101b04 */
[----:B------:R-:W2:Y:S02]  /*14a0*/  LDG.E.64 R8, desc[UR4][R10.64+0x800] ;  /* 0x000800040a087981 */ /* 0x000ea4000c1e1b00 */
[--C-:B--2---:R-:W-:Y:S02]  /*14b0*/  SHF.R.U64 R16, R8, 0x2, R9.reuse ;  /* 0x0000000208107819 */ /* 0x104fe40000001209 */
[----:B------:R-:W-:-:S05]  /*14c0*/  SHF.R.U32.HI R17, RZ, 0x2, R9 ;  /* 0x00000002ff117819 */ /* 0x000fca0000011609 */
[----:B------:R0:W-:Y:S04]  /*14d0*/  STG.E.64 desc[UR4][R18.64+0x800], R16 ;  /* 0x0008001012007986 */ /* 0x0001e8000c101b04 */
[----:B------:R-:W2:Y:S01]  /*14e0*/  LDG.E.64 R8, desc[UR4][R10.64+0xc00] ;  /* 0x000c00040a087981 */ /* 0x000ea2000c1e1b00 */
[----:B------:R-:W-:Y:S01]  /*14f0*/  VIADD R14, R14, 0x10 ;  /* 0x000000100e0e7836 */ /* 0x000fe20000000000 */
[----:B------:R-:W-:Y:S01]  /*1500*/  IADD3 R13, P2, PT, R13, 0x4000, RZ ;  /* 0x000040000d0d7810 */ /* 0x000fe20007f5e0ff */
[----:B------:R-:W-:-:S03]  /*1510*/  VIADD R12, R12, 0x800 ;  /* 0x000008000c0c7836 */ /* 0x000fc60000000000 */
[----:B------:R-:W-:Y:S01]  /*1520*/  ISETP.NE.AND P1, PT, R14, RZ, PT ;  /* 0x000000ff0e00720c */ /* 0x000fe20003f25270 */
[----:B------:R-:W-:Y:S01]  /*1530*/  IMAD.X R15, RZ, RZ, R15, P2 ;  /* 0x000000ffff0f7224 */ /* 0x000fe200010e060f */
[--C-:B--2---:R-:W-:Y:S02]  /*1540*/  SHF.R.U64 R8, R8, 0x2, R9.reuse ;  /* 0x0000000208087819 */ /* 0x104fe40000001209 */
[----:B------:R-:W-:-:S05]  /*1550*/  SHF.R.U32.HI R9, RZ, 0x2, R9 ;  /* 0x00000002ff097819 */ /* 0x000fca0000011609 */
[----:B------:R0:W-:Y:S04]  /*1560*/  STG.E.64 desc[UR4][R18.64+0xc00], R8 ;  /* 0x000c000812007986 */ /* 0x0001e8000c101b04 */
[----:B------:R-:W-:Y:S05]  /*1570*/  @P1 BRA `(.L_x_229) ;  /* 0xfffffff800bc1947 */ /* 0x000fea000383ffff */
.L_x_228:
[----:B------:R-:W-:Y:S05]  /*1580*/  @!P0 EXIT ;  /* 0x000000000000894d */ /* 0x000fea0003800000 */
[----:B------:R-:W-:Y:S02]  /*1590*/  ISETP.GE.U32.AND P0, PT, R22, 0x8, PT ;  /* 0x000000081600780c */ /* 0x000fe40003f06070 */
[----:B------:R-:W-:-:S04]  /*15a0*/  LOP3.LUT R14, R0, 0x7, RZ, 0xc0, !PT ;  /* 0x00000007000e7812 */ /* 0x000fc800078ec0ff */
[----:B------:R-:W-:-:S07]  /*15b0*/  ISETP.NE.AND P1, PT, R14, RZ, PT ;  /* 0x000000ff0e00720c */ /* 0x000fce0003f25270 */
[----:B------:R-:W-:Y:S06]  /*15c0*/  @!P0 BRA `(.L_x_230) ;  /* 0x0000000000908947 */ /* 0x000fec0003800000 */
[----:B0-----:R-:W-:-:S04]  /*15d0*/  IMAD R9, R6, 0x80, R7 ;  /* 0x0000008006097824 */ /* 0x001fc800078e0207 */
[----:B------:R-:W-:-:S05]  /*15e0*/  IMAD.WIDE R10, R9, 0x8, R2 ;  /* 0x00000008090a7825 */ /* 0x000fca00078e0202 */
[----:B------:R-:W2:Y:S01]  /*15f0*/  LDG.E.64 R12, desc[UR4][R10.64] ;  /* 0x000000040a0c7981 */ /* 0x000ea2000c1e1b00 */
[----:B------:R-:W-:Y:S01]  /*1600*/  IMAD.WIDE R8, R9, 0x8, R4 ;  /* 0x0000000809087825 */ /* 0x000fe200078e0204 */
[--C-:B--2---:R-:W-:Y:S02]  /*1610*/  SHF.R.U64 R16, R12, 0x2, R13.reuse ;  /* 0x000000020c107819 */ /* 0x104fe4000000120d */
[----:B------:R-:W-:-:S05]  /*1620*/  SHF.R.U32.HI R17, RZ, 0x2, R13 ;  /* 0x00000002ff117819 */ /* 0x000fca000001160d */
[----:B------:R0:W-:Y:S04]  /*1630*/  STG.E.64 desc[UR4][R8.64], R16 ;  /* 0x0000001008007986 */ /* 0x0001e8000c101b04 */
[----:B------:R-:W2:Y:S02]  /*1640*/  LDG.E.64 R12, desc[UR4][R10.64+0x400] ;  /* 0x000400040a0c7981 */ /* 0x000ea4000c1e1b00 */
[--C-:B--2---:R-:W-:Y:S02]  /*1650*/  SHF.R.U64 R18, R12, 0x2, R13.reuse ;  /* 0x000000020c127819 */ /* 0x104fe4000000120d */
[----:B------:R-:W-:-:S05]  /*1660*/  SHF.R.U32.HI R19, RZ, 0x2, R13 ;  /* 0x00000002ff137819 */ /* 0x000fca000001160d */
[----:B------:R1:W-:Y:S04]  /*1670*/  STG.E.64 desc[UR4][R8.64+0x400], R18 ;  /* 0x0004001208007986 */ /* 0x0003e8000c101b04 */
[----:B------:R-:W2:Y:S02]  /*1680*/  LDG.E.64 R12, desc[UR4][R10.64+0x800] ;  /* 0x000800040a0c7981 */ /* 0x000ea4000c1e1b00 */
[--C-:B--2---:R-:W-:Y:S02]  /*1690*/  SHF.R.U64 R20, R12, 0x2, R13.reuse ;  /* 0x000000020c147819 */ /* 0x104fe4000000120d */
[----:B------:R-:W-:-:S05]  /*16a0*/  SHF.R.U32.HI R21, RZ, 0x2, R13 ;  /* 0x00000002ff157819 */ /* 0x000fca000001160d */
[----:B------:R2:W-:Y:S04]  /*16b0*/  STG.E.64 desc[UR4][R8.64+0x800], R20 ;  /* 0x0008001408007986 */ /* 0x0005e8000c101b04 */
[----:B------:R-:W3:Y:S02]  /*16c0*/  LDG.E.64 R12, desc[UR4][R10.64+0xc00] ;  /* 0x000c00040a0c7981 */ /* 0x000ee4000c1e1b00 */
[--C-:B---3--:R-:W-:Y:S02]  /*16d0*/  SHF.R.U64 R22, R12, 0x2, R13.reuse ;  /* 0x000000020c167819 */ /* 0x108fe4000000120d */
[----:B------:R-:W-:-:S05]  /*16e0*/  SHF.R.U32.HI R23, RZ, 0x2, R13 ;  /* 0x00000002ff177819 */ /* 0x000fca000001160d */
[----:B------:R3:W-:Y:S04]  /*16f0*/  STG.E.64 desc[UR4][R8.64+0xc00], R22 ;  /* 0x000c001608007986 */ /* 0x0007e8000c101b04 */
[----:B------:R-:W0:Y:S02]  /*1700*/  LDG.E.64 R12, desc[UR4][R10.64+0x1000] ;  /* 0x001000040a0c7981 */ /* 0x000e24000c1e1b00 */
[--C-:B0-----:R-:W-:Y:S02]  /*1710*/  SHF.R.U64 R16, R12, 0x2, R13.reuse ;  /* 0x000000020c107819 */ /* 0x101fe4000000120d */
        /* <DEDUP_REMOVED lines=12> */
[--C-:B--2---:R-:W-:Y:S02]  /*17e0*/  SHF.R.U64 R12, R12, 0x2, R13.reuse ;  /* 0x000000020c0c7819 */ /* 0x104fe4000000120d */
[----:B------:R-:W-:-:S05]  /*17f0*/  SHF.R.U32.HI R13, RZ, 0x2, R13 ;  /* 0x00000002ff0d7819 */ /* 0x000fca000001160d */
[----:B------:R3:W-:Y:S02]  /*1800*/  STG.E.64 desc[UR4][R8.64+0x1c00], R12 ;  /* 0x001c000c08007986 */ /* 0x0007e4000c101b04 */
.L_x_230:
[----:B------:R-:W-:Y:S05]  /*1810*/  @!P1 EXIT ;  /* 0x000000000000994d */ /* 0x000fea0003800000 */
[----:B------:R-:W-:Y:S02]  /*1820*/  ISETP.GE.U32.AND P0, PT, R14, 0x4, PT ;  /* 0x000000040e00780c */ /* 0x000fe40003f06070 */
[----:B------:R-:W-:-:S04]  /*1830*/  LOP3.LUT R0, R0, 0x3, RZ, 0xc0, !PT ;  /* 0x0000000300007812 */ /* 0x000fc800078ec0ff */
[----:B------:R-:W-:-:S07]  /*1840*/  ISETP.NE.AND P1, PT, R0, RZ, PT ;  /* 0x000000ff0000720c */ /* 0x000fce0003f25270 */
[----:B------:R-:W-:Y:S06]  /*1850*/  @!P0 BRA `(.L_x_231) ;  /* 0x0000000000508947 */ /* 0x000fec0003800000 */
[----:B0--3--:R-:W-:-:S04]  /*1860*/  IMAD R19, R6, 0x80, R7 ;  /* 0x0000008006137824 */ /* 0x009fc800078e0207 */
        /* <DEDUP_REMOVED lines=19> */
.L_x_231:
[----:B------:R-:W-:Y:S05]  /*19a0*/  @!P1 EXIT ;  /* 0x000000000000994d */ /* 0x000fea0003800000 */
[----:B-1-3--:R-:W-:Y:S02]  /*19b0*/  IMAD R13, R6, 0x80, R7 ;  /* 0x00000080060d7824 */ /* 0x00afe400078e0207 */
[----:B------:R-:W-:-:S07]  /*19c0*/  IMAD.MOV R0, RZ, RZ, -R0 ;  /* 0x000000ffff007224 */ /* 0x000fce00078e0a00 */
.L_x_232:
[----:B0-----:R-:W-:-:S06]  /*19d0*/  IMAD.WIDE R8, R13, 0x8, R2 ;  /* 0x000000080d087825 */ /* 0x001fcc00078e0202 */
[----:B------:R-:W2:Y:S01]  /*19e0*/  LDG.E.64 R8, desc[UR4][R8.64] ;  /* 0x0000000408087981 */ /* 0x000ea2000c1e1b00 */
[----:B------:R-:W-:Y:S02]  /*19f0*/  VIADD R0, R0, 0x1 ;  /* 0x0000000100007836 */ /* 0x000fe40000000000 */
[----:B------:R-:W-:-:S03]  /*1a00*/  IMAD.WIDE R6, R13, 0x8, R4 ;  /* 0x000000080d067825 */ /* 0x000fc600078e0204 */
[----:B------:R-:W-:Y:S02]  /*1a10*/  ISETP.NE.AND P0, PT, R0, RZ, PT ;  /* 0x000000ff0000720c */ /* 0x000fe40003f05270 */
[--C-:B--2---:R-:W-:Y:S02]  /*1a20*/  SHF.R.U64 R10, R8, 0x2, R9.reuse ;  /* 0x00000002080a7819 */ /* 0x104fe40000001209 */
[----:B------:R-:W-:-:S05]  /*1a30*/  SHF.R.U32.HI R11, RZ, 0x2, R9 ;  /* 0x00000002ff0b7819 */ /* 0x000fca0000011609 */
[----:B------:R0:W-:Y:S04]  /*1a40*/  STG.E.64 desc[UR4][R6.64], R10 ;  /* 0x0000000a06007986 */ /* 0x0001e8000c101b04 */
[----:B------:R-:W-:Y:S05]  /*1a50*/  @!P0 EXIT ;  /* 0x000000000000894d */ /* 0x000fea0003800000 */
[----:B------:R-:W-:Y:S01]  /*1a60*/  VIADD R13, R13, 0x80 ;  /* 0x000000800d0d7836 */ /* 0x000fe20000000000 */
[----:B------:R-:W-:Y:S06]  /*1a70*/  BRA `(.L_x_232) ;  /* 0xfffffffc00d47947 */ /* 0x000fec000383ffff */
.L_x_233:
        /* <DEDUP_REMOVED lines=16> */
.L_x_1173:


//--------------------- .text._ZN3cub18CUB_300001_SM_10006detail9transform16transform_kernelINS2_10policy_hubILb1EN4cuda3std3__45tupleIJPyEEEE10policy1000Ei9first_merS9_JS9_EEEvT0_iT1_T2_DpNS2_10kernel_argIT3_EE --------------------------
	.section	.text._ZN3cub18CUB_300001_SM_10006detail9transform16transform_kernelINS2_10policy_hubILb1EN4cuda3std3__45tupleIJPyEEEE10policy1000Ei9first_merS9_JS9_EEEvT0_iT1_T2_DpNS2_10kernel_argIT3_EE,"ax",@progbits
	.align	128
        .global         _ZN3cub18CUB_300001_SM_10006detail9transform16transform_kernelINS2_10policy_hubILb1EN4cuda3std3__45tupleIJPyEEEE10policy1000Ei9first_merS9_JS9_EEEvT0_iT1_T2_DpNS2_10kernel_argIT3_EE
        .type           _ZN3cub18CUB_300001_SM_10006detail9transform16transform_kernelINS2_10policy_hubILb1EN4cuda3std3__45tupleIJPyEEEE10policy1000Ei9first_merS9_JS9_EEEvT0_iT1_T2_DpNS2_10kernel_argIT3_EE,@function
        .size           _ZN3cub18CUB_300001_SM_10006detail9transform16transform_kernelINS2_10policy_hubILb1EN4cuda3std3__45tupleIJPyEEEE10policy1000Ei9first_merS9_JS9_EEEvT0_iT1_T2_DpNS2_10kernel_argIT3_EE,(.L_x_1174 - _ZN3cub18CUB_300001_SM_10006detail9transform16transform_kernelINS2_10policy_hubILb1EN4cuda3std3__45tupleIJPyEEEE10policy1000Ei9first_merS9_JS9_EEEvT0_iT1_T2_DpNS2_10kernel_argIT3_EE)
        .other          _ZN3cub18CUB_300001_SM_10006detail9transform16transform_kernelINS2_10policy_hubILb1EN4cuda3std3__45tupleIJPyEEEE10policy1000Ei9first_merS9_JS9_EEEvT0_iT1_T2_DpNS2_10kernel_argIT3_EE,@"STO_CUDA_ENTRY STV_DEFAULT"
_ZN3cub18CUB_300001_SM_10006detail9transform16transform_kernelINS2_10policy_hubILb1EN4cuda3std3__45tupleIJPyEEEE10policy1000Ei9first_merS9_JS9_EEEvT0_iT1_T2_DpNS2_10kernel_argIT3_EE:
.text._ZN3cub18CUB_300001_SM_10006detail9transform16transform_kernelINS2_10policy_hubILb1EN4cuda3std3__45tupleIJPyEEEE10policy1000Ei9first_merS9_JS9_EEEvT0_iT1_T2_DpNS2_10kernel_argIT3_EE:
[----:B------:R-:W-:Y:S08]  /*0000*/  LDC R1, c[0x0][0x37c] ;  /* 0x0000df00ff017b82 */ /* 0x000ff00000000800 */
[----:B------:R-:W0:Y:S01]  /*0010*/  LDC.64 R8, c[0x0][0x380] ;  /* 0x0000e000ff087b82 */ /* 0x000e220000000a00 */
[----:B------:R-:W1:Y:S01]  /*0020*/  S2R R0, SR_TID.X ;  /* 0x0000000000007919 */ /* 0x000e620000002100 */
[----:B------:R-:W2:Y:S01]  /*0030*/  LDCU.64 UR6, c[0x0][0x358] ;  /* 0x00006b00ff0677ac */ /* 0x000ea20008000a00 */
[----:B------:R-:W-:Y:S05]  /*0040*/  BSSY.RECONVERGENT B0, `(.L_x_234) ;  /* 0x0000016000007945 */ /* 0x000fea0003800200 */
[----:B------:R-:W3:Y:S08]  /*0050*/  S2UR UR4, SR_CTAID.X ;  /* 0x00000000000479c3 */ /* 0x000ef00000002500 */
[----:B------:R-:W4:Y:S01]  /*0060*/  LDC.64 R4, c[0x0][0x398] ;  /* 0x0000e600ff047b82 */ /* 0x000f220000000a00 */
[----:B0-----:R-:W-:-:S07]  /*0070*/  IMAD.SHL.U32 R7, R9, 0x80, RZ ;  /* 0x0000008009077824 */ /* 0x001fce00078e00ff */
[----:B------:R-:W0:Y:S01]  /*0080*/  LDC.64 R2, c[0x0][0x390] ;  /* 0x0000e400ff027b82 */ /* 0x000e220000000a00 */
[----:B---3--:R-:W-:Y:S02]  /*0090*/  IMAD R13, R7, UR4, RZ ;  /* 0x00000004070d7c24 */ /* 0x008fe4000f8e02ff */
[----:B-1----:R-:W-:Y:S02]  /*00a0*/  IMAD.SHL.U32 R15, R0, 0x80, RZ ;  /* 0x00000080000f7824 */ /* 0x002fe400078e00ff */
[----:B------:R-:W-:-:S05]  /*00b0*/  IMAD.IADD R8, R8, 0x1, -R13 ;  /* 0x0000000108087824 */ /* 0x000fca00078e0a0d */
[CC--:B------:R-:W-:Y:S02]  /*00c0*/  VIMNMX R6, PT, PT, R7.reuse, R8.reuse, PT ;  /* 0x0000000807067248 */ /* 0x0c0fe40003fe0100 */
[----:B------:R-:W-:-:S03]  /*00d0*/  ISETP.GT.AND P0, PT, R7, R8, PT ;  /* 0x000000080700720c */ /* 0x000fc60003f04270 */
[----:B------:R-:W-:-:S05]  /*00e0*/  IMAD.SHL.U32 R12, R6, 0x8, RZ ;  /* 0x00000008060c7824 */ /* 0x000fca00078e00ff */
[----:B------:R-:W-:-:S13]  /*00f0*/  ISETP.GE.AND P1, PT, R15, R12, PT ;  /* 0x0000000c0f00720c */ /* 0x000fda0003f26270 */
[----:B--2-4-:R-:W-:Y:S05]  /*0100*/  @P1 BRA `(.L_x_235) ;  /* 0x0000000000241947 */ /* 0x014fea0003800000 */
[----:B------:R-:W1:Y:S02]  /*0110*/  LDC.64 R10, c[0x0][0x398] ;  /* 0x0000e600ff0a7b82 */ /* 0x000e640000000a00 */
[----:B-1----:R-:W-:-:S04]  /*0120*/  IMAD.WIDE.U32 R10, R0, 0x80, R10 ;  /* 0x00000080000a7825 */ /* 0x002fc800078e000a */
[----:B------:R-:W-:-:S07]  /*0130*/  IMAD.WIDE R10, R13, 0x8, R10 ;  /* 0x000000080d0a7825 */ /* 0x000fce00078e020a */
.L_x_236:
[----:B------:R-:W-:Y:S01]  /*0140*/  VIADD R15, R15, 0x4000 ;  /* 0x000040000f0f7836 */ /* 0x000fe20000000000 */
[----:B------:R1:W-:Y:S04]  /*0150*/  CCTL.E.PF2 [R10] ;  /* 0x000000000a00798f */ /* 0x0003e80000800100 */
[----:B------:R-:W-:Y:S02]  /*0160*/  ISETP.GE.AND P1, PT, R15, R12, PT ;  /* 0x0000000c0f00720c */ /* 0x000fe40003f26270 */
[----:B-1----:R-:W-:-:S05]  /*0170*/  IADD3 R10, P2, PT, R10, 0x4000, RZ ;  /* 0x000040000a0a7810 */ /* 0x002fca0007f5e0ff */
[----:B------:R-:W-:-:S06]  /*0180*/  IMAD.X R11, RZ, RZ, R11, P2 ;  /* 0x000000ffff0b7224 */ /* 0x000fcc00010e060b */
[----:B------:R-:W-:Y:S05]  /*0190*/  @!P1 BRA `(.L_x_236) ;  /* 0xfffffffc00e89947 */ /* 0x000fea000383ffff */
.L_x_235:
[----:B------:R-:W-:Y:S05]  /*01a0*/  BSYNC.RECONVERGENT B0 ;  /* 0x0000000000007941 */ /* 0x000fea0003800200 */
.L_x_234:
[----:B------:R-:W-:-:S04]  /*01b0*/  IMAD.WIDE R4, R13, 0x8, R4 ;  /* 0x000000080d047825 */ /* 0x000fc800078e0204 */
[----:B0-----:R-:W-:Y:S01]  /*01c0*/  IMAD.WIDE R2, R13, 0x8, R2 ;  /* 0x000000080d027825 */ /* 0x001fe200078e0202 */
[----:B------:R-:W-:Y:S06]  /*01d0*/  @P0 BRA `(.L_x_237) ;  /* 0x0000000800b80947 */ /* 0x000fec0003800000 */
        /* <DEDUP_REMOVED lines=12> */
.L_x_239:
        /* <DEDUP_REMOVED lines=81> */
.L_x_238:
[----:B------:R-:W-:Y:S05]  /*07b0*/  @!P0 EXIT ;  /* 0x000000000000894d */ /* 0x000fea0003800000 */
[----:B------:R-:W1:Y:S01]  /*07c0*/  LDCU UR4, c[0x0][0x384] ;  /* 0x00007080ff0477ac */ /* 0x000e620008000800 */
[----:B------:R-:W-:Y:S01]  /*07d0*/  ISETP.GE.U32.AND P0, PT, R20, 0x8, PT ;  /* 0x000000081400780c */ /* 0x000fe20003f06070 */
[----:B-1----:R-:W-:-:S06]  /*07e0*/  ULOP3.LUT UR5, UR4, 0x7, URZ, 0xc0, !UPT ;  /* 0x0000000704057892 */ /* 0x002fcc000f8ec0ff */
[----:B------:R-:W-:-:S06]  /*07f0*/  ISETP.NE.AND P1, PT, RZ, UR5, PT ;  /* 0x00000005ff007c0c */ /* 0x000fcc000bf25270 */
[----:B------:R-:W-:Y:S07]  /*0800*/  @!P0 BRA `(.L_x_240) ;  /* 0x0000000000908947 */ /* 0x000fee0003800000 */
        /* <DEDUP_REMOVED lines=36> */
.L_x_240:
[----:B------:R-:W-:Y:S05]  /*0a50*/  @!P1 EXIT ;  /* 0x000000000000994d */ /* 0x000fea0003800000 */
[----:B------:R-:W-:Y:S02]  /*0a60*/  UISETP.GE.U32.AND UP0, UPT, UR5, 0x4, UPT ;  /* 0x000000040500788c */ /* 0x000fe4000bf06070 */
[----:B------:R-:W-:-:S06]  /*0a70*/  ULOP3.LUT UR4, UR4, 0x3, URZ, 0xc0, !UPT ;  /* 0x0000000304047892 */ /* 0x000fcc000f8ec0ff */
[----:B------:R-:W-:Y:S01]  /*0a80*/  ISETP.NE.AND P0, PT, RZ, UR4, PT ;  /* 0x00000004ff007c0c */ /* 0x000fe2000bf05270 */
[----:B------:R-:W-:-:S12]  /*0a90*/  BRA.U !UP0, `(.L_x_241) ;  /* 0x0000000108507547 */ /* 0x000fd8000b800000 */
        /* <DEDUP_REMOVED lines=20> */
.L_x_241:
[----:B------:R-:W-:Y:S05]  /*0be0*/  @!P0 EXIT ;  /* 0x000000000000894d */ /* 0x000fea0003800000 */
[----:B01-3--:R-:W-:Y:S01]  /*0bf0*/  IMAD R13, R7, 0x80, R0 ;  /* 0x00000080070d7824 */ /* 0x00bfe200078e0200 */
[----:B------:R-:W-:-:S12]  /*0c00*/  UIADD3 UR4, UPT, UPT, -UR4, URZ, URZ ;  /* 0x000000ff04047290 */ /* 0x000fd8000fffe1ff */
.L_x_242:
[----:B------:R-:W-:-:S06]  /*0c10*/  IMAD.WIDE R8, R13, 0x8, R4 ;  /* 0x000000080d087825 */ /* 0x000fcc00078e0204 */
[----:B------:R-:W2:Y:S01]  /*0c20*/  LDG.E.64 R8, desc[UR6][R8.64] ;  /* 0x0000000608087981 */ /* 0x000ea2000c1e1b00 */
[----:B0-----:R-:W-:Y:S01]  /*0c30*/  IMAD.WIDE R6, R13, 0x8, R2 ;  /* 0x000000080d067825 */ /* 0x001fe200078e0202 */
[----:B------:R-:W-:-:S03]  /*0c40*/  UIADD3 UR4, UPT, UPT, UR4, 0x1, URZ ;  /* 0x0000000104047890 */ /* 0x000fc6000fffe0ff */
[----:B------:R-:W-:Y:S01]  /*0c50*/  VIADD R13, R13, 0x80 ;  /* 0x000000800d0d7836 */ /* 0x000fe20000000000 */
[----:B------:R-:W-:Y:S01]  /*0c60*/  UISETP.NE.AND UP0, UPT, UR4, URZ, UPT ;  /* 0x000000ff0400728c */ /* 0x000fe2000bf05270 */
[--C-:B--2---:R-:W-:Y:S02]  /*0c70*/  SHF.R.U64 R10, R8, 0x2, R9.reuse ;  /* 0x00000002080a7819 */ /* 0x104fe40000001209 */
[----:B------:R-:W-:-:S05]  /*0c80*/  SHF.R.U32.HI R11, RZ, 0x2, R9 ;  /* 0x00000002ff0b7819 */ /* 0x000fca0000011609 */
[----:B------:R0:W-:Y:S01]  /*0c90*/  STG.E.64 desc[UR6][R6.64], R10 ;  /* 0x0000000a06007986 */ /* 0x0001e2000c101b06 */
[----:B------:R-:W-:Y:S05]  /*0ca0*/  BRA.U UP0, `(.L_x_242) ;  /* 0xfffffffd00d87547 */ /* 0x000fea000b83ffff */
[----:B------:R-:W-:Y:S05]  /*0cb0*/  EXIT ;  /* 0x000000000000794d */ /* 0x000fea0003800000 */
.L_x_237:
[----:B------:R-:W-:-:S13]  /*0cc0*/  ISETP.GE.AND P0, PT, R9, 0x1, PT ;  /* 0x000000010900780c */ /* 0x000fda0003f06270 */
[----:B------:R-:W-:Y:S05]  /*0cd0*/  @!P0 EXIT ;  /* 0x000000000000894d */ /* 0x000fea0003800000 */
[C---:B------:R-:W-:Y:S01]  /*0ce0*/  ISETP.GE.U32.AND P0, PT, R9.reuse, 0x8, PT ;  /* 0x000000080900780c */ /* 0x040fe20003f06070 */
[----:B------:R-:W-:Y:S01]  /*0cf0*/  IMAD.MOV.U32 R7, RZ, RZ, RZ ;  /* 0x000000ffff077224 */ /* 0x000fe200078e00ff */
[----:B------:R-:W-:-:S11]  /*0d00*/  LOP3.LUT R18, R9, 0x7, RZ, 0xc0, !PT ;  /* 0x0000000709127812 */ /* 0x000fd600078ec0ff */
[----:B------:R-:W-:Y:S05]  /*0d10*/  @!P0 BRA `(.L_x_243) ;  /* 0x0000000000f08947 */ /* 0x000fea0003800000 */
[----:B------:R-:W-:Y:S01]  /*0d20*/  LOP3.LUT R7, R9, 0x7ffffff8, RZ, 0xc0, !PT ;  /* 0x7ffffff809077812 */ /* 0x000fe200078ec0ff */
[----:B------:R-:W-:-:S07]  /*0d30*/  IMAD.MOV.U32 R10, RZ, RZ, RZ ;  /* 0x000000ffff0a7224 */ /* 0x000fce00078e00ff */
.L_x_246:
[----:B------:R-:W-:-:S05]  /*0d40*/  IMAD R11, R10, 0x80, R0 ;  /* 0x000000800a0b7824 */ /* 0x000fca00078e0200 */
[----:B------:R-:W-:-:S13]  /*0d50*/  ISETP.GE.AND P0, PT, R11, R6, PT ;  /* 0x000000060b00720c */ /* 0x000fda0003f06270 */
[----:B0-----:R-:W-:-:S06]  /*0d60*/  @!P0 IMAD.WIDE.U32 R12, R11, 0x8, R4 ;  /* 0x000000080b0c8825 */ /* 0x001fcc00078e0004 */
        /* <DEDUP_REMOVED lines=9> */
[----:B------:R-:W-:Y:S02]  /*0e00*/  VIADD R23, R11, 0x100 ;  /* 0x000001000b177836 */ /* 0x000fe40000000000 */
[----:B------:R-:W-:-:S03]  /*0e10*/  IMAD.WIDE R12, R19, 0x8, R2 ;  /* 0x00000008130c7825 */ /* 0x000fc600078e0202 */
[----:B------:R-:W-:Y:S02]  /*0e20*/  ISETP.GE.AND P0, PT, R23, R6, PT ;  /* 0x000000061700720c */ /* 0x000fe40003f06270 */
[--C-:B--2---:R-:W-:Y:S02]  /*0e30*/  @!P1 SHF.R.U64 R22, R16, 0x2, R17.reuse ;  /* 0x0000000210169819 */ /* 0x104fe40000001211 */
        /* <DEDUP_REMOVED lines=8> */
[----:B0-----:R-:W3:Y:S01]  /*0ec0*/  @!P1 LDG.E.64 R14, desc[UR6][R8.64+0x800] ;  /* 0x00080006080e9981 */ /* 0x001ee2000c1e1b00 */
[----:B------:R-:W-:-:S05]  /*0ed0*/  VIADD R19, R11, 0x200 ;  /* 0x000002000b137836 */ /* 0x000fca0000000000 */
[----:B------:R-:W-:Y:S02]  /*0ee0*/  ISETP.GE.AND P0, PT, R19, R6, PT ;  /* 0x000000061300720c */ /* 0x000fe40003f06270 */
[--C-:B---3--:R-:W-:Y:S02]  /*0ef0*/  @!P1 SHF.R.U64 R20, R14, 0x2, R15.reuse ;  /* 0x000000020e149819 */ /* 0x108fe4000000120f */
        /* <DEDUP_REMOVED lines=8> */
[----:B------:R-:W3:Y:S01]  /*0f80*/  @!P1 LDG.E.64 R14, desc[UR6][R8.64+0x1000] ;  /* 0x00100006080e9981 */ /* 0x000ee2000c1e1b00 */
[----:B--2---:R-:W-:-:S05]  /*0f90*/  VIADD R17, R11, 0x300 ;  /* 0x000003000b117836 */ /* 0x004fca0000000000 */
[----:B------:R-:W-:Y:S02]  /*0fa0*/  ISETP.GE.AND P0, PT, R17, R6, PT ;  /* 0x000000061100720c */ /* 0x000fe40003f06270 */
[--C-:B---3--:R-:W-:Y:S02]  /*0fb0*/  @!P1 SHF.R.U64 R16, R14, 0x2, R15.reuse ;  /* 0x000000020e109819 */ /* 0x108fe4000000120f */
[----:B------:R-:W-:-:S05]  /*0fc0*/  @!P1 SHF.R.U32.HI R17, RZ, 0x2, R15 ;  /* 0x00000002ff119819 */ /* 0x000fca000001160f */
[----:B------:R0:W-:Y:S04]  /*0fd0*/  @!P1 STG.E.64 desc[UR6][R12.64+0x1000], R16 ;  /* 0x001000100c009986 */ /* 0x0001e8000c101b06 */
[----:B------:R-:W2:Y:S01]  /*0fe0*/  @!P0 LDG.E.64 R14, desc[UR6][R8.64+0x1400] ;  /* 0x00140006080e8981 */ /* 0x000ea2000c1e1b00 */
[----:B------:R-:W-:Y:S01]  /*0ff0*/  VIADD R11, R11, 0x380 ;  /* 0x000003800b0b7836 */ /* 0x000fe20000000000 */
[----:B------:R-:W-:Y:S01]  /*1000*/  BSSY.RECONVERGENT B0, `(.L_x_244) ;  /* 0x000000c000007945 */ /* 0x000fe20003800200 */
[----:B------:R-:W-:-:S05]  /*1010*/  VIADD R10, R10, 0x8 ;  /* 0x000000080a0a7836 */ /* 0x000fca0000000000 */
[----:B------:R-:W-:Y:S02]  /*1020*/  ISETP.NE.AND P1, PT, R10, R7, PT ;  /* 0x000000070a00720c */ /* 0x000fe40003f25270 */
[--C-:B--2---:R-:W-:Y:S02]  /*1030*/  @!P0 SHF.R.U64 R14, R14, 0x2, R15.reuse ;  /* 0x000000020e0e8819 */ /* 0x104fe4000000120f */
[----:B------:R-:W-:-:S05]  /*1040*/  @!P0 SHF.R.U32.HI R15, RZ, 0x2, R15 ;  /* 0x00000002ff0f8819 */ /* 0x000fca000001160f */
[----:B------:R0:W-:Y:S01]  /*1050*/  @!P0 STG.E.64 desc[UR6][R12.64+0x1400], R14 ;  /* 0x0014000e0c008986 */ /* 0x0001e2000c101b06 */
[----:B------:R-:W-:-:S13]  /*1060*/  ISETP.GE.AND P0, PT, R11, R6, PT ;  /* 0x000000060b00720c */ /* 0x000fda0003f06270 */
[----:B0-----:R-:W-:Y:S05]  /*1070*/  @P0 BRA `(.L_x_245) ;  /* 0x0000000000100947 */ /* 0x001fea0003800000 */
[----:B------:R-:W2:Y:S02]  /*1080*/  LDG.E.64 R8, desc[UR6][R8.64+0x1800] ;  /* 0x0018000608087981 */ /* 0x000ea4000c1e1b00 */
[--C-:B--2---:R-:W-:Y:S02]  /*1090*/  SHF.R.U64 R14, R8, 0x2, R9.reuse ;  /* 0x00000002080e7819 */ /* 0x104fe40000001209 */
[----:B------:R-:W-:-:S05]  /*10a0*/  SHF.R.U32.HI R15, RZ, 0x2, R9 ;  /* 0x00000002ff0f7819 */ /* 0x000fca0000011609 */
[----:B------:R0:W-:Y:S02]  /*10b0*/  STG.E.64 desc[UR6][R12.64+0x1800], R14 ;  /* 0x0018000e0c007986 */ /* 0x0001e4000c101b06 */
.L_x_245:
[----:B------:R-:W-:Y:S05]  /*10c0*/  BSYNC.RECONVERGENT B0 ;  /* 0x0000000000007941 */ /* 0x000fea0003800200 */
.L_x_244:
[----:B------:R-:W-:Y:S05]  /*10d0*/  @P1 BRA `(.L_x_246) ;  /* 0xfffffffc00181947 */ /* 0x000fea000383ffff */
.L_x_243:
[----:B------:R-:W-:-:S13]  /*10e0*/  ISETP.NE.AND P0, PT, R18, RZ, PT ;  /* 0x000000ff1200720c */ /* 0x000fda0003f05270 */
[----:B------:R-:W-:Y:S05]  /*10f0*/  @!P0 EXIT ;  /* 0x000000000000894d */ /* 0x000fea0003800000 */
[----:B------:R-:W1:Y:S01]  /*1100*/  LDC R8, c[0x0][0x384] ;  /* 0x0000e100ff087b82 */ /* 0x000e620000000800 */
[----:B------:R-:W-:Y:S02]  /*1110*/  ISETP.GE.U32.AND P1, PT, R18, 0x4, PT ;  /* 0x000000041200780c */ /* 0x000fe40003f26070 */
[----:B-1----:R-:W-:-:S04]  /*1120*/  LOP3.LUT R19, R8, 0x3, RZ, 0xc0, !PT ;  /* 0x0000000308137812 */ /* 0x002fc800078ec0ff */
[----:B------:R-:W-:-:S07]  /*1130*/  ISETP.NE.AND P0, PT, R19, RZ, PT ;  /* 0x000000ff1300720c */ /* 0x000fce0003f05270 */
[----:B------:R-:W-:Y:S06]  /*1140*/  @!P1 BRA `(.L_x_247) ;  /* 0x0000000000849947 */ /* 0x000fec0003800000 */
[----:B------:R-:W-:-:S05]  /*1150*/  IMAD R9, R7, 0x80, R0 ;  /* 0x0000008007097824 */ /* 0x000fca00078e0200 */
[----:B------:R-:W-:-:S13]  /*1160*/  ISETP.GE.AND P2, PT, R9, R6, PT ;  /* 0x000000060900720c */ /* 0x000fda0003f46270 */
[----:B------:R-:W-:-:S06]  /*1170*/  @!P2 IMAD.WIDE R10, R9, 0x8, R4 ;  /* 0x00000008090aa825 */ /* 0x000fcc00078e0204 */
[----:B------:R-:W2:Y:S01]  /*1180*/  @!P2 LDG.E.64 R10, desc[UR6][R10.64] ;  /* 0x000000060a0aa981 */ /* 0x000ea2000c1e1b00 */
[C---:B------:R-:W-:Y:S02]  /*1190*/  VIADD R17, R9.reuse, 0x80 ;  /* 0x0000008009117836 */ /* 0x040fe40000000000 */
[----:B0-----:R-:W-:-:S03]  /*11a0*/  @!P2 IMAD.WIDE R12, R9, 0x8, R2 ;  /* 0x00000008090ca825 */ /* 0x001fc600078e0202 */
[----:B------:R-:W-:-:S13]  /*11b0*/  ISETP.GE.AND P1, PT, R17, R6, PT ;  /* 0x000000061100720c */ /* 0x000fda0003f26270 */
[----:B------:R-:W-:Y:S01]  /*11c0*/  @!P1 IMAD.WIDE R14, R17, 0x8, R4 ;  /* 0x00000008110e9825 */ /* 0x000fe200078e0204 */
[--C-:B--2---:R-:W-:Y:S02]  /*11d0*/  @!P2 SHF.R.U64 R20, R10, 0x2, R11.reuse ;  /* 0x000000020a14a819 */ /* 0x104fe4000000120b */
        /* <DEDUP_REMOVED lines=18> */
[----:B------:R-:W3:Y:S01]  /*1300*/  @!P1 LDG.E.64 R14, desc[UR6][R14.64] ;  /* 0x000000060e0e9981 */ /* 0x000ee2000c1e1b00 */
[----:B-1----:R-:W-:-:S04]  /*1310*/  @!P1 IMAD.WIDE R10, R9, 0x8, R2 ;  /* 0x00000008090a9825 */ /* 0x002fc800078e0202 */
[----:B------:R-:W-:Y:S01]  /*1320*/  VIADD R7, R7, 0x4 ;  /* 0x0000000407077836 */ /* 0x000fe20000000000 */
[--C-:B---3--:R-:W-:Y:S02]  /*1330*/  @!P1 SHF.R.U64 R24, R14, 0x2, R15.reuse ;  /* 0x000000020e189819 */ /* 0x108fe4000000120f */
[----:B------:R-:W-:-:S05]  /*1340*/  @!P1 SHF.R.U32.HI R25, RZ, 0x2, R15 ;  /* 0x00000002ff199819 */ /* 0x000fca000001160f */
[----:B------:R2:W-:Y:S02]  /*1350*/  @!P1 STG.E.64 desc[UR6][R10.64], R24 ;  /* 0x000000180a009986 */ /* 0x0005e4000c101b06 */
.L_x_247:
[----:B------:R-:W-:Y:S05]  /*1360*/  @!P0 EXIT ;  /* 0x000000000000894d */ /* 0x000fea0003800000 */
[----:B------:R-:W-:Y:S02]  /*1370*/  ISETP.NE.AND P1, PT, R19, 0x1, PT ;  /* 0x000000011300780c */ /* 0x000fe40003f25270 */
[----:B------:R-:W-:-:S04]  /*1380*/  LOP3.LUT R8, R8, 0x1, RZ, 0xc0, !PT ;  /* 0x0000000108087812 */ /* 0x000fc800078ec0ff */
[----:B------:R-:W-:-:S07]  /*1390*/  ISETP.NE.U32.AND P0, PT, R8, 0x1, PT ;  /* 0x000000010800780c */ /* 0x000fce0003f05070 */
[----:B------:R-:W-:Y:S06]  /*13a0*/  @!P1 BRA `(.L_x_248) ;  /* 0x0000000000449947 */ /* 0x000fec0003800000 */
[----:B--2---:R-:W-:-:S05]  /*13b0*/  IMAD R11, R7, 0x80, R0 ;  /* 0x00000080070b7824 */ /* 0x004fca00078e0200 */
[----:B------:R-:W-:-:S13]  /*13c0*/  ISETP.GE.AND P1, PT, R11, R6, PT ;  /* 0x000000060b00720c */ /* 0x000fda0003f26270 */
[----:B------:R-:W-:-:S06]  /*13d0*/  @!P1 IMAD.WIDE R8, R11, 0x8, R4 ;  /* 0x000000080b089825 */ /* 0x000fcc00078e0204 */
[----:B------:R-:W2:Y:S01]  /*13e0*/  @!P1 LDG.E.64 R8, desc[UR6][R8.64] ;  /* 0x0000000608089981 */ /* 0x000ea2000c1e1b00 */
[C---:B------:R-:W-:Y:S02]  /*13f0*/  VIADD R19, R11.reuse, 0x80 ;  /* 0x000000800b137836 */ /* 0x040fe40000000000 */
[----:B------:R-:W-:-:S03]  /*1400*/  @!P1 IMAD.WIDE R10, R11, 0x8, R2 ;  /* 0x000000080b0a9825 */ /* 0x000fc600078e0202 */
[----:B------:R-:W-:-:S13]  /*1410*/  ISETP.GE.AND P2, PT, R19, R6, PT ;  /* 0x000000061300720c */ /* 0x000fda0003f46270 */
[----:B0-----:R-:W-:Y:S01]  /*1420*/  @!P2 IMAD.WIDE R12, R19, 0x8, R4 ;  /* 0x00000008130ca825 */ /* 0x001fe200078e0204 */
        /* <DEDUP_REMOVED lines=9> */
.L_x_248:
[----:B------:R-:W-:Y:S05]  /*14c0*/  @P0 EXIT ;  /* 0x000000000000094d */ /* 0x000fea0003800000 */
[----:B-1----:R-:W-:-:S05]  /*14d0*/  IMAD R9, R7, 0x80, R0 ;  /* 0x0000008007097824 */ /* 0x002fca00078e0200 */
[----:B------:R-:W-:-:S13]  /*14e0*/  ISETP.GE.AND P0, PT, R9, R6, PT ;  /* 0x000000060900720c */ /* 0x000fda0003f06270 */
[----:B------:R-:W-:Y:S05]  /*14f0*/  @P0 EXIT ;  /* 0x000000000000094d */ /* 0x000fea0003800000 */
[----:B------:R-:W-:-:S06]  /*1500*/  IMAD.WIDE R4, R9, 0x8, R4 ;  /* 0x0000000809047825 */ /* 0x000fcc00078e0204 */
[----:B------:R-:W3:Y:S01]  /*1510*/  LDG.E.64 R4, desc[UR6][R4.64] ;  /* 0x0000000604047981 */ /* 0x000ee2000c1e1b00 */
[----:B------:R-:W-:Y:S01]  /*1520*/  IMAD.WIDE R2, R9, 0x8, R2 ;  /* 0x0000000809027825 */ /* 0x000fe200078e0202 */
[--C-:B---3--:R-:W-:Y:S02]  /*1530*/  SHF.R.U64 R6, R4, 0x2, R5.reuse ;  /* 0x0000000204067819 */ /* 0x108fe40000001205 */
[----:B------:R-:W-:-:S05]  /*1540*/  SHF.R.U32.HI R7, RZ, 0x2, R5 ;  /* 0x00000002ff077819 */ /* 0x000fca0000011605 */
[----:B------:R-:W-:Y:S01]  /*1550*/  STG.E.64 desc[UR6][R2.64], R6 ;  /* 0x0000000602007986 */ /* 0x000fe2000c101b06 */
[----:B------:R-:W-:Y:S05]  /*1560*/  EXIT ;  /* 0x000000000000794d */ /* 0x000fea0003800000 */
.L_x_249:
        /* <DEDUP_REMOVED lines=9> */
.L_x_1174:


//--------------------- .text._ZN3cub18CUB_300001_SM_10006detail9transform16transform_kernelINS2_10policy_hubILb1EN4cuda3std3__45tupleIJPyEEEE10policy1000El8last_merS9_JS9_EEEvT0_iT1_T2_DpNS2_10kernel_argIT3_EE --------------------------
	.section	.text._ZN3cub18CUB_300001_SM_10006detail9transform16transform_kernelINS2_10policy_hubILb1EN4cuda3std3__45tupleIJPyEEEE10policy1000El8last_merS9_JS9_EEEvT0_iT1_T2_DpNS2_10kernel_argIT3_EE,"ax",@progbits
	.align	128
        .global         _ZN3cub18CUB_300001_SM_10006detail9transform16transform_kernelINS2_10policy_hubILb1EN4cuda3std3__45tupleIJPyEEEE10policy1000El8last_merS9_JS9_EEEvT0_iT1_T2_DpNS2_10kernel_argIT3_EE
        .type           _ZN3cub18CUB_300001_SM_10006detail9transform16transform_kernelINS2_10policy_hubILb1EN4cuda3std3__45tupleIJPyEEEE10policy1000El8last_merS9_JS9_EEEvT0_iT1_T2_DpNS2_10kernel_argIT3_EE,@function
        .size           _ZN3cub18CUB_300001_SM_10006detail9transform16transform_kernelINS2_10policy_hubILb1EN4cuda3std3__45tupleIJPyEEEE10policy1000El8last_merS9_JS9_EEEvT0_iT1_T2_DpNS2_10kernel_argIT3_EE,(.L_x_1167 - _ZN3cub18CUB_300001_SM_10006detail9transform16transform_kernelINS2_10policy_hubILb1EN4cuda3std3__45tupleIJPyEEEE10policy1000El8last_merS9_JS9_EEEvT0_iT1_T2_DpNS2_10kernel_argIT3_EE)
        .other          _ZN3cub18CUB_300001_SM_10006detail9transform16transform_kernelINS2_10policy_hubILb1EN4cuda3std3__45tupleIJPyEEEE10policy1000El8last_merS9_JS9_EEEvT0_iT1_T2_DpNS2_10kernel_argIT3_EE,@"STO_CUDA_ENTRY STV_DEFAULT"
_ZN3cub18CUB_300001_SM_10006detail9transform16transform_kernelINS2_10policy_hubILb1EN4cuda3std3__45tupleIJPyEEEE10policy1000El8last_merS9_JS9_EEEvT0_iT1_T2_DpNS2_10kernel_argIT3_EE:
.text._ZN3cub18CUB_300001_SM_10006detail9transform16transform_kernelINS2_10policy_hubILb1EN4cuda3std3__45tupleIJPyEEEE10policy1000El8last_merS9_JS9_EEEvT0_iT1_T2_DpNS2_10kernel_argIT3_EE:
        /* <DEDUP_REMOVED lines=16> */
[----:B------:R-:W-:-:S04]  /*0100*/  SEL R3, R7, R6, P0 ;  /* 0x0000000607037207 */ /* 0x000fc80000000000 */
[----:B------:R-:W-:-:S04]  /*0110*/  SHF.L.U32 R7, R3, 0x3, RZ ;  /* 0x0000000303077819 */ /* 0x000fc800000006ff */
[----:B------:R-:W-:-:S13]  /*0120*/  ISETP.GE.AND P0, PT, R10, R7, PT ;  /* 0x000000070a00720c */ /* 0x000fda0003f06270 */
[----:B------:R-:W-:Y:S05]  /*0130*/  @P0 BRA `(.L_x_251) ;  /* 0x0000000000280947 */ /* 0x000fea0003800000 */
[----:B------:R-:W0:Y:S02]  /*0140*/  LDC.64 R8, c[0x0][0x3a0] ;  /* 0x0000e800ff087b82 */ /* 0x000e240000000a00 */
[----:B0-----:R-:W-:-:S04]  /*0150*/  LEA R8, P0, R4, R8, 0x3 ;  /* 0x0000000804087211 */ /* 0x001fc800078018ff */
[----:B------:R-:W-:-:S03]  /*0160*/  LEA.HI.X R9, R4, R9, R11, 0x3, P0 ;  /* 0x0000000904097211 */ /* 0x000fc600000f1c0b */
[----:B------:R-:W-:-:S07]  /*0170*/  IMAD.WIDE.U32 R8, R0, 0x80, R8 ;  /* 0x0000008000087825 */ /* 0x000fce00078e0008 */
.L_x_252:
[----:B------:R-:W-:Y:S01]  /*0180*/  VIADD R10, R10, 0x4000 ;  /* 0x000040000a0a7836 */ /* 0x000fe20000000000 */
[----:B------:R0:W-:Y:S04]  /*0190*/  CCTL.E.PF2 [R8] ;  /* 0x000000000800798f */ /* 0x0001e80000800100 */
[----:B------:R-:W-:Y:S02]  /*01a0*/  ISETP.GE.AND P0, PT, R10, R7, PT ;  /* 0x000000070a00720c */ /* 0x000fe40003f06270 */
[----:B0-----:R-:W-:-:S05]  /*01b0*/  IADD3 R8, P1, PT, R8, 0x4000, RZ ;  /* 0x0000400008087810 */ /* 0x001fca0007f3e0ff */
[----:B------:R-:W-:-:S06]  /*01c0*/  IMAD.X R9, RZ, RZ, R9, P1 ;  /* 0x000000ffff097224 */ /* 0x000fcc00008e0609 */
[----:B------:R-:W-:Y:S05]  /*01d0*/  @!P0 BRA `(.L_x_252) ;  /* 0xfffffffc00e88947 */ /* 0x000fea000383ffff */
.L_x_251:
[----:B------:R-:W-:Y:S05]  /*01e0*/  BSYNC.RECONVERGENT B0 ;  /* 0x0000000000007941 */ /* 0x000fea0003800200 */
.L_x_250:
[----:B------:R-:W0:Y:S01]  /*01f0*/  LDCU.64 UR10, c[0x0][0x3a0] ;  /* 0x00007400ff0a77ac */ /* 0x000e220008000a00 */
[----:B------:R-:W-:Y:S01]  /*0200*/  ISETP.NE.AND P0, PT, R6, R3, PT ;  /* 0x000000030600720c */ /* 0x000fe20003f05270 */
[C---:B------:R-:W-:Y:S01]  /*0210*/  IMAD.SHL.U32 R16, R4.reuse, 0x8, RZ ;  /* 0x0000000804107824 */ /* 0x040fe200078e00ff */
[----:B------:R-:W-:Y:S01]  /*0220*/  SHF.L.U64.HI R17, R4, 0x3, R11 ;  /* 0x0000000304117819 */ /* 0x000fe2000001020b */
[----:B------:R-:W1:Y:S01]  /*0230*/  LDCU.64 UR6, c[0x0][0x398] ;  /* 0x00007300ff0677ac */ /* 0x000e620008000a00 */
[----:B------:R-:W2:Y:S01]  /*0240*/  LDCU.64 UR8, c[0x0][0x358] ;  /* 0x00006b00ff0877ac */ /* 0x000ea20008000a00 */
[----:B------:R-:W3:Y:S01]  /*0250*/  LDCU.64 UR4, c[0x0][0x390] ;  /* 0x00007200ff0477ac */ /* 0x000ee20008000a00 */
[C---:B0-----:R-:W-:Y:S02]  /*0260*/  IADD3 R14, P1, PT, R16.reuse, UR10, RZ ;  /* 0x0000000a100e7c10 */ /* 0x041fe4000ff3e0ff */
[----:B-1----:R-:W-:Y:S02]  /*0270*/  IADD3 R12, P2, PT, R16, UR6, RZ ;  /* 0x00000006100c7c10 */ /* 0x002fe4000ff5e0ff */
[----:B------:R-:W-:-:S02]  /*0280*/  IADD3.X R15, PT, PT, R17, UR11, RZ, P1, !PT ;  /* 0x0000000b110f7c10 */ /* 0x000fc40008ffe4ff */
[----:B------:R-:W-:Y:S01]  /*0290*/  IADD3.X R13, PT, PT, R17, UR7, RZ, P2, !PT ;  /* 0x00000007110d7c10 */ /* 0x000fe200097fe4ff */
[----:B--23--:R-:W-:Y:S08]  /*02a0*/  @!P0 BRA `(.L_x_253) ;  /* 0x0000002400248947 */ /* 0x00cff00003800000 */
[----:B------:R-:W-:-:S13]  /*02b0*/  ISETP.GE.AND P0, PT, R2, 0x1, PT ;  /* 0x000000010200780c */ /* 0x000fda0003f06270 */
[----:B------:R-:W-:Y:S05]  /*02c0*/  @!P0 EXIT ;  /* 0x000000000000894d */ /* 0x000fea0003800000 */
[C---:B------:R-:W-:Y:S01]  /*02d0*/  ISETP.GE.U32.AND P0, PT, R2.reuse, 0x8, PT ;  /* 0x000000080200780c */ /* 0x040fe20003f06070 */
[----:B------:R-:W-:Y:S01]  /*02e0*/  HFMA2 R5, -RZ, RZ, 0, 0 ;  /* 0x00000000ff057431 */ /* 0x000fe200000001ff */
[----:B------:R-:W-:-:S11]  /*02f0*/  LOP3.LUT R8, R2, 0x7, RZ, 0xc0, !PT ;  /* 0x0000000702087812 */ /* 0x000fd600078ec0ff */
[----:B------:R-:W-:Y:S05]  /*0300*/  @!P0 BRA `(.L_x_254) ;  /* 0x00000010008c8947 */ /* 0x000fea0003800000 */
[----:B------:R-:W-:Y:S01]  /*0310*/  LOP3.LUT R5, R2, 0x7ffffff8, RZ, 0xc0, !PT ;  /* 0x7ffffff802057812 */ /* 0x000fe200078ec0ff */
[----:B------:R-:W-:Y:S01]  /*0320*/  IMAD.MOV.U32 R6, RZ, RZ, RZ ;  /* 0x000000ffff067224 */ /* 0x000fe200078e00ff */
[----:B------:R-:W0:Y:S01]  /*0330*/  LDCU UR6, c[0x0][0x394] ;  /* 0x00007280ff0677ac */ /* 0x000e220008000800 */
[----:B------:R-:W1:Y:S05]  /*0340*/  LDCU UR7, c[0x0][0x390] ;  /* 0x00007200ff0777ac */ /* 0x000e6a0008000800 */
.L_x_295:
[C---:B------:R-:W-:Y:S01]  /*0350*/  IMAD R7, R6.reuse, 0x80, R0 ;  /* 0x0000008006077824 */ /* 0x040fe200078e0200 */
[----:B------:R-:W-:Y:S01]  /*0360*/  BSSY.RECONVERGENT B0, `(.L_x_255) ;  /* 0x0000025000007945 */ /* 0x000fe20003800200 */
[----:B------:R-:W-:-:S03]  /*0370*/  VIADD R6, R6, 0x8 ;  /* 0x0000000806067836 */ /* 0x000fc60000000000 */
[----:B------:R-:W-:Y:S02]  /*0380*/  ISETP.GE.AND P0, PT, R7, R3, PT ;  /* 0x000000030700720c */ /* 0x000fe40003f06270 */
[----:B------:R-:W-:-:S11]  /*0390*/  ISETP.NE.AND P2, PT, R6, R5, PT ;  /* 0x000000050600720c */ /* 0x000fd60003f45270 */
[----:B01234-:R-:W-:Y:S05]  /*03a0*/  @P0 BRA `(.L_x_256) ;  /* 0x0000000000800947 */ /* 0x01ffea0003800000 */
[----:B------:R-:W-:-:S06]  /*03b0*/  IMAD.WIDE.U32 R20, R7, 0x8, R14 ;  /* 0x0000000807147825 */ /* 0x000fcc00078e000e */
[----:B------:R-:W0:Y:S01]  /*03c0*/  LDG.E.64 R20, desc[UR8][R20.64] ;  /* 0x0000000814147981 */ /* 0x000e22000c1e1b00 */
[----:B------:R-:W-:Y:S01]  /*03d0*/  BSSY.RECONVERGENT B1, `(.L_x_257) ;  /* 0x000001b000017945 */ /* 0x000fe20003800200 */
[----:B0-----:R-:W-:-:S04]  /*03e0*/  LOP3.LUT R2, R21, UR6, RZ, 0xfc, !PT ;  /* 0x0000000615027c12 */ /* 0x001fc8000f8efcff */
[----:B------:R-:W-:-:S13]  /*03f0*/  ISETP.NE.U32.AND P0, PT, R2, RZ, PT ;  /* 0x000000ff0200720c */ /* 0x000fda0003f05070 */
[----:B------:R-:W-:Y:S05]  /*0400*/  @P0 BRA `(.L_x_258) ;  /* 0x00000000004c0947 */ /* 0x000fea0003800000 */
[----:B-1----:R-:W0:Y:S01]  /*0410*/  I2F.U32.RP R2, UR7 ;  /* 0x0000000700027d06 */ /* 0x002e220008209000 */
[----:B------:R-:W-:Y:S01]  /*0420*/  ISETP.NE.U32.AND P1, PT, RZ, UR7, PT ;  /* 0x00000007ff007c0c */ /* 0x000fe2000bf25070 */
[----:B------:R-:W-:-:S06]  /*0430*/  IMAD.MOV.U32 R21, RZ, RZ, RZ ;  /* 0x000000ffff157224 */ /* 0x000fcc00078e00ff */
[----:B0-----:R-:W0:Y:S02]  /*0440*/  MUFU.RCP R2, R2 ;  /* 0x0000000200027308 */ /* 0x001e240000001000 */
[----:B0-----:R-:W-:-:S06]  /*0450*/  IADD3 R10, PT, PT, R2, 0xffffffe, RZ ;  /* 0x0ffffffe020a7810 */ /* 0x001fcc0007ffe0ff */
[----:B------:R0:W1:Y:S02]  /*0460*/  F2I.FTZ.U32.TRUNC.NTZ R11, R10 ;  /* 0x0000000a000b7305 */ /* 0x000064000021f000 */
[----:B0-----:R-:W-:Y:S02]  /*0470*/  IMAD.MOV.U32 R10, RZ, RZ, RZ ;  /* 0x000000ffff0a7224 */ /* 0x001fe400078e00ff */
[----:B-1----:R-:W-:-:S04]  /*0480*/  IMAD.MOV R9, RZ, RZ, -R11 ;  /* 0x000000ffff097224 */ /* 0x002fc800078e0a0b */
[----:B------:R-:W-:-:S04]  /*0490*/  IMAD R9, R9, UR7, RZ ;  /* 0x0000000709097c24 */ /* 0x000fc8000f8e02ff */
[----:B------:R-:W-:-:S06]  /*04a0*/  IMAD.HI.U32 R11, R11, R9, R10 ;  /* 0x000000090b0b7227 */ /* 0x000fcc00078e000a */
[----:B------:R-:W-:-:S04]  /*04b0*/  IMAD.HI.U32 R11, R11, R20, RZ ;  /* 0x000000140b0b7227 */ /* 0x000fc800078e00ff */
[----:B------:R-:W-:-:S04]  /*04c0*/  IMAD.MOV R11, RZ, RZ, -R11 ;  /* 0x000000ffff0b7224 */ /* 0x000fc800078e0a0b */
[----:B------:R-:W-:-:S05]  /*04d0*/  IMAD R20, R11, UR7, R20 ;  /* 0x000000070b147c24 */ /* 0x000fca000f8e0214 */
[----:B------:R-:W-:-:S13]  /*04e0*/  ISETP.GE.U32.AND P0, PT, R20, UR7, PT ;  /* 0x0000000714007c0c */ /* 0x000fda000bf06070 */
[----:B------:R-:W-:-:S04]  /*04f0*/  @P0 IADD3 R20, PT, PT, R20, -UR7, RZ ;  /* 0x8000000714140c10 */ /* 0x000fc8000fffe0ff */
[----:B------:R-:W-:-:S13]  /*0500*/  ISETP.GE.U32.AND P0, PT, R20, UR7, PT ;  /* 0x0000000714007c0c */ /* 0x000fda000bf06070 */
[----:B------:R-:W-:Y:S01]  /*0510*/  @P0 VIADD R20, R20, -UR7 ;  /* 0x8000000714140c36 */ /* 0x000fe20008000000 */
[----:B------:R-:W-:Y:S01]  /*0520*/  @!P1 LOP3.LUT R20, RZ, UR7, RZ, 0x33, !PT ;  /* 0x00000007ff149c12 */ /* 0x000fe2000f8e33ff */
[----:B------:R-:W-:Y:S06]  /*0530*/  BRA `(.L_x_259) ;  /* 0x0000000000107947 */ /* 0x000fec0003800000 */
.L_x_258:
[----:B------:R-:W-:Y:S01]  /*0540*/  IMAD.MOV.U32 R2, RZ, RZ, R20 ;  /* 0x000000ffff027224 */ /* 0x000fe200078e0014 */
[----:B------:R-:W-:-:S07]  /*0550*/  MOV R4, 0x570 ;  /* 0x0000057000047802 */ /* 0x000fce0000000f00 */
[----:B-1----:R-:W-:Y:S05]  /*0560*/  CALL.REL.NOINC `($__internal_0_$__cuda_sm20_rem_u64) ;  /* 0x0000004000b47944 */ /* 0x002fea0003c00000 */
[----:B------:R-:W-:-:S07]  /*0570*/  MOV R20, R2 ;  /* 0x0000000200147202 */ /* 0x000fce0000000f00 */
.L_x_259:
[----:B------:R-:W-:Y:S05]  /*0580*/  BSYNC.RECONVERGENT B1 ;  /* 0x0000000000017941 */ /* 0x000fea0003800200 */
.L_x_257:
[----:B------:R-:W-:-:S05]  /*0590*/  IMAD.WIDE.U32 R10, R7, 0x8, R12 ;  /* 0x00000008070a7825 */ /* 0x000fca00078e000c */
[----:B------:R2:W-:Y:S02]  /*05a0*/  STG.E.64 desc[UR8][R10.64], R20 ;  /* 0x000000140a007986 */ /* 0x0005e4000c101b08 */
.L_x_256:
[----:B01----:R-:W-:Y:S05]  /*05b0*/  BSYNC.RECONVERGENT B0 ;  /* 0x0000000000007941 */ /* 0x003fea0003800200 */
.L_x_255:
[----:B--2---:R-:W-:Y:S01]  /*05c0*/  VIADD R11, R7, 0x80 ;  /* 0x00000080070b7836 */ /* 0x004fe20000000000 */
[----:B------:R-:W-:Y:S03]  /*05d0*/  BSSY.RECONVERGENT B0, `(.L_x_260) ;  /* 0x0000023000007945 */ /* 0x000fe60003800200 */
[C---:B------:R-:W-:Y:S01]  /*05e0*/  IMAD.WIDE R16, R11.reuse, 0x8, R14 ;  /* 0x000000080b107825 */ /* 0x040fe200078e020e */
[----:B------:R-:W-:-:S03]  /*05f0*/  ISETP.GE.AND P0, PT, R11, R3, PT ;  /* 0x000000030b00720c */ /* 0x000fc60003f06270 */
[----:B------:R-:W-:-:S10]  /*0600*/  IMAD.WIDE R10, R11, 0x8, R12 ;  /* 0x000000080b0a7825 */ /* 0x000fd400078e020c */
[----:B------:R-:W-:Y:S05]  /*0610*/  @P0 BRA `(.L_x_261) ;  /* 0x0000000000780947 */ /* 0x000fea0003800000 */
[----:B------:R-:W2:Y:S01]  /*0620*/  LDG.E.64 R20, desc[UR8][R16.64] ;  /* 0x0000000810147981 */ /* 0x000ea2000c1e1b00 */
[----:B------:R-:W-:Y:S01]  /*0630*/  BSSY.RECONVERGENT B1, `(.L_x_262) ;  /* 0x000001b000017945 */ /* 0x000fe20003800200 */
[----:B--2---:R-:W-:-:S04]  /*0640*/  LOP3.LUT R2, R21, UR6, RZ, 0xfc, !PT ;  /* 0x0000000615027c12 */ /* 0x004fc8000f8efcff */
[----:B------:R-:W-:-:S13]  /*0650*/  ISETP.NE.U32.AND P0, PT, R2, RZ, PT ;  /* 0x000000ff0200720c */ /* 0x000fda0003f05070 */
[----:B------:R-:W-:Y:S05]  /*0660*/  @P0 BRA `(.L_x_263) ;  /* 0x00000000004c0947 */ /* 0x000fea0003800000 */
[----:B------:R-:W0:Y:S01]  /*0670*/  I2F.U32.RP R4, UR7 ;  /* 0x0000000700047d06 */ /* 0x000e220008209000 */
[----:B------:R-:W-:Y:S02]  /*0680*/  ISETP.NE.U32.AND P1, PT, RZ, UR7, PT ;  /* 0x00000007ff007c0c */ /* 0x000fe4000bf25070 */
[----:B------:R-:W-:-:S05]  /*0690*/  MOV R21, RZ ;  /* 0x000000ff00157202 */ /* 0x000fca0000000f00 */
[----:B0-----:R-:W0:Y:S02]  /*06a0*/  MUFU.RCP R4, R4 ;  /* 0x0000000400047308 */ /* 0x001e240000001000 */
[----:B0-----:R-:W-:-:S06]  /*06b0*/  VIADD R18, R4, 0xffffffe ;  /* 0x0ffffffe04127836 */ /* 0x001fcc0000000000 */
[----:B------:R0:W1:Y:S02]  /*06c0*/  F2I.FTZ.U32.TRUNC.NTZ R19, R18 ;  /* 0x0000001200137305 */ /* 0x000064000021f000 */
[----:B0-----:R-:W-:Y:S02]  /*06d0*/  HFMA2 R18, -RZ, RZ, 0, 0 ;  /* 0x00000000ff127431 */ /* 0x001fe400000001ff */
[----:B-1----:R-:W-:-:S04]  /*06e0*/  IMAD.MOV R9, RZ, RZ, -R19 ;  /* 0x000000ffff097224 */ /* 0x002fc800078e0a13 */
[----:B------:R-:W-:-:S04]  /*06f0*/  IMAD R9, R9, UR7, RZ ;  /* 0x0000000709097c24 */ /* 0x000fc8000f8e02ff */
[----:B------:R-:W-:-:S06]  /*0700*/  IMAD.HI.U32 R9, R19, R9, R18 ;  /* 0x0000000913097227 */ /* 0x000fcc00078e0012 */
[----:B------:R-:W-:-:S04]  /*0710*/  IMAD.HI.U32 R2, R9, R20, RZ ;  /* 0x0000001409027227 */ /* 0x000fc800078e00ff */
[----:B------:R-:W-:-:S04]  /*0720*/  IMAD.MOV R9, RZ, RZ, -R2 ;  /* 0x000000ffff097224 */ /* 0x000fc800078e0a02 */
[----:B------:R-:W-:-:S05]  /*0730*/  IMAD R20, R9, UR7, R20 ;  /* 0x0000000709147c24 */ /* 0x000fca000f8e0214 */
[----:B------:R-:W-:-:S13]  /*0740*/  ISETP.GE.U32.AND P0, PT, R20, UR7, PT ;  /* 0x0000000714007c0c */ /* 0x000fda000bf06070 */
[----:B------:R-:W-:-:S05]  /*0750*/  @P0 VIADD R20, R20, -UR7 ;  /* 0x8000000714140c36 */ /* 0x000fca0008000000 */
[----:B------:R-:W-:-:S13]  /*0760*/  ISETP.GE.U32.AND P0, PT, R20, UR7, PT ;  /* 0x0000000714007c0c */ /* 0x000fda000bf06070 */
[----:B------:R-:W-:Y:S01]  /*0770*/  @P0 VIADD R20, R20, -UR7 ;  /* 0x8000000714140c36 */ /* 0x000fe20008000000 */
[----:B------:R-:W-:Y:S01]  /*0780*/  @!P1 LOP3.LUT R20, RZ, UR7, RZ, 0x33, !PT ;  /* 0x00000007ff149c12 */ /* 0x000fe2000f8e33ff */
[----:B------:R-:W-:Y:S06]  /*0790*/  BRA `(.L_x_264) ;  /* 0x0000000000107947 */ /* 0x000fec0003800000 */
.L_x_263:
[----:B------:R-:W-:Y:S01]  /*07a0*/  IMAD.MOV.U32 R2, RZ, RZ, R20 ;  /* 0x000000ffff027224 */ /* 0x000fe200078e0014 */
[----:B------:R-:W-:-:S07]  /*07b0*/  MOV R4, 0x7d0 ;  /* 0x000007d000047802 */ /* 0x000fce0000000f00 */
[----:B------:R-:W-:Y:S05]  /*07c0*/  CALL.REL.NOINC `($__internal_0_$__cuda_sm20_rem_u64) ;  /* 0x00000040001c7944 */ /* 0x000fea0003c00000 */
[----:B------:R-:W-:-:S07]  /*07d0*/  IMAD.MOV.U32 R20, RZ, RZ, R2 ;  /* 0x000000ffff147224 */ /* 0x000fce00078e0002 */
.L_x_264:
[----:B------:R-:W-:Y:S05]  /*07e0*/  BSYNC.RECONVERGENT B1 ;  /* 0x0000000000017941 */ /* 0x000fea0003800200 */
.L_x_262:
[----:B------:R0:W-:Y:S02]  /*07f0*/  STG.E.64 desc[UR8][R10.64], R20 ;  /* 0x000000140a007986 */ /* 0x0001e4000c101b08 */
.L_x_261:
[----:B------:R-:W-:Y:S05]  /*0800*/  BSYNC.RECONVERGENT B0 ;  /* 0x0000000000007941 */ /* 0x000fea0003800200 */
.L_x_260:
[----:B------:R-:W-:Y:S01]  /*0810*/  VIADD R2, R7, 0x100 ;  /* 0x0000010007027836 */ /* 0x000fe20000000000 */
[----:B------:R-:W-:Y:S04]  /*0820*/  BSSY.RECONVERGENT B0, `(.L_x_265) ;  /* 0x0000021000007945 */ /* 0x000fe80003800200 */
[----:B------:R-:W-:-:S13]  /*0830*/  ISETP.GE.AND P0, PT, R2, R3, PT ;  /* 0x000000030200720c */ /* 0x000fda0003f06270 */
[----:B------:R-:W-:Y:S05]  /*0840*/  @P0 BRA `(.L_x_266) ;  /* 0x0000000000780947 */ /* 0x000fea0003800000 */
[----:B0-----:R-:W2:Y:S01]  /*0850*/  LDG.E.64 R20, desc[UR8][R16.64+0x400] ;  /* 0x0004000810147981 */ /* 0x001ea2000c1e1b00 */
[----:B------:R-:W-:Y:S01]  /*0860*/  BSSY.RECONVERGENT B1, `(.L_x_267) ;  /* 0x000001b000017945 */ /* 0x000fe20003800200 */
[----:B--2---:R-:W-:-:S04]  /*0870*/  LOP3.LUT R2, R21, UR6, RZ, 0xfc, !PT ;  /* 0x0000000615027c12 */ /* 0x004fc8000f8efcff */
[----:B------:R-:W-:-:S13]  /*0880*/  ISETP.NE.U32.AND P0, PT, R2, RZ, PT ;  /* 0x000000ff0200720c */ /* 0x000fda0003f05070 */
[----:B------:R-:W-:Y:S05]  /*0890*/  @P0 BRA `(.L_x_268) ;  /* 0x00000000004c0947 */ /* 0x000fea0003800000 */
[----:B------:R-:W0:Y:S01]  /*08a0*/  I2F.U32.RP R4, UR7 ;  /* 0x0000000700047d06 */ /* 0x000e220008209000 */
        /* <DEDUP_REMOVED lines=18> */
.L_x_268:
[----:B------:R-:W-:Y:S01]  /*09d0*/  IMAD.MOV.U32 R2, RZ, RZ, R20 ;  /* 0x000000ffff027224 */ /* 0x000fe200078e0014 */
[----:B------:R-:W-:-:S07]  /*09e0*/  MOV R4, 0xa00 ;  /* 0x00000a0000047802 */ /* 0x000fce0000000f00 */
[----:B------:R-:W-:Y:S05]  /*09f0*/  CALL.REL.NOINC `($__internal_0_$__cuda_sm20_rem_u64) ;  /* 0x0000003c00907944 */ /* 0x000fea0003c00000 */
[----:B------:R-:W-:-:S07]  /*0a00*/  MOV R20, R2 ;  /* 0x0000000200147202 */ /* 0x000fce0000000f00 */
.L_x_269:
[----:B------:R-:W-:Y:S05]  /*0a10*/  BSYNC.RECONVERGENT B1 ;  /* 0x0000000000017941 */ /* 0x000fea0003800200 */
.L_x_267:
[----:B------:R1:W-:Y:S02]  /*0a20*/  STG.E.64 desc[UR8][R10.64+0x400], R20 ;  /* 0x000400140a007986 */ /* 0x0003e4000c101b08 */
.L_x_266:
[----:B------:R-:W-:Y:S05]  /*0a30*/  BSYNC.RECONVERGENT B0 ;  /* 0x0000000000007941 */ /* 0x000fea0003800200 */
.L_x_265:
[----:B------:R-:W-:Y:S01]  /*0a40*/  VIADD R2, R7, 0x180 ;  /* 0x0000018007027836 */ /* 0x000fe20000000000 */
[----:B------:R-:W-:Y:S04]  /*0a50*/  BSSY.RECONVERGENT B0, `(.L_x_270) ;  /* 0x0000021000007945 */ /* 0x000fe80003800200 */
[----:B------:R-:W-:-:S13]  /*0a60*/  ISETP.GE.AND P0, PT, R2, R3, PT ;  /* 0x000000030200720c */ /* 0x000fda0003f06270 */
[----:B------:R-:W-:Y:S05]  /*0a70*/  @P0 BRA `(.L_x_271) ;  /* 0x0000000000780947 */ /* 0x000fea0003800000 */
[----:B01----:R-:W2:Y:S01]  /*0a80*/  LDG.E.64 R20, desc[UR8][R16.64+0x800] ;  /* 0x0008000810147981 */ /* 0x003ea2000c1e1b00 */
        /* <DEDUP_REMOVED lines=23> */
.L_x_273:
[----:B------:R-:W-:Y:S01]  /*0c00*/  IMAD.MOV.U32 R2, RZ, RZ, R20 ;  /* 0x000000ffff027224 */ /* 0x000fe200078e0014 */
[----:B------:R-:W-:-:S07]  /*0c10*/  MOV R4, 0xc30 ;  /* 0x00000c3000047802 */ /* 0x000fce0000000f00 */
[----:B------:R-:W-:Y:S05]  /*0c20*/  CALL.REL.NOINC `($__internal_0_$__cuda_sm20_rem_u64) ;  /* 0x0000003c00047944 */ /* 0x000fea0003c00000 */
[----:B------:R-:W-:-:S07]  /*0c30*/  IMAD.MOV.U32 R20, RZ, RZ, R2 ;  /* 0x000000ffff147224 */ /* 0x000fce00078e0002 */
.L_x_274:
[----:B------:R-:W-:Y:S05]  /*0c40*/  BSYNC.RECONVERGENT B1 ;  /* 0x0000000000017941 */ /* 0x000fea0003800200 */
.L_x_272:
[----:B------:R2:W-:Y:S02]  /*0c50*/  STG.E.64 desc[UR8][R10.64+0x800], R20 ;  /* 0x000800140a007986 */ /* 0x0005e4000c101b08 */
.L_x_271:
[----:B------:R-:W-:Y:S05]  /*0c60*/  BSYNC.RECONVERGENT B0 ;  /* 0x0000000000007941 */ /* 0x000fea0003800200 */
.L_x_270:
[----:B------:R-:W-:Y:S01]  /*0c70*/  VIADD R2, R7, 0x200 ;  /* 0x0000020007027836 */ /* 0x000fe20000000000 */
[----:B------:R-:W-:Y:S04]  /*0c80*/  BSSY.RECONVERGENT B0, `(.L_x_275) ;  /* 0x0000021000007945 */ /* 0x000fe80003800200 */
[----:B------:R-:W-:-:S13]  /*0c90*/  ISETP.GE.AND P0, PT, R2, R3, PT ;  /* 0x000000030200720c */ /* 0x000fda0003f06270 */
[----:B------:R-:W-:Y:S05]  /*0ca0*/  @P0 BRA `(.L_x_276) ;  /* 0x0000000000780947 */ /* 0x000fea0003800000 */
[----:B012---:R-:W2:Y:S01]  /*0cb0*/  LDG.E.64 R20, desc[UR8][R16.64+0xc00] ;  /* 0x000c000810147981 */ /* 0x007ea2000c1e1b00 */
[----:B------:R-:W-:Y:S01]  /*0cc0*/  BSSY.RECONVERGENT B1, `(.L_x_277) ;  /* 0x000001b000017945 */ /* 0x000fe20003800200 */
[----:B--2---:R-:W-:-:S04]  /*0cd0*/  LOP3.LUT R2, R21, UR6, RZ, 0xfc, !PT ;  /* 0x0000000615027c12 */ /* 0x004fc8000f8efcff */
[----:B------:R-:W-:-:S13]  /*0ce0*/  ISETP.NE.U32.AND P0, PT, R2, RZ, PT ;  /* 0x000000ff0200720c */ /* 0x000fda0003f05070 */
[----:B------:R-:W-:Y:S05]  /*0cf0*/  @P0 BRA `(.L_x_278) ;  /* 0x00000000004c0947 */ /* 0x000fea0003800000 */
[----:B------:R-:W0:Y:S01]  /*0d00*/  I2F.U32.RP R4, UR7 ;  /* 0x0000000700047d06 */ /* 0x000e220008209000 */
[----:B------:R-:W-:Y:S01]  /*0d10*/  ISETP.NE.U32.AND P1, PT, RZ, UR7, PT ;  /* 0x00000007ff007c0c */ /* 0x000fe2000bf25070 */
[----:B------:R-:W-:-:S06]  /*0d20*/  HFMA2 R21, -RZ, RZ, 0, 0 ;  /* 0x00000000ff157431 */ /* 0x000fcc00000001ff */
[----:B0-----:R-:W0:Y:S02]  /*0d30*/  MUFU.RCP R4, R4 ;  /* 0x0000000400047308 */ /* 0x001e240000001000 */
[----:B0-----:R-:W-:-:S06]  /*0d40*/  IADD3 R18, PT, PT, R4, 0xffffffe, RZ ;  /* 0x0ffffffe04127810 */ /* 0x001fcc0007ffe0ff */
[----:B------:R0:W1:Y:S02]  /*0d50*/  F2I.FTZ.U32.TRUNC.NTZ R19, R18 ;  /* 0x0000001200137305 */ /* 0x000064000021f000 */
[----:B0-----:R-:W-:Y:S02]  /*0d60*/  IMAD.MOV.U32 R18, RZ, RZ, RZ ;  /* 0x000000ffff127224 */ /* 0x001fe400078e00ff */
[----:B-1----:R-:W-:-:S04]  /*0d70*/  IMAD.MOV R9, RZ, RZ, -R19 ;  /* 0x000000ffff097224 */ /* 0x002fc800078e0a13 */
[----:B------:R-:W-:-:S04]  /*0d80*/  IMAD R9, R9, UR7, RZ ;  /* 0x0000000709097c24 */ /* 0x000fc8000f8e02ff */
[----:B------:R-:W-:-:S06]  /*0d90*/  IMAD.HI.U32 R9, R19, R9, R18 ;  /* 0x0000000913097227 */ /* 0x000fcc00078e0012 */
[----:B------:R-:W-:-:S05]  /*0da0*/  IMAD.HI.U32 R2, R9, R20, RZ ;  /* 0x0000001409027227 */ /* 0x000fca00078e00ff */
[----:B------:R-:W-:-:S05]  /*0db0*/  IADD3 R9, PT, PT, -R2, RZ, RZ ;  /* 0x000000ff02097210 */ /* 0x000fca0007ffe1ff */
[----:B------:R-:W-:-:S05]  /*0dc0*/  IMAD R20, R9, UR7, R20 ;  /* 0x0000000709147c24 */ /* 0x000fca000f8e0214 */
[----:B------:R-:W-:-:S13]  /*0dd0*/  ISETP.GE.U32.AND P0, PT, R20, UR7, PT ;  /* 0x0000000714007c0c */ /* 0x000fda000bf06070 */
[----:B------:R-:W-:-:S05]  /*0de0*/  @P0 VIADD R20, R20, -UR7 ;  /* 0x8000000714140c36 */ /* 0x000fca0008000000 */
[----:B------:R-:W-:-:S13]  /*0df0*/  ISETP.GE.U32.AND P0, PT, R20, UR7, PT ;  /* 0x0000000714007c0c */ /* 0x000fda000bf06070 */
[----:B------:R-:W-:Y:S01]  /*0e00*/  @P0 VIADD R20, R20, -UR7 ;  /* 0x8000000714140c36 */ /* 0x000fe20008000000 */
[----:B------:R-:W-:Y:S01]  /*0e10*/  @!P1 LOP3.LUT R20, RZ, UR7, RZ, 0x33, !PT ;  /* 0x00000007ff149c12 */ /* 0x000fe2000f8e33ff */
[----:B------:R-:W-:Y:S06]  /*0e20*/  BRA `(.L_x_279) ;  /* 0x0000000000107947 */ /* 0x000fec0003800000 */
.L_x_278:
[----:B------:R-:W-:Y:S01]  /*0e30*/  IMAD.MOV.U32 R2, RZ, RZ, R20 ;  /* 0x000000ffff027224 */ /* 0x000fe200078e0014 */
[----:B------:R-:W-:-:S07]  /*0e40*/  MOV R4, 0xe60 ;  /* 0x00000e6000047802 */ /* 0x000fce0000000f00 */
[----:B------:R-:W-:Y:S05]  /*0e50*/  CALL.REL.NOINC `($__internal_0_$__cuda_sm20_rem_u64) ;  /* 0x0000003800787944 */ /* 0x000fea0003c00000 */
[----:B------:R-:W-:-:S07]  /*0e60*/  IMAD.MOV.U32 R20, RZ, RZ, R2 ;  /* 0x000000ffff147224 */ /* 0x000fce00078e0002 */
.L_x_279:
[----:B------:R-:W-:Y:S05]  /*0e70*/  BSYNC.RECONVERGENT B1 ;  /* 0x0000000000017941 */ /* 0x000fea0003800200 */
.L_x_277:
[----:B------:R3:W-:Y:S02]  /*0e80*/  STG.E.64 desc[UR8][R10.64+0xc00], R20 ;  /* 0x000c00140a007986 */ /* 0x0007e4000c101b08 */
.L_x_276:
[----:B------:R-:W-:Y:S05]  /*0e90*/  BSYNC.RECONVERGENT B0 ;  /* 0x0000000000007941 */ /* 0x000fea0003800200 */
.L_x_275:
[----:B------:R-:W-:Y:S01]  /*0ea0*/  IADD3 R2, PT, PT, R7, 0x280, RZ ;  /* 0x0000028007027810 */ /* 0x000fe20007ffe0ff */
[----:B------:R-:W-:Y:S03]  /*0eb0*/  BSSY.RECONVERGENT B0, `(.L_x_280) ;  /* 0x0000021000007945 */ /* 0x000fe60003800200 */
[----:B------:R-:W-:-:S13]  /*0ec0*/  ISETP.GE.AND P0, PT, R2, R3, PT ;  /* 0x000000030200720c */ /* 0x000fda0003f06270 */
[----:B------:R-:W-:Y:S05]  /*0ed0*/  @P0 BRA `(.L_x_281) ;  /* 0x0000000000780947 */ /* 0x000fea0003800000 */
[----:B0123--:R-:W2:Y:S01]  /*0ee0*/  LDG.E.64 R20, desc[UR8][R16.64+0x1000] ;  /* 0x0010000810147981 */ /* 0x00fea2000c1e1b00 */
        /* <DEDUP_REMOVED lines=8> */
[----:B0-----:R-:W-:-:S06]  /*0f70*/  VIADD R18, R4, 0xffffffe ;  /* 0x0ffffffe04127836 */ /* 0x001fcc0000000000 */
[----:B------:R0:W1:Y:S02]  /*0f80*/  F2I.FTZ.U32.TRUNC.NTZ R19, R18 ;  /* 0x0000001200137305 */ /* 0x000064000021f000 */
[----:B0-----:R-:W-:Y:S01]  /*0f90*/  MOV R18, RZ ;  /* 0x000000ff00127202 */ /* 0x001fe20000000f00 */
        /* <DEDUP_REMOVED lines=9> */
[----:B------:R-:W-:Y:S02]  /*1030*/  @P0 IADD3 R20, PT, PT, R20, -UR7, RZ ;  /* 0x8000000714140c10 */ /* 0x000fe4000fffe0ff */
[----:B------:R-:W-:Y:S01]  /*1040*/  @!P1 LOP3.LUT R20, RZ, UR7, RZ, 0x33, !PT ;  /* 0x00000007ff149c12 */ /* 0x000fe2000f8e33ff */
[----:B------:R-:W-:Y:S06]  /*1050*/  BRA `(.L_x_284) ;  /* 0x0000000000107947 */ /* 0x000fec0003800000 */
.L_x_283:
[----:B------:R-:W-:Y:S01]  /*1060*/  IMAD.MOV.U32 R2, RZ, RZ, R20 ;  /* 0x000000ffff027224 */ /* 0x000fe200078e0014 */
[----:B------:R-:W-:-:S07]  /*1070*/  MOV R4, 0x1090 ;  /* 0x0000109000047802 */ /* 0x000fce0000000f00 */
[----:B------:R-:W-:Y:S05]  /*1080*/  CALL.REL.NOINC `($__internal_0_$__cuda_sm20_rem_u64) ;  /* 0x0000003400ec7944 */ /* 0x000fea0003c00000 */
[----:B------:R-:W-:-:S07]  /*1090*/  MOV R20, R2 ;  /* 0x0000000200147202 */ /* 0x000fce0000000f00 */
.L_x_284:
[----:B------:R-:W-:Y:S05]  /*10a0*/  BSYNC.RECONVERGENT B1 ;  /* 0x0000000000017941 */ /* 0x000fea0003800200 */
.L_x_282:
[----:B------:R4:W-:Y:S02]  /*10b0*/  STG.E.64 desc[UR8][R10.64+0x1000], R20 ;  /* 0x001000140a007986 */ /* 0x0009e4000c101b08 */
.L_x_281:
[----:B------:R-:W-:Y:S05]  /*10c0*/  BSYNC.RECONVERGENT B0 ;  /* 0x0000000000007941 */ /* 0x000fea0003800200 */
.L_x_280:
[----:B------:R-:W-:Y:S01]  /*10d0*/  VIADD R2, R7, 0x300 ;  /* 0x0000030007027836 */ /* 0x000fe20000000000 */
[----:B------:R-:W-:Y:S04]  /*10e0*/  BSSY.RECONVERGENT B0, `(.L_x_285) ;  /* 0x0000021000007945 */ /* 0x000fe80003800200 */
[----:B------:R-:W-:-:S13]  /*10f0*/  ISETP.GE.AND P0, PT, R2, R3, PT ;  /* 0x000000030200720c */ /* 0x000fda0003f06270 */
[----:B------:R-:W-:Y:S05]  /*1100*/  @P0 BRA `(.L_x_286) ;  /* 0x0000000000780947 */ /* 0x000fea0003800000 */
[----:B01234-:R-:W2:Y:S01]  /*1110*/  LDG.E.64 R20, desc[UR8][R16.64+0x1400] ;  /* 0x0014000810147981 */ /* 0x01fea2000c1e1b00 */
        /* <DEDUP_REMOVED lines=10> */
[----:B0-----:R-:W-:Y:S01]  /*11c0*/  IMAD.MOV.U32 R18, RZ, RZ, RZ ;  /* 0x000000ffff127224 */ /* 0x001fe200078e00ff */
[----:B-1----:R-:W-:-:S05]  /*11d0*/  IADD3 R9, PT, PT, RZ, -R19, RZ ;  /* 0x80000013ff097210 */ /* 0x002fca0007ffe0ff */
        /* <DEDUP_REMOVED lines=11> */
.L_x_288:
[----:B------:R-:W-:Y:S02]  /*1290*/  MOV R2, R20 ;  /* 0x0000001400027202 */ /* 0x000fe40000000f00 */
[----:B------:R-:W-:-:S07]  /*12a0*/  MOV R4, 0x12c0 ;  /* 0x000012c000047802 */ /* 0x000fce0000000f00 */
[----:B------:R-:W-:Y:S05]  /*12b0*/  CALL.REL.NOINC `($__internal_0_$__cuda_sm20_rem_u64) ;  /* 0x0000003400607944 */ /* 0x000fea0003c00000 */
[----:B------:R-:W-:-:S07]  /*12c0*/  IMAD.MOV.U32 R20, RZ, RZ, R2 ;  /* 0x000000ffff147224 */ /* 0x000fce00078e0002 */
.L_x_289:
[----:B------:R-:W-:Y:S05]  /*12d0*/  BSYNC.RECONVERGENT B1 ;  /* 0x0000000000017941 */ /* 0x000fea0003800200 */
.L_x_287:
[----:B------:R0:W-:Y:S02]  /*12e0*/  STG.E.64 desc[UR8][R10.64+0x1400], R20 ;  /* 0x001400140a007986 */ /* 0x0001e4000c101b08 */
.L_x_286:
[----:B------:R-:W-:Y:S05]  /*12f0*/  BSYNC.RECONVERGENT B0 ;  /* 0x0000000000007941 */ /* 0x000fea0003800200 */
.L_x_285:
        /* <DEDUP_REMOVED lines=28> */
.L_x_293:
[----:B------:R-:W-:Y:S01]  /*14c0*/  IMAD.MOV.U32 R2, RZ, RZ, R20 ;  /* 0x000000ffff027224 */ /* 0x000fe200078e0014 */
[----:B------:R-:W-:-:S07]  /*14d0*/  MOV R4, 0x14f0 ;  /* 0x000014f000047802 */ /* 0x000fce0000000f00 */
[----:B------:R-:W-:Y:S05]  /*14e0*/  CALL.REL.NOINC `($__internal_0_$__cuda_sm20_rem_u64) ;  /* 0x0000003000d47944 */ /* 0x000fea0003c00000 */
[----:B------:R-:W-:-:S07]  /*14f0*/  IMAD.MOV.U32 R20, RZ, RZ, R2 ;  /* 0x000000ffff147224 */ /* 0x000fce00078e0002 */
.L_x_294:
[----:B------:R-:W-:Y:S05]  /*1500*/  BSYNC.RECONVERGENT B1 ;  /* 0x0000000000017941 */ /* 0x000fea0003800200 */
.L_x_292:
[----:B------:R0:W-:Y:S02]  /*1510*/  STG.E.64 desc[UR8][R10.64+0x1800], R20 ;  /* 0x001800140a007986 */ /* 0x0001e4000c101b08 */
.L_x_291:
[----:B------:R-:W-:Y:S05]  /*1520*/  BSYNC.RECONVERGENT B0 ;  /* 0x0000000000007941 */ /* 0x000fea0003800200 */
.L_x_290:
[----:B------:R-:W-:Y:S05]  /*1530*/  @P2 BRA `(.L_x_295) ;  /* 0xffffffec00842947 */ /* 0x000fea000383ffff */
.L_x_254:
[----:B------:R-:W-:-:S13]  /*1540*/  ISETP.NE.AND P0, PT, R8, RZ, PT ;  /* 0x000000ff0800720c */ /* 0x000fda0003f05270 */
[----:B------:R-:W-:Y:S05]  /*1550*/  @!P0 EXIT ;  /* 0x000000000000894d */ /* 0x000fea0003800000 */
[----:B------:R-:W5:Y:S01]  /*1560*/  LDCU UR6, c[0x0][0x388] ;  /* 0x00007100ff0677ac */ /* 0x000f620008000800 */
[----:B------:R-:W-:Y:S01]  /*1570*/  ISETP.GE.U32.AND P0, PT, R8, 0x4, PT ;  /* 0x000000040800780c */ /* 0x000fe20003f06070 */
[----:B-----5:R-:W-:-:S12]  /*1580*/  ULOP3.LUT UR6, UR6, 0x3, URZ, 0xc0, !UPT ;  /* 0x0000000306067892 */ /* 0x020fd8000f8ec0ff */
[----:B------:R-:W-:Y:S05]  /*1590*/  @!P0 BRA `(.L_x_296) ;  /* 0x0000000800748947 */ /* 0x000fea0003800000 */
[----:B------:R-:W-:Y:S01]  /*15a0*/  LEA R9, R5, R0, 0x7 ;  /* 0x0000000005097211 */ /* 0x000fe200078e38ff */
[----:B------:R-:W-:Y:S03]  /*15b0*/  BSSY.RECONVERGENT B0, `(.L_x_297) ;  /* 0x0000025000007945 */ /* 0x000fe60003800200 */
[----:B------:R-:W-:-:S13]  /*15c0*/  ISETP.GE.AND P0, PT, R9, R3, PT ;  /* 0x000000030900720c */ /* 0x000fda0003f06270 */
[----:B------:R-:W-:Y:S05]  /*15d0*/  @P0 BRA `(.L_x_298) ;  /* 0x0000000000880947 */ /* 0x000fea0003800000 */
[----:B01234-:R-:W-:Y:S01]  /*15e0*/  IMAD.WIDE R20, R9, 0x8, R14 ;  /* 0x0000000809147825 */ /* 0x01ffe200078e020e */
[----:B------:R-:W0:Y:S05]  /*15f0*/  LDCU UR7, c[0x0][0x394] ;  /* 0x00007280ff0777ac */ /* 0x000e2a0008000800 */
[----:B------:R-:W0:Y:S01]  /*1600*/  LDG.E.64 R20, desc[UR8][R20.64] ;  /* 0x0000000814147981 */ /* 0x000e22000c1e1b00 */
[----:B------:R-:W-:Y:S01]  /*1610*/  BSSY.RECONVERGENT B1, `(.L_x_299) ;  /* 0x000001c000017945 */ /* 0x000fe20003800200 */
[----:B0-----:R-:W-:-:S04]  /*1620*/  LOP3.LUT R2, R21, UR7, RZ, 0xfc, !PT ;  /* 0x0000000715027c12 */ /* 0x001fc8000f8efcff */
[----:B------:R-:W-:-:S13]  /*1630*/  ISETP.NE.U32.AND P0, PT, R2, RZ, PT ;  /* 0x000000ff0200720c */ /* 0x000fda0003f05070 */
[----:B------:R-:W-:Y:S05]  /*1640*/  @P0 BRA `(.L_x_300) ;  /* 0x0000000000500947 */ /* 0x000fea0003800000 */
[----:B------:R-:W0:Y:S01]  /*1650*/  LDCU UR7, c[0x0][0x390] ;  /* 0x00007200ff0777ac */ /* 0x000e220008000800 */
[----:B------:R-:W-:Y:S01]  /*1660*/  IMAD.MOV.U32 R21, RZ, RZ, RZ ;  /* 0x000000ffff157224 */ /* 0x000fe200078e00ff */
[----:B0-----:R-:W0:Y:S01]  /*1670*/  I2F.U32.RP R4, UR7 ;  /* 0x0000000700047d06 */ /* 0x001e220008209000 */
[----:B------:R-:W-:-:S07]  /*1680*/  ISETP.NE.U32.AND P1, PT, RZ, UR7, PT ;  /* 0x00000007ff007c0c */ /* 0x000fce000bf25070 */
        /* <DEDUP_REMOVED lines=16> */
.L_x_300:
[----:B------:R-:W-:Y:S01]  /*1790*/  IMAD.MOV.U32 R2, RZ, RZ, R20 ;  /* 0x000000ffff027224 */ /* 0x000fe200078e0014 */
[----:B------:R-:W-:-:S07]  /*17a0*/  MOV R4, 0x17c0 ;  /* 0x000017c000047802 */ /* 0x000fce0000000f00 */
[----:B------:R-:W-:Y:S05]  /*17b0*/  CALL.REL.NOINC `($__internal_0_$__cuda_sm20_rem_u64) ;  /* 0x0000003000207944 */ /* 0x000fea0003c00000 */
[----:B------:R-:W-:-:S07]  /*17c0*/  MOV R20, R2 ;  /* 0x0000000200147202 */ /* 0x000fce0000000f00 */
.L_x_301:
[----:B------:R-:W-:Y:S05]  /*17d0*/  BSYNC.RECONVERGENT B1 ;  /* 0x0000000000017941 */ /* 0x000fea0003800200 */
.L_x_299:
[----:B------:R-:W-:-:S05]  /*17e0*/  IMAD.WIDE R6, R9, 0x8, R12 ;  /* 0x0000000809067825 */ /* 0x000fca00078e020c */
[----:B------:R0:W-:Y:S02]  /*17f0*/  STG.E.64 desc[UR8][R6.64], R20 ;  /* 0x0000001406007986 */ /* 0x0001e4000c101b08 */
.L_x_298:
[----:B------:R-:W-:Y:S05]  /*1800*/  BSYNC.RECONVERGENT B0 ;  /* 0x0000000000007941 */ /* 0x000fea0003800200 */
.L_x_297:
[----:B0-----:R-:W-:Y:S01]  /*1810*/  VIADD R7, R9, 0x80 ;  /* 0x0000008009077836 */ /* 0x001fe20000000000 */
[----:B------:R-:W-:Y:S04]  /*1820*/  BSSY.RECONVERGENT B0, `(.L_x_302) ;  /* 0x0000025000007945 */ /* 0x000fe80003800200 */
[----:B------:R-:W-:-:S13]  /*1830*/  ISETP.GE.AND P0, PT, R7, R3, PT ;  /* 0x000000030700720c */ /* 0x000fda0003f06270 */
[----:B------:R-:W-:Y:S05]  /*1840*/  @P0 BRA `(.L_x_303) ;  /* 0x0000000000880947 */ /* 0x000fea0003800000 */
[----:B-1234-:R-:W-:Y:S01]  /*1850*/  IMAD.WIDE R20, R7, 0x8, R14 ;  /* 0x0000000807147825 */ /* 0x01efe200078e020e */
        /* <DEDUP_REMOVED lines=26> */
.L_x_305:
[----:B------:R-:W-:Y:S02]  /*1a00*/  MOV R2, R20 ;  /* 0x0000001400027202 */ /* 0x000fe40000000f00 */
[----:B------:R-:W-:-:S07]  /*1a10*/  MOV R4, 0x1a30 ;  /* 0x00001a3000047802 */ /* 0x000fce0000000f00 */
[----:B------:R-:W-:Y:S05]  /*1a20*/  CALL.REL.NOINC `($__internal_0_$__cuda_sm20_rem_u64) ;  /* 0x0000002c00847944 */ /* 0x000fea0003c00000 */
[----:B------:R-:W-:-:S07]  /*1a30*/  IMAD.MOV.U32 R20, RZ, RZ, R2 ;  /* 0x000000ffff147224 */ /* 0x000fce00078e0002 */
.L_x_306:
[----:B------:R-:W-:Y:S05]  /*1a40*/  BSYNC.RECONVERGENT B1 ;  /* 0x0000000000017941 */ /* 0x000fea0003800200 */
.L_x_304:
[----:B------:R-:W-:-:S05]  /*1a50*/  IMAD.WIDE R6, R7, 0x8, R12 ;  /* 0x0000000807067825 */ /* 0x000fca00078e020c */
[----:B------:R0:W-:Y:S02]  /*1a60*/  STG.E.64 desc[UR8][R6.64], R20 ;  /* 0x0000001406007986 */ /* 0x0001e4000c101b08 */
.L_x_303:
[----:B------:R-:W-:Y:S05]  /*1a70*/  BSYNC.RECONVERGENT B0 ;  /* 0x0000000000007941 */ /* 0x000fea0003800200 */
.L_x_302:
        /* <DEDUP_REMOVED lines=12> */
[----:B------:R-:W-:Y:S01]  /*1b40*/  HFMA2 R21, -RZ, RZ, 0, 0 ;  /* 0x00000000ff157431 */ /* 0x000fe200000001ff */
[----:B0-----:R-:W0:Y:S01]  /*1b50*/  I2F.U32.RP R4, UR7 ;  /* 0x0000000700047d06 */ /* 0x001e220008209000 */
[----:B------:R-:W-:-:S07]  /*1b60*/  ISETP.NE.U32.AND P1, PT, RZ, UR7, PT ;  /* 0x00000007ff007c0c */ /* 0x000fce000bf25070 */
        /* <DEDUP_REMOVED lines=16> */
.L_x_310:
[----:B------:R-:W-:Y:S01]  /*1c70*/  IMAD.MOV.U32 R2, RZ, RZ, R20 ;  /* 0x000000ffff027224 */ /* 0x000fe200078e0014 */
[----:B------:R-:W-:-:S07]  /*1c80*/  MOV R4, 0x1ca0 ;  /* 0x00001ca000047802 */ /* 0x000fce0000000f00 */
[----:B------:R-:W-:Y:S05]  /*1c90*/  CALL.REL.NOINC `($__internal_0_$__cuda_sm20_rem_u64) ;  /* 0x0000002800e87944 */ /* 0x000fea0003c00000 */
[----:B------:R-:W-:-:S07]  /*1ca0*/  IMAD.MOV.U32 R20, RZ, RZ, R2 ;  /* 0x000000ffff147224 */ /* 0x000fce00078e0002 */
.L_x_311:
[----:B------:R-:W-:Y:S05]  /*1cb0*/  BSYNC.RECONVERGENT B1 ;  /* 0x0000000000017941 */ /* 0x000fea0003800200 */
.L_x_309:
[----:B------:R-:W-:-:S05]  /*1cc0*/  IMAD.WIDE R6, R7, 0x8, R12 ;  /* 0x0000000807067825 */ /* 0x000fca00078e020c */
[----:B------:R0:W-:Y:S02]  /*1cd0*/  STG.E.64 desc[UR8][R6.64], R20 ;  /* 0x0000001406007986 */ /* 0x0001e4000c101b08 */
.L_x_308:
[----:B------:R-:W-:Y:S05]  /*1ce0*/  BSYNC.RECONVERGENT B0 ;  /* 0x0000000000007941 */ /* 0x000fea0003800200 */
.L_x_307:
[----:B------:R-:W-:Y:S01]  /*1cf0*/  IADD3 R9, PT, PT, R9, 0x180, RZ ;  /* 0x0000018009097810 */ /* 0x000fe20007ffe0ff */
        /* <DEDUP_REMOVED lines=30> */
.L_x_315:
[----:B------:R-:W-:Y:S01]  /*1ee0*/  IMAD.MOV.U32 R2, RZ, RZ, R20 ;  /* 0x000000ffff027224 */ /* 0x000fe200078e0014 */
[----:B------:R-:W-:-:S07]  /*1ef0*/  MOV R4, 0x1f10 ;  /* 0x00001f1000047802 */ /* 0x000fce0000000f00 */
[----:B------:R-:W-:Y:S05]  /*1f00*/  CALL.REL.NOINC `($__internal_0_$__cuda_sm20_rem_u64) ;  /* 0x00000028004c7944 */ /* 0x000fea0003c00000 */
[----:B------:R-:W-:-:S07]  /*1f10*/  MOV R20, R2 ;  /* 0x0000000200147202 */ /* 0x000fce0000000f00 */
.L_x_316:
[----:B------:R-:W-:Y:S05]  /*1f20*/  BSYNC.RECONVERGENT B1 ;  /* 0x0000000000017941 */ /* 0x000fea0003800200 */
.L_x_314:
[----:B------:R-:W-:-:S05]  /*1f30*/  IMAD.WIDE R6, R9, 0x8, R12 ;  /* 0x0000000809067825 */ /* 0x000fca00078e020c */
[----:B------:R0:W-:Y:S02]  /*1f40*/  STG.E.64 desc[UR8][R6.64], R20 ;  /* 0x0000001406007986 */ /* 0x0001e4000c101b08 */
.L_x_313:
[----:B------:R-:W-:Y:S05]  /*1f50*/  BSYNC.RECONVERGENT B0 ;  /* 0x0000000000007941 */ /* 0x000fea0003800200 */
.L_x_312:
[----:B------:R-:W-:-:S07]  /*1f60*/  VIADD R5, R5, 0x4 ;  /* 0x0000000405057836 */ /* 0x000fce0000000000 */
.L_x_296:
[----:B------:R-:W-:-:S13]  /*1f70*/  ISETP.NE.AND P0, PT, RZ, UR6, PT ;  /* 0x00000006ff007c0c */ /* 0x000fda000bf05270 */
[----:B------:R-:W-:Y:S05]  /*1f80*/  @!P0 EXIT ;  /* 0x000000000000894d */ /* 0x000fea0003800000 */
[----:B------:R-:W-:-:S09]  /*1f90*/  UISETP.NE.AND UP0, UPT, UR6, 0x1, UPT ;  /* 0x000000010600788c */ /* 0x000fd2000bf05270 */
[----:B------:R-:W-:Y:S05]  /*1fa0*/  BRA.U !UP0, `(.L_x_317) ;  /* 0x00000005083c7547 */ /* 0x000fea000b800000 */
[----:B0-----:R-:W-:Y:S01]  /*1fb0*/  IMAD R7, R5, 0x80, R0 ;  /* 0x0000008005077824 */ /* 0x001fe200078e0200 */
        /* <DEDUP_REMOVED lines=30> */
.L_x_321:
[----:B------:R-:W-:Y:S01]  /*21a0*/  IMAD.MOV.U32 R2, RZ, RZ, R20 ;  /* 0x000000ffff027224 */ /* 0x000fe200078e0014 */
[----:B------:R-:W-:-:S07]  /*21b0*/  MOV R4, 0x21d0 ;  /* 0x000021d000047802 */ /* 0x000fce0000000f00 */
[----:B------:R-:W-:Y:S05]  /*21c0*/  CALL.REL.NOINC `($__internal_0_$__cuda_sm20_rem_u64) ;  /* 0x00000024009c7944 */ /* 0x000fea0003c00000 */
[----:B------:R-:W-:-:S07]  /*21d0*/  IMAD.MOV.U32 R20, RZ, RZ, R2 ;  /* 0x000000ffff147224 */ /* 0x000fce00078e0002 */
.L_x_322:
[----:B------:R-:W-:Y:S05]  /*21e0*/  BSYNC.RECONVERGENT B1 ;  /* 0x0000000000017941 */ /* 0x000fea0003800200 */
.L_x_320:
[----:B------:R-:W-:-:S05]  /*21f0*/  IMAD.WIDE R8, R7, 0x8, R12 ;  /* 0x0000000807087825 */ /* 0x000fca00078e020c */
[----:B------:R0:W-:Y:S02]  /*2200*/  STG.E.64 desc[UR8][R8.64], R20 ;  /* 0x0000001408007986 */ /* 0x0001e4000c101b08 */
.L_x_319:
[----:B------:R-:W-:Y:S05]  /*2210*/  BSYNC.RECONVERGENT B0 ;  /* 0x0000000000007941 */ /* 0x000fea0003800200 */
.L_x_318:
        /* <DEDUP_REMOVED lines=31> */
.L_x_326:
[----:B------:R-:W-:Y:S01]  /*2410*/  IMAD.MOV.U32 R2, RZ, RZ, R20 ;  /* 0x000000ffff027224 */ /* 0x000fe200078e0014 */
[----:B------:R-:W-:-:S07]  /*2420*/  MOV R4, 0x2440 ;  /* 0x0000244000047802 */ /* 0x000fce0000000f00 */
[----:B------:R-:W-:Y:S05]  /*2430*/  CALL.REL.NOINC `($__internal_0_$__cuda_sm20_rem_u64) ;  /* 0x0000002400007944 */ /* 0x000fea0003c00000 */
[----:B------:R-:W-:-:S07]  /*2440*/  MOV R20, R2 ;  /* 0x0000000200147202 */ /* 0x000fce0000000f00 */
.L_x_327:
[----:B------:R-:W-:Y:S05]  /*2450*/  BSYNC.RECONVERGENT B1 ;  /* 0x0000000000017941 */ /* 0x000fea0003800200 */
.L_x_325:
[----:B------:R-:W-:-:S05]  /*2460*/  IMAD.WIDE R6, R7, 0x8, R12 ;  /* 0x0000000807067825 */ /* 0x000fca00078e020c */
[----:B------:R0:W-:Y:S02]  /*2470*/  STG.E.64 desc[UR8][R6.64], R20 ;  /* 0x0000001406007986 */ /* 0x0001e4000c101b08 */
.L_x_324:
[----:B------:R-:W-:Y:S05]  /*2480*/  BSYNC.RECONVERGENT B0 ;  /* 0x0000000000007941 */ /* 0x000fea0003800200 */
.L_x_323:
[----:B------:R-:W-:-:S07]  /*2490*/  VIADD R5, R5, 0x2 ;  /* 0x0000000205057836 */ /* 0x000fce0000000000 */
.L_x_317:
[----:B------:R-:W5:Y:S02]  /*24a0*/  LDC R2, c[0x0][0x388] ;  /* 0x0000e200ff027b82 */ /* 0x000f640000000800 */
[----:B-----5:R-:W-:-:S04]  /*24b0*/  LOP3.LUT R2, R2, 0x1, RZ, 0xc0, !PT ;  /* 0x0000000102027812 */ /* 0x020fc800078ec0ff */
[----:B------:R-:W-:-:S13]  /*24c0*/  ISETP.NE.U32.AND P0, PT, R2, 0x1, PT ;  /* 0x000000010200780c */ /* 0x000fda0003f05070 */
[----:B------:R-:W-:Y:S05]  /*24d0*/  @P0 EXIT ;  /* 0x000000000000094d */ /* 0x000fea0003800000 */
[----:B------:R-:W-:-:S05]  /*24e0*/  IMAD R5, R5, 0x80, R0 ;  /* 0x0000008005057824 */ /* 0x000fca00078e0200 */
[----:B------:R-:W-:-:S13]  /*24f0*/  ISETP.GE.AND P0, PT, R5, R3, PT ;  /* 0x000000030500720c */ /* 0x000fda0003f06270 */
[----:B------:R-:W-:Y:S05]  /*2500*/  @P0 EXIT ;  /* 0x000000000000094d */ /* 0x000fea0003800000 */
[----:B------:R-:W-:Y:S01]  /*2510*/  IMAD.WIDE R2, R5, 0x8, R14 ;  /* 0x0000000805027825 */ /* 0x000fe200078e020e */
[----:B------:R-:W5:Y:S05]  /*2520*/  LDCU UR6, c[0x0][0x394] ;  /* 0x00007280ff0677ac */ /* 0x000f6a0008000800 */
[----:B------:R-:W5:Y:S01]  /*2530*/  LDG.E.64 R2, desc[UR8][R2.64] ;  /* 0x0000000802027981 */ /* 0x000f62000c1e1b00 */
[----:B------:R-:W-:Y:S01]  /*2540*/  BSSY.RECONVERGENT B0, `(.L_x_328) ;  /* 0x000001c000007945 */ /* 0x000fe20003800200 */
[----:B-----5:R-:W-:-:S04]  /*2550*/  LOP3.LUT R0, R3, UR6, RZ, 0xfc, !PT ;  /* 0x0000000603007c12 */ /* 0x020fc8000f8efcff */
[----:B------:R-:W-:-:S13]  /*2560*/  ISETP.NE.U32.AND P0, PT, R0, RZ, PT ;  /* 0x000000ff0000720c */ /* 0x000fda0003f05070 */
[----:B------:R-:W-:Y:S05]  /*2570*/  @P0 BRA `(.L_x_329) ;  /* 0x0000000000500947 */ /* 0x000fea0003800000 */
[----:B------:R-:W5:Y:S02]  /*2580*/  LDCU UR6, c[0x0][0x390] ;  /* 0x00007200ff0677ac */ /* 0x000f640008000800 */
[----:B-----5:R-:W5:Y:S01]  /*2590*/  I2F.U32.RP R4, UR6 ;  /* 0x0000000600047d06 */ /* 0x020f620008209000 */
[----:B------:R-:W-:-:S07]  /*25a0*/  ISETP.NE.U32.AND P1, PT, RZ, UR6, PT ;  /* 0x00000006ff007c0c */ /* 0x000fce000bf25070 */
[----:B-----5:R-:W0:Y:S02]  /*25b0*/  MUFU.RCP R4, R4 ;  /* 0x0000000400047308 */ /* 0x020e240000001000 */
[----:B0-----:R-:W-:-:S06]  /*25c0*/  IADD3 R6, PT, PT, R4, 0xffffffe, RZ ;  /* 0x0ffffffe04067810 */ /* 0x001fcc0007ffe0ff */
[----:B------:R0:W5:Y:S02]  /*25d0*/  F2I.FTZ.U32.TRUNC.NTZ R7, R6 ;  /* 0x0000000600077305 */ /* 0x000164000021f000 */
[----:B0-----:R-:W-:Y:S02]  /*25e0*/  IMAD.MOV.U32 R6, RZ, RZ, RZ ;  /* 0x000000ffff067224 */ /* 0x001fe400078e00ff */
[----:B-----5:R-:W-:-:S04]  /*25f0*/  IMAD.MOV R3, RZ, RZ, -R7 ;  /* 0x000000ffff037224 */ /* 0x020fc800078e0a07 */
[----:B------:R-:W-:-:S04]  /*2600*/  IMAD R3, R3, UR6, RZ ;  /* 0x0000000603037c24 */ /* 0x000fc8000f8e02ff */
[----:B------:R-:W-:-:S06]  /*2610*/  IMAD.HI.U32 R3, R7, R3, R6 ;  /* 0x0000000307037227 */ /* 0x000fcc00078e0006 */
[----:B------:R-:W-:-:S05]  /*2620*/  IMAD.HI.U32 R0, R3, R2, RZ ;  /* 0x0000000203007227 */ /* 0x000fca00078e00ff */
[----:B------:R-:W-:-:S05]  /*2630*/  IADD3 R3, PT, PT, -R0, RZ, RZ ;  /* 0x000000ff00037210 */ /* 0x000fca0007ffe1ff */
[----:B------:R-:W-:Y:S02]  /*2640*/  IMAD R2, R3, UR6, R2 ;  /* 0x0000000603027c24 */ /* 0x000fe4000f8e0202 */
[----:B------:R-:W-:-:S03]  /*2650*/  HFMA2 R3, -RZ, RZ, 0, 0 ;  /* 0x00000000ff037431 */ /* 0x000fc600000001ff */
[----:B------:R-:W-:-:S13]  /*2660*/  ISETP.GE.U32.AND P0, PT, R2, UR6, PT ;  /* 0x0000000602007c0c */ /* 0x000fda000bf06070 */
[----:B------:R-:W-:-:S05]  /*2670*/  @P0 VIADD R2, R2, -UR6 ;  /* 0x8000000602020c36 */ /* 0x000fca0008000000 */
[----:B------:R-:W-:-:S13]  /*2680*/  ISETP.GE.U32.AND P0, PT, R2, UR6, PT ;  /* 0x0000000602007c0c */ /* 0x000fda000bf06070 */
[----:B------:R-:W-:Y:S01]  /*2690*/  @P0 VIADD R2, R2, -UR6 ;  /* 0x8000000602020c36 */ /* 0x000fe20008000000 */
[----:B------:R-:W-:Y:S01]  /*26a0*/  @!P1 LOP3.LUT R2, RZ, UR6, RZ, 0x33, !PT ;  /* 0x00000006ff029c12 */ /* 0x000fe2000f8e33ff */
[----:B------:R-:W-:Y:S06]  /*26b0*/  BRA `(.L_x_330) ;  /* 0x0000000000107947 */ /* 0x000fec0003800000 */
.L_x_329:
[----:B01234-:R-:W-:Y:S01]  /*26c0*/  IMAD.MOV.U32 R21, RZ, RZ, R3 ;  /* 0x000000ffff157224 */ /* 0x01ffe200078e0003 */
[----:B------:R-:W-:-:S07]  /*26d0*/  MOV R4, 0x26f0 ;  /* 0x000026f000047802 */ /* 0x000fce0000000f00 */
[----:B------:R-:W-:Y:S05]  /*26e0*/  CALL.REL.NOINC `($__internal_0_$__cuda_sm20_rem_u64) ;  /* 0x0000002000547944 */ /* 0x000fea0003c00000 */
[----:B------:R-:W-:-:S07]  /*26f0*/  IMAD.MOV.U32 R3, RZ, RZ, R21 ;  /* 0x000000ffff037224 */ /* 0x000fce00078e0015 */
.L_x_330:
[----:B------:R-:W-:Y:S05]  /*2700*/  BSYNC.RECONVERGENT B0 ;  /* 0x0000000000007941 */ /* 0x000fea0003800200 */
.L_x_328:
[----:B------:R-:W-:-:S05]  /*2710*/  IMAD.WIDE R12, R5, 0x8, R12 ;  /* 0x00000008050c7825 */ /* 0x000fca00078e020c */
[----:B------:R-:W-:Y:S01]  /*2720*/  STG.E.64 desc[UR8][R12.64], R2 ;  /* 0x000000020c007986 */ /* 0x000fe2000c101b08 */
[----:B------:R-:W-:Y:S05]  /*2730*/  EXIT ;  /* 0x000000000000794d */ /* 0x000fea0003800000 */
.L_x_253:
[----:B------:R-:W-:-:S13]  /*2740*/  ISETP.GE.AND P0, PT, R2, 0x1, PT ;  /* 0x000000010200780c */ /* 0x000fda0003f06270 */
[----:B------:R-:W-:Y:S05]  /*2750*/  @!P0 EXIT ;  /* 0x000000000000894d */ /* 0x000fea0003800000 */
[C---:B------:R-:W-:Y:S02]  /*2760*/  ISETP.GE.U32.AND P0, PT, R2.reuse, 0x8, PT ;  /* 0x000000080200780c */ /* 0x040fe40003f06070 */
[----:B------:R-:W-:Y:S02]  /*2770*/  LOP3.LUT R3, R2, 0x7, RZ, 0xc0, !PT ;  /* 0x0000000702037812 */ /* 0x000fe400078ec0ff */
[----:B------:R-:W-:-:S09]  /*2780*/  MOV R5, RZ ;  /* 0x000000ff00057202 */ /* 0x000fd20000000f00 */
[----:B------:R-:W-:Y:S05]  /*2790*/  @!P0 BRA `(.L_x_331) ;  /* 0x0000001000408947 */ /* 0x000fea0003800000 */
[----:B------:R-:W-:Y:S01]  /*27a0*/  LOP3.LUT R5, R2, 0x7ffffff8, RZ, 0xc0, !PT ;  /* 0x7ffffff802057812 */ /* 0x000fe200078ec0ff */
[C---:B------:R-:W-:Y:S01]  /*27b0*/  IMAD.WIDE.U32 R6, R0.reuse, 0x8, R16 ;  /* 0x0000000800067825 */ /* 0x040fe200078e0010 */
[----:B------:R-:W0:Y:S03]  /*27c0*/  LDCU UR10, c[0x0][0x394] ;  /* 0x00007280ff0a77ac */ /* 0x000e260008000800 */
[----:B------:R-:W-:Y:S01]  /*27d0*/  VIADD R8, R0, 0x80 ;  /* 0x0000008000087836 */ /* 0x000fe20000000000 */
[----:B------:R-:W1:Y:S01]  /*27e0*/  LDCU UR11, c[0x0][0x390] ;  /* 0x00007200ff0b77ac */ /* 0x000e620008000800 */
[----:B------:R-:W-:Y:S01]  /*27f0*/  IMAD.MOV R9, RZ, RZ, -R5 ;  /* 0x000000ffff097224 */ /* 0x000fe200078e0a05 */
[----:B------:R-:W2:Y:S01]  /*2800*/  LDCU.64 UR6, c[0x0][0x3a0] ;  /* 0x00007400ff0677ac */ /* 0x000ea20008000a00 */
[----:B------:R-:W3:Y:S05]  /*2810*/  LDCU.64 UR12, c[0x0][0x398] ;  /* 0x00007300ff0c77ac */ /* 0x000eea0008000a00 */
.L_x_356:
[----:B--2-4-:R-:W-:-:S04]  /*2820*/  IADD3 R20, P0, PT, R6, UR6, RZ ;  /* 0x0000000606147c10 */ /* 0x014fc8000ff1e0ff */
[----:B------:R-:W-:-:S06]  /*2830*/  IADD3.X R21, PT, PT, R7, UR7, RZ, P0, !PT ;  /* 0x0000000707157c10 */ /* 0x000fcc00087fe4ff */
[----:B------:R-:W0:Y:S01]  /*2840*/  LDG.E.64 R20, desc[UR8][R20.64] ;  /* 0x0000000814147981 */ /* 0x000e22000c1e1b00 */
[----:B------:R-:W-:Y:S01]  /*2850*/  IADD3 R9, PT, PT, R9, 0x8, RZ ;  /* 0x0000000809097810 */ /* 0x000fe20007ffe0ff */
[----:B------:R-:W-:Y:S01]  /*2860*/  IMAD.MOV.U32 R18, RZ, RZ, R16 ;  /* 0x000000ffff127224 */ /* 0x000fe200078e0010 */
[----:B------:R-:W-:Y:S01]  /*2870*/  BSSY.RECONVERGENT B0, `(.L_x_332) ;  /* 0x000001f000007945 */ /* 0x000fe20003800200 */
[----:B------:R-:W-:Y:S01]  /*2880*/  IMAD.MOV.U32 R19, RZ, RZ, R17 ;  /* 0x000000ffff137224 */ /* 0x000fe200078e0011 */
[----:B------:R-:W-:Y:S01]  /*2890*/  ISETP.NE.AND P2, PT, R9, RZ, PT ;  /* 0x000000ff0900720c */ /* 0x000fe20003f45270 */
[----:B------:R-:W-:Y:S01]  /*28a0*/  IMAD.WIDE R18, R8, 0x8, R18 ;  /* 0x0000000808127825 */ /* 0x000fe200078e0212 */
[----:B0-----:R-:W-:-:S04]  /*28b0*/  LOP3.LUT R2, R21, UR10, RZ, 0xfc, !PT ;  /* 0x0000000a15027c12 */ /* 0x001fc8000f8efcff */
[----:B------:R-:W-:-:S13]  /*28c0*/  ISETP.NE.U32.AND P0, PT, R2, RZ, PT ;  /* 0x000000ff0200720c */ /* 0x000fda0003f05070 */
[----:B------:R-:W-:Y:S05]  /*28d0*/  @P0 BRA `(.L_x_333) ;  /* 0x00000000004c0947 */ /* 0x000fea0003800000 */
[----:B-1----:R-:W0:Y:S01]  /*28e0*/  I2F.U32.RP R4, UR11 ;  /* 0x0000000b00047d06 */ /* 0x002e220008209000 */
        /* <DEDUP_REMOVED lines=18> */
.L_x_333:
[----:B------:R-:W-:Y:S01]  /*2a10*/  IMAD.MOV.U32 R2, RZ, RZ, R20 ;  /* 0x000000ffff027224 */ /* 0x000fe200078e0014 */
[----:B------:R-:W-:-:S07]  /*2a20*/  MOV R4, 0x2a40 ;  /* 0x00002a4000047802 */ /* 0x000fce0000000f00 */
[----:B-1-3--:R-:W-:Y:S05]  /*2a30*/  CALL.REL.NOINC `($__internal_0_$__cuda_sm20_rem_u64) ;  /* 0x0000001c00807944 */ /* 0x00afea0003c00000 */
[----:B------:R-:W-:Y:S01]  /*2a40*/  IMAD.MOV.U32 R22, RZ, RZ, R2 ;  /* 0x000000ffff167224 */ /* 0x000fe200078e0002 */
[----:B------:R-:W-:-:S07]  /*2a50*/  MOV R23, R21 ;  /* 0x0000001500177202 */ /* 0x000fce0000000f00 */
.L_x_334:
[----:B---3--:R-:W-:Y:S05]  /*2a60*/  BSYNC.RECONVERGENT B0 ;  /* 0x0000000000007941 */ /* 0x008fea0003800200 */
.L_x_332:
[----:B------:R-:W-:Y:S02]  /*2a70*/  IADD3 R24, P0, PT, R6, UR12, RZ ;  /* 0x0000000c06187c10 */ /* 0x000fe4000ff1e0ff */
[----:B------:R-:W-:Y:S02]  /*2a80*/  IADD3 R10, P1, PT, R18, UR6, RZ ;  /* 0x00000006120a7c10 */ /* 0x000fe4000ff3e0ff */
[----:B------:R-:W-:Y:S02]  /*2a90*/  IADD3.X R25, PT, PT, R7, UR13, RZ, P0, !PT ;  /* 0x0000000d07197c10 */ /* 0x000fe400087fe4ff */
[----:B------:R-:W-:-:S03]  /*2aa0*/  IADD3.X R11, PT, PT, R19, UR7, RZ, P1, !PT ;  /* 0x00000007130b7c10 */ /* 0x000fc60008ffe4ff */
[----:B------:R0:W-:Y:S04]  /*2ab0*/  STG.E.64 desc[UR8][R24.64], R22 ;  /* 0x0000001618007986 */ /* 0x0001e8000c101b08 */
[----:B------:R-:W2:Y:S01]  /*2ac0*/  LDG.E.64 R20, desc[UR8][R10.64] ;  /* 0x000000080a147981 */ /* 0x000ea2000c1e1b00 */
[----:B------:R-:W-:Y:S01]  /*2ad0*/  BSSY.RECONVERGENT B0, `(.L_x_335) ;  /* 0x000001c000007945 */ /* 0x000fe20003800200 */
[----:B--2---:R-:W-:-:S04]  /*2ae0*/  LOP3.LUT R2, R21, UR10, RZ, 0xfc, !PT ;  /* 0x0000000a15027c12 */ /* 0x004fc8000f8efcff */
[----:B------:R-:W-:-:S13]  /*2af0*/  ISETP.NE.U32.AND P0, PT, R2, RZ, PT ;  /* 0x000000ff0200720c */ /* 0x000fda0003f05070 */
[----:B0-----:R-:W-:Y:S05]  /*2b00*/  @P0 BRA `(.L_x_336) ;  /* 0x00000000004c0947 */ /* 0x001fea0003800000 */
[----:B------:R-:W0:Y:S01]  /*2b10*/  I2F.U32.RP R4, UR11 ;  /* 0x0000000b00047d06 */ /* 0x000e220008209000 */
[----:B------:R-:W-:Y:S01]  /*2b20*/  HFMA2 R22, -RZ, RZ, 0, 0 ;  /* 0x00000000ff167431 */ /* 0x000fe200000001ff */
[----:B------:R-:W-:-:S06]  /*2b30*/  ISETP.NE.U32.AND P1, PT, RZ, UR11, PT ;  /* 0x0000000bff007c0c */ /* 0x000fcc000bf25070 */
[----:B0-----:R-:W0:Y:S02]  /*2b40*/  MUFU.RCP R4, R4 ;  /* 0x0000000400047308 */ /* 0x001e240000001000 */
[----:B0-----:R-:W-:-:S06]  /*2b50*/  VIADD R23, R4, 0xffffffe ;  /* 0x0ffffffe04177836 */ /* 0x001fcc0000000000 */
[----:B------:R-:W0:Y:S02]  /*2b60*/  F2I.FTZ.U32.TRUNC.NTZ R23, R23 ;  /* 0x0000001700177305 */ /* 0x000e24000021f000 */
[----:B0-----:R-:W-:-:S04]  /*2b70*/  IMAD.MOV R21, RZ, RZ, -R23 ;  /* 0x000000ffff157224 */ /* 0x001fc800078e0a17 */
[----:B------:R-:W-:-:S04]  /*2b80*/  IMAD R21, R21, UR11, RZ ;  /* 0x0000000b15157c24 */ /* 0x000fc8000f8e02ff */
[----:B------:R-:W-:-:S04]  /*2b90*/  IMAD.HI.U32 R21, R23, R21, R22 ;  /* 0x0000001517157227 */ /* 0x000fc800078e0016 */
[----:B------:R-:W-:Y:S02]  /*2ba0*/  IMAD.MOV.U32 R23, RZ, RZ, RZ ;  /* 0x000000ffff177224 */ /* 0x000fe400078e00ff */
        /* <DEDUP_REMOVED lines=9> */
.L_x_336:
[----:B------:R-:W-:Y:S01]  /*2c40*/  IMAD.MOV.U32 R2, RZ, RZ, R20 ;  /* 0x000000ffff027224 */ /* 0x000fe200078e0014 */
[----:B------:R-:W-:-:S07]  /*2c50*/  MOV R4, 0x2c70 ;  /* 0x00002c7000047802 */ /* 0x000fce0000000f00 */
[----:B------:R-:W-:Y:S05]  /*2c60*/  CALL.REL.NOINC `($__internal_0_$__cuda_sm20_rem_u64) ;  /* 0x0000001800f47944 */ /* 0x000fea0003c00000 */
[----:B------:R-:W-:Y:S01]  /*2c70*/  MOV R22, R2 ;  /* 0x0000000200167202 */ /* 0x000fe20000000f00 */
[----:B------:R-:W-:-:S07]  /*2c80*/  IMAD.MOV.U32 R23, RZ, RZ, R21 ;  /* 0x000000ffff177224 */ /* 0x000fce00078e0015 */
.L_x_337:
[----:B------:R-:W-:Y:S05]  /*2c90*/  BSYNC.RECONVERGENT B0 ;  /* 0x0000000000007941 */ /* 0x000fea0003800200 */
.L_x_335:
[----:B------:R-:W-:-:S04]  /*2ca0*/  IADD3 R18, P0, PT, R18, UR12, RZ ;  /* 0x0000000c12127c10 */ /* 0x000fc8000ff1e0ff */
[----:B------:R-:W-:-:S05]  /*2cb0*/  IADD3.X R19, PT, PT, R19, UR13, RZ, P0, !PT ;  /* 0x0000000d13137c10 */ /* 0x000fca00087fe4ff */
[----:B------:R0:W-:Y:S04]  /*2cc0*/  STG.E.64 desc[UR8][R18.64], R22 ;  /* 0x0000001612007986 */ /* 0x0001e8000c101b08 */
[----:B------:R-:W2:Y:S01]  /*2cd0*/  LDG.E.64 R20, desc[UR8][R10.64+0x400] ;  /* 0x000400080a147981 */ /* 0x000ea2000c1e1b00 */
[----:B------:R-:W-:Y:S01]  /*2ce0*/  BSSY.RECONVERGENT B0, `(.L_x_338) ;  /* 0x000001c000007945 */ /* 0x000fe20003800200 */
[----:B--2---:R-:W-:-:S04]  /*2cf0*/  LOP3.LUT R2, R21, UR10, RZ, 0xfc, !PT ;  /* 0x0000000a15027c12 */ /* 0x004fc8000f8efcff */
[----:B------:R-:W-:-:S13]  /*2d00*/  ISETP.NE.U32.AND P0, PT, R2, RZ, PT ;  /* 0x000000ff0200720c */ /* 0x000fda0003f05070 */
[----:B0-----:R-:W-:Y:S05]  /*2d10*/  @P0 BRA `(.L_x_339) ;  /* 0x00000000004c0947 */ /* 0x001fea0003800000 */
[----:B------:R-:W0:Y:S01]  /*2d20*/  I2F.U32.RP R4, UR11 ;  /* 0x0000000b00047d06 */ /* 0x000e220008209000 */
[----:B------:R-:W-:Y:S01]  /*2d30*/  IMAD.MOV.U32 R22, RZ, RZ, RZ ;  /* 0x000000ffff167224 */ /* 0x000fe200078e00ff */
[----:B------:R-:W-:-:S06]  /*2d40*/  ISETP.NE.U32.AND P1, PT, RZ, UR11, PT ;  /* 0x0000000bff007c0c */ /* 0x000fcc000bf25070 */
[----:B0-----:R-:W0:Y:S02]  /*2d50*/  MUFU.RCP R4, R4 ;  /* 0x0000000400047308 */ /* 0x001e240000001000 */
[----:B0-----:R-:W-:-:S06]  /*2d60*/  VIADD R23, R4, 0xffffffe ;  /* 0x0ffffffe04177836 */ /* 0x001fcc0000000000 */
[----:B------:R-:W0:Y:S02]  /*2d70*/  F2I.FTZ.U32.TRUNC.NTZ R23, R23 ;  /* 0x0000001700177305 */ /* 0x000e24000021f000 */
[----:B0-----:R-:W-:-:S05]  /*2d80*/  IADD3 R21, PT, PT, RZ, -R23, RZ ;  /* 0x80000017ff157210 */ /* 0x001fca0007ffe0ff */
[----:B------:R-:W-:-:S04]  /*2d90*/  IMAD R21, R21, UR11, RZ ;  /* 0x0000000b15157c24 */ /* 0x000fc8000f8e02ff */
[----:B------:R-:W-:-:S04]  /*2da0*/  IMAD.HI.U32 R21, R23, R21, R22 ;  /* 0x0000001517157227 */ /* 0x000fc800078e0016 */
[----:B------:R-:W-:Y:S02]  /*2db0*/  IMAD.MOV.U32 R23, RZ, RZ, RZ ;  /* 0x000000ffff177224 */ /* 0x000fe400078e00ff */
        /* <DEDUP_REMOVED lines=9> */
.L_x_339:
[----:B------:R-:W-:Y:S02]  /*2e50*/  MOV R2, R20 ;  /* 0x0000001400027202 */ /* 0x000fe40000000f00 */
[----:B------:R-:W-:-:S07]  /*2e60*/  MOV R4, 0x2e80 ;  /* 0x00002e8000047802 */ /* 0x000fce0000000f00 */
[----:B------:R-:W-:Y:S05]  /*2e70*/  CALL.REL.NOINC `($__internal_0_$__cuda_sm20_rem_u64) ;  /* 0x0000001800707944 */ /* 0x000fea0003c00000 */
[----:B------:R-:W-:Y:S02]  /*2e80*/  IMAD.MOV.U32 R22, RZ, RZ, R2 ;  /* 0x000000ffff167224 */ /* 0x000fe400078e0002 */
[----:B------:R-:W-:-:S07]  /*2e90*/  IMAD.MOV.U32 R23, RZ, RZ, R21 ;  /* 0x000000ffff177224 */ /* 0x000fce00078e0015 */
.L_x_340:
[----:B------:R-:W-:Y:S05]  /*2ea0*/  BSYNC.RECONVERGENT B0 ;  /* 0x0000000000007941 */ /* 0x000fea0003800200 */
.L_x_338:
        /* <DEDUP_REMOVED lines=10> */
[----:B0-----:R-:W-:-:S06]  /*2f50*/  IADD3 R23, PT, PT, R4, 0xffffffe, RZ ;  /* 0x0ffffffe04177810 */ /* 0x001fcc0007ffe0ff */
[----:B------:R-:W0:Y:S02]  /*2f60*/  F2I.FTZ.U32.TRUNC.NTZ R23, R23 ;  /* 0x0000001700177305 */ /* 0x000e24000021f000 */
[----:B0-----:R-:W-:-:S04]  /*2f70*/  IMAD.MOV R21, RZ, RZ, -R23 ;  /* 0x000000ffff157224 */ /* 0x001fc800078e0a17 */
[----:B------:R-:W-:-:S04]  /*2f80*/  IMAD R21, R21, UR11, RZ ;  /* 0x0000000b15157c24 */ /* 0x000fc8000f8e02ff */
[----:B------:R-:W-:-:S04]  /*2f90*/  IMAD.HI.U32 R21, R23, R21, R22 ;  /* 0x0000001517157227 */ /* 0x000fc800078e0016 */
[----:B------:R-:W-:Y:S02]  /*2fa0*/  HFMA2 R23, -RZ, RZ, 0, 0 ;  /* 0x00000000ff177431 */ /* 0x000fe400000001ff */
        /* <DEDUP_REMOVED lines=9> */
.L_x_342:
[----:B------:R-:W-:Y:S01]  /*3040*/  IMAD.MOV.U32 R2, RZ, RZ, R20 ;  /* 0x000000ffff027224 */ /* 0x000fe200078e0014 */
[----:B------:R-:W-:-:S07]  /*3050*/  MOV R4, 0x3070 ;  /* 0x0000307000047802 */ /* 0x000fce0000000f00 */
[----:B------:R-:W-:Y:S05]  /*3060*/  CALL.REL.NOINC `($__internal_0_$__cuda_sm20_rem_u64) ;  /* 0x0000001400f47944 */ /* 0x000fea0003c00000 */
[----:B------:R-:W-:Y:S01]  /*3070*/  IMAD.MOV.U32 R22, RZ, RZ, R2 ;  /* 0x000000ffff167224 */ /* 0x000fe200078e0002 */
[----:B------:R-:W-:-:S07]  /*3080*/  MOV R23, R21 ;  /* 0x0000001500177202 */ /* 0x000fce0000000f00 */
.L_x_343:
[----:B------:R-:W-:Y:S05]  /*3090*/  BSYNC.RECONVERGENT B0 ;  /* 0x0000000000007941 */ /* 0x000fea0003800200 */
.L_x_341:
        /* <DEDUP_REMOVED lines=25> */
.L_x_345:
[----:B------:R-:W-:Y:S01]  /*3230*/  IMAD.MOV.U32 R2, RZ, RZ, R20 ;  /* 0x000000ffff027224 */ /* 0x000fe200078e0014 */
[----:B------:R-:W-:-:S07]  /*3240*/  MOV R4, 0x3260 ;  /* 0x0000326000047802 */ /* 0x000fce0000000f00 */
[----:B------:R-:W-:Y:S05]  /*3250*/  CALL.REL.NOINC `($__internal_0_$__cuda_sm20_rem_u64) ;  /* 0x0000001400787944 */ /* 0x000fea0003c00000 */
[----:B------:R-:W-:Y:S01]  /*3260*/  MOV R22, R2 ;  /* 0x0000000200167202 */ /* 0x000fe20000000f00 */
[----:B------:R-:W-:-:S07]  /*3270*/  IMAD.MOV.U32 R23, RZ, RZ, R21 ;  /* 0x000000ffff177224 */ /* 0x000fce00078e0015 */
.L_x_346:
[----:B------:R-:W-:Y:S05]  /*3280*/  BSYNC.RECONVERGENT B0 ;  /* 0x0000000000007941 */ /* 0x000fea0003800200 */
.L_x_344:
        /* <DEDUP_REMOVED lines=25> */
.L_x_348:
[----:B------:R-:W-:Y:S02]  /*3420*/  MOV R2, R20 ;  /* 0x0000001400027202 */ /* 0x000fe40000000f00 */
[----:B------:R-:W-:-:S07]  /*3430*/  MOV R4, 0x3450 ;  /* 0x0000345000047802 */ /* 0x000fce0000000f00 */
[----:B------:R-:W-:Y:S05]  /*3440*/  CALL.REL.NOINC `($__internal_0_$__cuda_sm20_rem_u64) ;  /* 0x0000001000fc7944 */ /* 0x000fea0003c00000 */
[----:B------:R-:W-:Y:S02]  /*3450*/  IMAD.MOV.U32 R22, RZ, RZ, R2 ;  /* 0x000000ffff167224 */ /* 0x000fe400078e0002 */
[----:B------:R-:W-:-:S07]  /*3460*/  IMAD.MOV.U32 R23, RZ, RZ, R21 ;  /* 0x000000ffff177224 */ /* 0x000fce00078e0015 */
.L_x_349:
[----:B------:R-:W-:Y:S05]  /*3470*/  BSYNC.RECONVERGENT B0 ;  /* 0x0000000000007941 */ /* 0x000fea0003800200 */
.L_x_347:
        /* <DEDUP_REMOVED lines=25> */
.L_x_351:
[----:B------:R-:W-:Y:S01]  /*3610*/  IMAD.MOV.U32 R2, RZ, RZ, R20 ;  /* 0x000000ffff027224 */ /* 0x000fe200078e0014 */
[----:B------:R-:W-:-:S07]  /*3620*/  MOV R4, 0x3640 ;  /* 0x0000364000047802 */ /* 0x000fce0000000f00 */
[----:B------:R-:W-:Y:S05]  /*3630*/  CALL.REL.NOINC `($__internal_0_$__cuda_sm20_rem_u64) ;  /* 0x0000001000807944 */ /* 0x000fea0003c00000 */
[----:B------:R-:W-:Y:S01]  /*3640*/  IMAD.MOV.U32 R22, RZ, RZ, R2 ;  /* 0x000000ffff167224 */ /* 0x000fe200078e0002 */
[----:B------:R-:W-:-:S07]  /*3650*/  MOV R23, R21 ;  /* 0x0000001500177202 */ /* 0x000fce0000000f00 */
.L_x_352:
[----:B------:R-:W-:Y:S05]  /*3660*/  BSYNC.RECONVERGENT B0 ;  /* 0x0000000000007941 */ /* 0x000fea0003800200 */
.L_x_350:
[----:B------:R0:W-:Y:S04]  /*3670*/  STG.E.64 desc[UR8][R18.64+0x1400], R22 ;  /* 0x0014001612007986 */ /* 0x0001e8000c101b08 */
[----:B------:R-:W2:Y:S01]  /*3680*/  LDG.E.64 R20, desc[UR8][R10.64+0x1800] ;  /* 0x001800080a147981 */ /* 0x000ea2000c1e1b00 */
[----:B------:R-:W-:Y:S01]  /*3690*/  BSSY.RECONVERGENT B0, `(.L_x_353) ;  /* 0x000001b000007945 */ /* 0x000fe20003800200 */
[----:B--2---:R-:W-:-:S04]  /*36a0*/  LOP3.LUT R2, R21, UR10, RZ, 0xfc, !PT ;  /* 0x0000000a15027c12 */ /* 0x004fc8000f8efcff */
[----:B------:R-:W-:-:S13]  /*36b0*/  ISETP.NE.U32.AND P0, PT, R2, RZ, PT ;  /* 0x000000ff0200720c */ /* 0x000fda0003f05070 */
[----:B0-----:R-:W-:Y:S05]  /*36c0*/  @P0 BRA `(.L_x_354) ;  /* 0x00000000004c0947 */ /* 0x001fea0003800000 */
[----:B------:R-:W0:Y:S01]  /*36d0*/  I2F.U32.RP R4, UR11 ;  /* 0x0000000b00047d06 */ /* 0x000e220008209000 */
[----:B------:R-:W-:-:S07]  /*36e0*/  ISETP.NE.U32.AND P1, PT, RZ, UR11, PT ;  /* 0x0000000bff007c0c */ /* 0x000fce000bf25070 */
        /* <DEDUP_REMOVED lines=8> */
[----:B------:R-:W-:Y:S02]  /*3770*/  IMAD.MOV R11, RZ, RZ, -R2 ;  /* 0x000000ffff0b7224 */ /* 0x000fe400078e0a02 */
[----:B------:R-:W-:Y:S02]  /*3780*/  IMAD.MOV.U32 R21, RZ, RZ, RZ ;  /* 0x000000ffff157224 */ /* 0x000fe400078e00ff */
[----:B------:R-:W-:-:S05]  /*3790*/  IMAD R20, R11, UR11, R20 ;  /* 0x0000000b0b147c24 */ /* 0x000fca000f8e0214 */
[----:B------:R-:W-:-:S13]  /*37a0*/  ISETP.GE.U32.AND P0, PT, R20, UR11, PT ;  /* 0x0000000b14007c0c */ /* 0x000fda000bf06070 */
[----:B------:R-:W-:-:S05]  /*37b0*/  @P0 VIADD R20, R20, -UR11 ;  /* 0x8000000b14140c36 */ /* 0x000fca0008000000 */
[----:B------:R-:W-:-:S13]  /*37c0*/  ISETP.GE.U32.AND P0, PT, R20, UR11, PT ;  /* 0x0000000b14007c0c */ /* 0x000fda000bf06070 */
[----:B------:R-:W-:Y:S02]  /*37d0*/  @P0 IADD3 R20, PT, PT, R20, -UR11, RZ ;  /* 0x8000000b14140c10 */ /* 0x000fe4000fffe0ff */
[----:B------:R-:W-:Y:S01]  /*37e0*/  @!P1 LOP3.LUT R20, RZ, UR11, RZ, 0x33, !PT ;  /* 0x0000000bff149c12 */ /* 0x000fe2000f8e33ff */
[----:B------:R-:W-:Y:S06]  /*37f0*/  BRA `(.L_x_355) ;  /* 0x0000000000107947 */ /* 0x000fec0003800000 */
.L_x_354:
[----:B------:R-:W-:Y:S01]  /*3800*/  IMAD.MOV.U32 R2, RZ, RZ, R20 ;  /* 0x000000ffff027224 */ /* 0x000fe200078e0014 */
[----:B------:R-:W-:-:S07]  /*3810*/  MOV R4, 0x3830 ;  /* 0x0000383000047802 */ /* 0x000fce0000000f00 */
[----:B------:R-:W-:Y:S05]  /*3820*/  CALL.REL.NOINC `($__internal_0_$__cuda_sm20_rem_u64) ;  /* 0x0000001000047944 */ /* 0x000fea0003c00000 */
[----:B------:R-:W-:-:S07]  /*3830*/  MOV R20, R2 ;  /* 0x0000000200147202 */ /* 0x000fce0000000f00 */
.L_x_355:
[----:B------:R-:W-:Y:S05]  /*3840*/  BSYNC.RECONVERGENT B0 ;  /* 0x0000000000007941 */ /* 0x000fea0003800200 */
.L_x_353:
[----:B------:R4:W-:Y:S01]  /*3850*/  STG.E.64 desc[UR8][R18.64+0x1800], R20 ;  /* 0x0018001412007986 */ /* 0x0009e2000c101b08 */
[----:B------:R-:W-:Y:S01]  /*3860*/  IADD3 R6, P0, PT, R6, 0x2000, RZ ;  /* 0x0000200006067810 */ /* 0x000fe20007f1e0ff */
[----:B------:R-:W-:-:S04]  /*3870*/  VIADD R8, R8, 0x400 ;  /* 0x0000040008087836 */ /* 0x000fc80000000000 */
[----:B------:R-:W-:Y:S01]  /*3880*/  IMAD.X R7, RZ, RZ, R7, P0 ;  /* 0x000000ffff077224 */ /* 0x000fe200000e0607 */
[----:B------:R-:W-:Y:S07]  /*3890*/  @P2 BRA `(.L_x_356) ;  /* 0xffffffec00e02947 */ /* 0x000fee000383ffff */
.L_x_331:
[----:B------:R-:W-:-:S13]  /*38a0*/  ISETP.NE.AND P0, PT, R3, RZ, PT ;  /* 0x000000ff0300720c */ /* 0x000fda0003f05270 */
[----:B------:R-:W-:Y:S05]  /*38b0*/  @!P0 EXIT ;  /* 0x000000000000894d */ /* 0x000fea0003800000 */
[----:B------:R-:W0:Y:S01]  /*38c0*/  LDCU UR6, c[0x0][0x388] ;  /* 0x00007100ff0677ac */ /* 0x000e220008000800 */
[----:B------:R-:W-:Y:S01]  /*38d0*/  ISETP.GE.U32.AND P0, PT, R3, 0x4, PT ;  /* 0x000000040300780c */ /* 0x000fe20003f06070 */
[----:B0-----:R-:W-:-:S12]  /*38e0*/  ULOP3.LUT UR6, UR6, 0x3, URZ, 0xc0, !UPT ;  /* 0x0000000306067892 */ /* 0x001fd8000f8ec0ff */
[----:B------:R-:W-:Y:S05]  /*38f0*/  @!P0 BRA `(.L_x_357) ;  /* 0x0000000800108947 */ /* 0x000fea0003800000 */
[----:B------:R-:W-:Y:S01]  /*3900*/  LEA R3, R5, R0, 0x7 ;  /* 0x0000000005037211 */ /* 0x000fe200078e38ff */
[----:B------:R-:W0:Y:S04]  /*3910*/  LDCU UR7, c[0x0][0x394] ;  /* 0x00007280ff0777ac */ /* 0x000e280008000800 */
[----:B------:R-:W-:-:S05]  /*3920*/  IMAD.WIDE R6, R3, 0x8, R14 ;  /* 0x0000000803067825 */ /* 0x000fca00078e020e */
[----:B----4-:R-:W0:Y:S01]  /*3930*/  LDG.E.64 R20, desc[UR8][R6.64] ;  /* 0x0000000806147981 */ /* 0x010e22000c1e1b00 */
        /* <DEDUP_REMOVED lines=24> */
.L_x_359:
[----:B------:R-:W-:Y:S01]  /*3ac0*/  IMAD.MOV.U32 R2, RZ, RZ, R20 ;  /* 0x000000ffff027224 */ /* 0x000fe200078e0014 */
[----:B------:R-:W-:-:S07]  /*3ad0*/  MOV R4, 0x3af0 ;  /* 0x00003af000047802 */ /* 0x000fce0000000f00 */
[----:B------:R-:W-:Y:S05]  /*3ae0*/  CALL.REL.NOINC `($__internal_0_$__cuda_sm20_rem_u64) ;  /* 0x0000000c00547944 */ /* 0x000fea0003c00000 */
[----:B------:R-:W-:-:S07]  /*3af0*/  MOV R20, R2 ;  /* 0x0000000200147202 */ /* 0x000fce0000000f00 */
.L_x_360:
[----:B------:R-:W-:Y:S05]  /*3b00*/  BSYNC.RECONVERGENT B0 ;  /* 0x0000000000007941 */ /* 0x000fea0003800200 */
.L_x_358:
[----:B------:R-:W-:Y:S01]  /*3b10*/  IMAD.WIDE R8, R3, 0x8, R12 ;  /* 0x0000000803087825 */ /* 0x000fe200078e020c */
[----:B------:R-:W0:Y:S04]  /*3b20*/  LDCU UR7, c[0x0][0x394] ;  /* 0x00007280ff0777ac */ /* 0x000e280008000800 */
[----:B------:R1:W-:Y:S04]  /*3b30*/  STG.E.64 desc[UR8][R8.64], R20 ;  /* 0x0000001408007986 */ /* 0x0003e8000c101b08 */
[----:B------:R-:W0:Y:S01]  /*3b40*/  LDG.E.64 R2, desc[UR8][R6.64+0x400] ;  /* 0x0004000806027981 */ /* 0x000e22000c1e1b00 */
[----:B------:R-:W-:Y:S01]  /*3b50*/  BSSY.RECONVERGENT B0, `(.L_x_361) ;  /* 0x000001c000007945 */ /* 0x000fe20003800200 */
[----:B0-----:R-:W-:-:S04]  /*3b60*/  LOP3.LUT R4, R3, UR7, RZ, 0xfc, !PT ;  /* 0x0000000703047c12 */ /* 0x001fc8000f8efcff */
[----:B------:R-:W-:-:S13]  /*3b70*/  ISETP.NE.U32.AND P0, PT, R4, RZ, PT ;  /* 0x000000ff0400720c */ /* 0x000fda0003f05070 */
[----:B-1----:R-:W-:Y:S05]  /*3b80*/  @P0 BRA `(.L_x_362) ;  /* 0x0000000000500947 */ /* 0x002fea0003800000 */
        /* <DEDUP_REMOVED lines=20> */
.L_x_362:
[----:B------:R-:W-:Y:S01]  /*3cd0*/  IMAD.MOV.U32 R21, RZ, RZ, R3 ;  /* 0x000000ffff157224 */ /* 0x000fe200078e0003 */
[----:B------:R-:W-:-:S07]  /*3ce0*/  MOV R4, 0x3d00 ;  /* 0x00003d0000047802 */ /* 0x000fce0000000f00 */
[----:B------:R-:W-:Y:S05]  /*3cf0*/  CALL.REL.NOINC `($__internal_0_$__cuda_sm20_rem_u64) ;  /* 0x0000000800d07944 */ /* 0x000fea0003c00000 */
[----:B------:R-:W-:-:S07]  /*3d00*/  MOV R20, R2 ;  /* 0x0000000200147202 */ /* 0x000fce0000000f00 */
.L_x_363:
[----:B------:R-:W-:Y:S05]  /*3d10*/  BSYNC.RECONVERGENT B0 ;  /* 0x0000000000007941 */ /* 0x000fea0003800200 */
.L_x_361:
[----:B------:R0:W-:Y:S01]  /*3d20*/  STG.E.64 desc[UR8][R8.64+0x400], R20 ;  /* 0x0004001408007986 */ /* 0x0001e2000c101b08 */
[----:B------:R-:W1:Y:S03]  /*3d30*/  LDCU UR7, c[0x0][0x394] ;  /* 0x00007280ff0777ac */ /* 0x000e660008000800 */
[----:B------:R-:W1:Y:S01]  /*3d40*/  LDG.E.64 R2, desc[UR8][R6.64+0x800] ;  /* 0x0008000806027981 */ /* 0x000e62000c1e1b00 */
[----:B------:R-:W-:Y:S01]  /*3d50*/  BSSY.RECONVERGENT B0, `(.L_x_364) ;  /* 0x000001c000007945 */ /* 0x000fe20003800200 */
[----:B-1----:R-:W-:-:S04]  /*3d60*/  LOP3.LUT R4, R3, UR7, RZ, 0xfc, !PT ;  /* 0x0000000703047c12 */ /* 0x002fc8000f8efcff */
[----:B------:R-:W-:-:S13]  /*3d70*/  ISETP.NE.U32.AND P0, PT, R4, RZ, PT ;  /* 0x000000ff0400720c */ /* 0x000fda0003f05070 */
[----:B0-----:R-:W-:Y:S05]  /*3d80*/  @P0 BRA `(.L_x_365) ;  /* 0x0000000000500947 */ /* 0x001fea0003800000 */
        /* <DEDUP_REMOVED lines=20> */
.L_x_365:
[----:B------:R-:W-:Y:S01]  /*3ed0*/  IMAD.MOV.U32 R21, RZ, RZ, R3 ;  /* 0x000000ffff157224 */ /* 0x000fe200078e0003 */
[----:B------:R-:W-:-:S07]  /*3ee0*/  MOV R4, 0x3f00 ;  /* 0x00003f0000047802 */ /* 0x000fce0000000f00 */
[----:B------:R-:W-:Y:S05]  /*3ef0*/  CALL.REL.NOINC `($__internal_0_$__cuda_sm20_rem_u64) ;  /* 0x0000000800507944 */ /* 0x000fea0003c00000 */
[----:B------:R-:W-:-:S07]  /*3f00*/  MOV R20, R2 ;  /* 0x0000000200147202 */ /* 0x000fce0000000f00 */
.L_x_366:
[----:B------:R-:W-:Y:S05]  /*3f10*/  BSYNC.RECONVERGENT B0 ;  /* 0x0000000000007941 */ /* 0x000fea0003800200 */
.L_x_364:
[----:B------:R0:W-:Y:S01]  /*3f20*/  STG.E.64 desc[UR8][R8.64+0x800], R20 ;  /* 0x0008001408007986 */ /* 0x0001e2000c101b08 */
[----:B------:R-:W1:Y:S03]  /*3f30*/  LDCU UR7, c[0x0][0x394] ;  /* 0x00007280ff0777ac */ /* 0x000e660008000800 */
[----:B------:R-:W1:Y:S01]  /*3f40*/  LDG.E.64 R2, desc[UR8][R6.64+0xc00] ;  /* 0x000c000806027981 */ /* 0x000e62000c1e1b00 */
[----:B------:R-:W-:Y:S01]  /*3f50*/  BSSY.RECONVERGENT B0, `(.L_x_367) ;  /* 0x000001c000007945 */ /* 0x000fe20003800200 */
[----:B-1----:R-:W-:-:S04]  /*3f60*/  LOP3.LUT R4, R3, UR7, RZ, 0xfc, !PT ;  /* 0x0000000703047c12 */ /* 0x002fc8000f8efcff */
[----:B------:R-:W-:-:S13]  /*3f70*/  ISETP.NE.U32.AND P0, PT, R4, RZ, PT ;  /* 0x000000ff0400720c */ /* 0x000fda0003f05070 */
[----:B0-----:R-:W-:Y:S05]  /*3f80*/  @P0 BRA `(.L_x_368) ;  /* 0x0000000000500947 */ /* 0x001fea0003800000 */
[----:B------:R-:W0:Y:S02]  /*3f90*/  LDCU UR7, c[0x0][0x390] ;  /* 0x00007200ff0777ac */ /* 0x000e240008000800 */
        /* <DEDUP_REMOVED lines=11> */
[----:B------:R-:W-:Y:S02]  /*4050*/  IMAD R2, R3, UR7, R2 ;  /* 0x0000000703027c24 */ /* 0x000fe4000f8e0202 */
[----:B------:R-:W-:-:S03]  /*4060*/  IMAD.MOV.U32 R3, RZ, RZ, RZ ;  /* 0x000000ffff037224 */ /* 0x000fc600078e00ff */
[----:B------:R-:W-:-:S13]  /*4070*/  ISETP.GE.U32.AND P0, PT, R2, UR7, PT ;  /* 0x0000000702007c0c */ /* 0x000fda000bf06070 */
[----:B------:R-:W-:-:S05]  /*4080*/  @P0 VIADD R2, R2, -UR7 ;  /* 0x8000000702020c36 */ /* 0x000fca0008000000 */
[----:B------:R-:W-:-:S13]  /*4090*/  ISETP.GE.U32.AND P0, PT, R2, UR7, PT ;  /* 0x0000000702007c0c */ /* 0x000fda000bf06070 */
[----:B------:R-:W-:Y:S02]  /*40a0*/  @P0 IADD3 R2, PT, PT, R2, -UR7, RZ ;  /* 0x8000000702020c10 */ /* 0x000fe4000fffe0ff */
[----:B------:R-:W-:Y:S01]  /*40b0*/  @!P1 LOP3.LUT R2, RZ, UR7, RZ, 0x33, !PT ;  /* 0x00000007ff029c12 */ /* 0x000fe2000f8e33ff */
[----:B------:R-:W-:Y:S06]  /*40c0*/  BRA `(.L_x_369) ;  /* 0x0000000000107947 */ /* 0x000fec0003800000 */
.L_x_368:
[----:B------:R-:W-:Y:S01]  /*40d0*/  IMAD.MOV.U32 R21, RZ, RZ, R3 ;  /* 0x000000ffff157224 */ /* 0x000fe200078e0003 */
[----:B------:R-:W-:-:S07]  /*40e0*/  MOV R4, 0x4100 ;  /* 0x0000410000047802 */ /* 0x000fce0000000f00 */
[----:B------:R-:W-:Y:S05]  /*40f0*/  CALL.REL.NOINC `($__internal_0_$__cuda_sm20_rem_u64) ;  /* 0x0000000400d07944 */ /* 0x000fea0003c00000 */
[----:B------:R-:W-:-:S07]  /*4100*/  MOV R3, R21 ;  /* 0x0000001500037202 */ /* 0x000fce0000000f00 */
.L_x_369:
[----:B------:R-:W-:Y:S05]  /*4110*/  BSYNC.RECONVERGENT B0 ;  /* 0x0000000000007941 */ /* 0x000fea0003800200 */
.L_x_367:
[----:B------:R0:W-:Y:S01]  /*4120*/  STG.E.64 desc[UR8][R8.64+0xc00], R2 ;  /* 0x000c000208007986 */ /* 0x0001e2000c101b08 */
[----:B------:R-:W-:-:S07]  /*4130*/  VIADD R5, R5, 0x4 ;  /* 0x0000000405057836 */ /* 0x000fce0000000000 */
.L_x_357:
[----:B------:R-:W-:-:S13]  /*4140*/  ISETP.NE.AND P0, PT, RZ, UR6, PT ;  /* 0x00000006ff007c0c */ /* 0x000fda000bf05270 */
[----:B------:R-:W-:Y:S05]  /*4150*/  @!P0 EXIT ;  /* 0x000000000000894d */ /* 0x000fea0003800000 */
[----:B------:R-:W-:-:S09]  /*4160*/  UISETP.NE.AND UP0, UPT, UR6, 0x1, UPT ;  /* 0x000000010600788c */ /* 0x000fd2000bf05270 */
[----:B------:R-:W-:Y:S05]  /*4170*/  BRA.U !UP0, `(.L_x_370) ;  /* 0x0000000508107547 */ /* 0x000fea000b800000 */
[----:B0-----:R-:W-:Y:S01]  /*4180*/  IMAD R3, R5, 0x80, R0 ;  /* 0x0000008005037824 */ /* 0x001fe200078e0200 */
[----:B------:R-:W0:Y:S03]  /*4190*/  LDCU UR6, c[0x0][0x394] ;  /* 0x00007280ff0677ac */ /* 0x000e260008000800 */
[----:B------:R-:W-:-:S05]  /*41a0*/  IMAD.WIDE R6, R3, 0x8, R14 ;  /* 0x0000000803067825 */ /* 0x000fca00078e020e */
[----:B----4-:R-:W0:Y:S01]  /*41b0*/  LDG.E.64 R20, desc[UR8][R6.64] ;  /* 0x0000000806147981 */ /* 0x010e22000c1e1b00 */
        /* <DEDUP_REMOVED lines=24> */
.L_x_372:
[----:B------:R-:W-:Y:S01]  /*4340*/  IMAD.MOV.U32 R2, RZ, RZ, R20 ;  /* 0x000000ffff027224 */ /* 0x000fe200078e0014 */
[----:B------:R-:W-:-:S07]  /*4350*/  MOV R4, 0x4370 ;  /* 0x0000437000047802 */ /* 0x000fce0000000f00 */
[----:B------:R-:W-:Y:S05]  /*4360*/  CALL.REL.NOINC `($__internal_0_$__cuda_sm20_rem_u64) ;  /* 0x0000000400347944 */ /* 0x000fea0003c00000 */
[----:B------:R-:W-:-:S07]  /*4370*/  IMAD.MOV.U32 R20, RZ, RZ, R2 ;  /* 0x000000ffff147224 */ /* 0x000fce00078e0002 */
.L_x_373:
[----:B------:R-:W-:Y:S05]  /*4380*/  BSYNC.RECONVERGENT B0 ;  /* 0x0000000000007941 */ /* 0x000fea0003800200 */
.L_x_371:
        /* <DEDUP_REMOVED lines=8> */
[----:B------:R-:W0:Y:S02]  /*4410*/  LDCU UR6, c[0x0][0x390] ;  /* 0x00007200ff0677ac */ /* 0x000e240008000800 */
        /* <DEDUP_REMOVED lines=11> */
[----:B------:R-:W-:Y:S01]  /*44d0*/  IMAD R2, R3, UR6, R2 ;  /* 0x0000000603027c24 */ /* 0x000fe2000f8e0202 */
[----:B------:R-:W-:-:S04]  /*44e0*/  MOV R3, RZ ;  /* 0x000000ff00037202 */ /* 0x000fc80000000f00 */
[----:B------:R-:W-:-:S13]  /*44f0*/  ISETP.GE.U32.AND P0, PT, R2, UR6, PT ;  /* 0x0000000602007c0c */ /* 0x000fda000bf06070 */
[----:B------:R-:W-:-:S05]  /*4500*/  @P0 VIADD R2, R2, -UR6 ;  /* 0x8000000602020c36 */ /* 0x000fca0008000000 */
[----:B------:R-:W-:-:S13]  /*4510*/  ISETP.GE.U32.AND P0, PT, R2, UR6, PT ;  /* 0x0000000602007c0c */ /* 0x000fda000bf06070 */
[----:B------:R-:W-:Y:S01]  /*4520*/  @P0 VIADD R2, R2, -UR6 ;  /* 0x8000000602020c36 */ /* 0x000fe20008000000 */
[----:B------:R-:W-:Y:S01]  /*4530*/  @!P1 LOP3.LUT R2, RZ, UR6, RZ, 0x33, !PT ;  /* 0x00000006ff029c12 */ /* 0x000fe2000f8e33ff */
[----:B------:R-:W-:Y:S06]  /*4540*/  BRA `(.L_x_376) ;  /* 0x0000000000107947 */ /* 0x000fec0003800000 */
.L_x_375:
[----:B------:R-:W-:Y:S01]  /*4550*/  IMAD.MOV.U32 R21, RZ, RZ, R3 ;  /* 0x000000ffff157224 */ /* 0x000fe200078e0003 */
[----:B------:R-:W-:-:S07]  /*4560*/  MOV R4, 0x4580 ;  /* 0x0000458000047802 */ /* 0x000fce0000000f00 */
[----:B------:R-:W-:Y:S05]  /*4570*/  CALL.REL.NOINC `($__internal_0_$__cuda_sm20_rem_u64) ;  /* 0x0000000000b07944 */ /* 0x000fea0003c00000 */
[----:B------:R-:W-:-:S07]  /*4580*/  IMAD.MOV.U32 R3, RZ, RZ, R21 ;  /* 0x000000ffff037224 */ /* 0x000fce00078e0015 */
.L_x_376:
[----:B------:R-:W-:Y:S05]  /*4590*/  BSYNC.RECONVERGENT B0 ;  /* 0x0000000000007941 */ /* 0x000fea0003800200 */
.L_x_374:
[----:B------:R1:W-:Y:S01]  /*45a0*/  STG.E.64 desc[UR8][R8.64+0x400], R2 ;  /* 0x0004000208007986 */ /* 0x0003e2000c101b08 */
[----:B------:R-:W-:-:S07]  /*45b0*/  IADD3 R5, PT, PT, R5, 0x2, RZ ;  /* 0x0000000205057810 */ /* 0x000fce0007ffe0ff */
.L_x_370:
[----:B01----:R-:W0:Y:S02]  /*45c0*/  LDC R2, c[0x0][0x388] ;  /* 0x0000e200ff027b82 */ /* 0x003e240000000800 */
[----:B0-----:R-:W-:-:S04]  /*45d0*/  LOP3.LUT R2, R2, 0x1, RZ, 0xc0, !PT ;  /* 0x0000000102027812 */ /* 0x001fc800078ec0ff */
[----:B------:R-:W-:-:S13]  /*45e0*/  ISETP.NE.U32.AND P0, PT, R2, 0x1, PT ;  /* 0x000000010200780c */ /* 0x000fda0003f05070 */
[----:B------:R-:W-:Y:S05]  /*45f0*/  @P0 EXIT ;  /* 0x000000000000094d */ /* 0x000fea0003800000 */
[----:B------:R-:W-:Y:S01]  /*4600*/  IMAD R5, R5, 0x80, R0 ;  /* 0x0000008005057824 */ /* 0x000fe200078e0200 */
[----:B------:R-:W0:Y:S03]  /*4610*/  LDCU UR6, c[0x0][0x394] ;  /* 0x00007280ff0677ac */ /* 0x000e260008000800 */
[----:B------:R-:W-:-:S06]  /*4620*/  IMAD.WIDE R2, R5, 0x8, R14 ;  /* 0x0000000805027825 */ /* 0x000fcc00078e020e */
[----:B------:R-:W0:Y:S01]  /*4630*/  LDG.E.64 R2, desc[UR8][R2.64] ;  /* 0x0000000802027981 */ /* 0x000e22000c1e1b00 */
[----:B------:R-:W-:Y:S01]  /*4640*/  BSSY.RECONVERGENT B0, `(.L_x_377) ;  /* 0x000001c000007945 */ /* 0x000fe20003800200 */
[----:B0-----:R-:W-:-:S04]  /*4650*/  LOP3.LUT R0, R3, UR6, RZ, 0xfc, !PT ;  /* 0x0000000603007c12 */ /* 0x001fc8000f8efcff */
[----:B------:R-:W-:-:S13]  /*4660*/  ISETP.NE.U32.AND P0, PT, R0, RZ, PT ;  /* 0x000000ff0000720c */ /* 0x000fda0003f05070 */
[----:B------:R-:W-:Y:S05]  /*4670*/  @P0 BRA `(.L_x_378) ;  /* 0x0000000000500947 */ /* 0x000fea0003800000 */
[----:B------:R-:W0:Y:S02]  /*4680*/  LDCU UR6, c[0x0][0x390] ;  /* 0x00007200ff0677ac */ /* 0x000e240008000800 */
        /* <DEDUP_REMOVED lines=11> */
[----:B------:R-:W-:Y:S02]  /*4740*/  IMAD R2, R3, UR6, R2 ;  /* 0x0000000603027c24 */ /* 0x000fe4000f8e0202 */
[----:B------:R-:W-:-:S03]  /*4750*/  IMAD.MOV.U32 R3, RZ, RZ, RZ ;  /* 0x000000ffff037224 */ /* 0x000fc600078e00ff */
[----:B------:R-:W-:-:S13]  /*4760*/  ISETP.GE.U32.AND P0, PT, R2, UR6, PT ;  /* 0x0000000602007c0c */ /* 0x000fda000bf06070 */
[----:B------:R-:W-:-:S04]  /*4770*/  @P0 IADD3 R2, PT, PT, R2, -UR6, RZ ;  /* 0x8000000602020c10 */ /* 0x000fc8000fffe0ff */
[----:B------:R-:W-:-:S13]  /*4780*/  ISETP.GE.U32.AND P0, PT, R2, UR6, PT ;  /* 0x0000000602007c0c */ /* 0x000fda000bf06070 */
[----:B------:R-:W-:Y:S01]  /*4790*/  @P0 VIADD R2, R2, -UR6 ;  /* 0x8000000602020c36 */ /* 0x000fe20008000000 */
[----:B------:R-:W-:Y:S01]  /*47a0*/  @!P1 LOP3.LUT R2, RZ, UR6, RZ, 0x33, !PT ;  /* 0x00000006ff029c12 */ /* 0x000fe2000f8e33ff */
[----:B------:R-:W-:Y:S06]  /*47b0*/  BRA `(.L_x_379) ;  /* 0x0000000000107947 */ /* 0x000fec0003800000 */
.L_x_378:
[----:B----4-:R-:W-:Y:S02]  /*47c0*/  MOV R21, R3 ;  /* 0x0000000300157202 */ /* 0x010fe40000000f00 */
[----:B------:R-:W-:-:S07]  /*47d0*/  MOV R4, 0x47f0 ;  /* 0x000047f000047802 */ /* 0x000fce0000000f00 */
[----:B------:R-:W-:Y:S05]  /*47e0*/  CALL.REL.NOINC `($__internal_0_$__cuda_sm20_rem_u64) ;  /* 0x0000000000147944 */ /* 0x000fea0003c00000 */
[----:B------:R-:W-:-:S07]  /*47f0*/  IMAD.MOV.U32 R3, RZ, RZ, R21 ;  /* 0x000000ffff037224 */ /* 0x000fce00078e0015 */
.L_x_379:
[----:B------:R-:W-:Y:S05]  /*4800*/  BSYNC.RECONVERGENT B0 ;  /* 0x0000000000007941 */ /* 0x000fea0003800200 */
.L_x_377:
[----:B------:R-:W-:-:S05]  /*4810*/  IMAD.WIDE R12, R5, 0x8, R12 ;  /* 0x00000008050c7825 */ /* 0x000fca00078e020c */
[----:B------:R-:W-:Y:S01]  /*4820*/  STG.E.64 desc[UR8][R12.64], R2 ;  /* 0x000000020c007986 */ /* 0x000fe2000c101b08 */
[----:B------:R-:W-:Y:S05]  /*4830*/  EXIT ;  /* 0x000000000000794d */ /* 0x000fea0003800000 */
        .weak           $__internal_0_$__cuda_sm20_rem_u64
        .type           $__internal_0_$__cuda_sm20_rem_u64,@function
        .size           $__internal_0_$__cuda_sm20_rem_u64,(.L_x_1167 - $__internal_0_$__cuda_sm20_rem_u64)
$__internal_0_$__cuda_sm20_rem_u64:
[----:B------:R-:W0:Y:S08]  /*4840*/  I2F.U64.RP R23, UR4 ;  /* 0x0000000400177d12 */ /* 0x000e300008309000 */
[----:B0-----:R-:W0:Y:S02]  /*4850*/  MUFU.RCP R24, R23 ;  /* 0x0000001700187308 */ /* 0x001e240000001000 */
[----:B0-----:R-:W-:-:S06]  /*4860*/  VIADD R24, R24, 0x1ffffffe ;  /* 0x1ffffffe18187836 */ /* 0x001fcc0000000000 */
[----:B------:R-:W0:Y:S02]  /*4870*/  F2I.U64.TRUNC R24, R24 ;  /* 0x0000001800187311 */ /* 0x000e24000020d800 */
[----:B0-----:R-:W-:-:S04]  /*4880*/  IMAD.WIDE.U32 R26, R24, UR4, RZ ;  /* 0x00000004181a7c25 */ /* 0x001fc8000f8e00ff */
[C---:B------:R-:W-:Y:S01]  /*4890*/  IMAD R22, R24.reuse, UR5, R27 ;  /* 0x0000000518167c24 */ /* 0x040fe2000f8e021b */
[----:B------:R-:W-:Y:S01]  /*48a0*/  IADD3 R20, P0, PT, RZ, -R26, RZ ;  /* 0x8000001aff147210 */ /* 0x000fe20007f1e0ff */
[----:B------:R-:W-:Y:S02]  /*48b0*/  IMAD.MOV.U32 R27, RZ, RZ, R24 ;  /* 0x000000ffff1b7224 */ /* 0x000fe400078e0018 */
[----:B------:R-:W-:Y:S02]  /*48c0*/  IMAD R22, R25, UR4, R22 ;  /* 0x0000000419167c24 */ /* 0x000fe4000f8e0216 */
[----:B------:R-:W-:-:S03]  /*48d0*/  IMAD.HI.U32 R26, R24, R20, RZ ;  /* 0x00000014181a7227 */ /* 0x000fc600078e00ff */
[----:B------:R-:W-:-:S05]  /*48e0*/  IADD3.X R22, PT, PT, RZ, ~R22, RZ, P0, !PT ;  /* 0x80000016ff167210 */ /* 0x000fca00007fe4ff */
[----:B------:R-:W-:-:S04]  /*48f0*/  IMAD.WIDE.U32 R26, P0, R24, R22, R26 ;  /* 0x00000016181a7225 */ /* 0x000fc8000780001a */
[C---:B------:R-:W-:Y:S02]  /*4900*/  IMAD R23, R25.reuse, R22, RZ ;  /* 0x0000001619177224 */ /* 0x040fe400078e02ff */
[----:B------:R-:W-:-:S04]  /*4910*/  IMAD.HI.U32 R20, P1, R25, R20, R26 ;  /* 0x0000001419147227 */ /* 0x000fc8000782001a */
[----:B------:R-:W-:Y:S01]  /*4920*/  IMAD.HI.U32 R22, R25, R22, RZ ;  /* 0x0000001619167227 */ /* 0x000fe200078e00ff */
[----:B------:R-:W-:-:S03]  /*4930*/  IADD3 R27, P3, PT, R23, R20, RZ ;  /* 0x00000014171b7210 */ /* 0x000fc60007f7e0ff */
[----:B------:R-:W-:Y:S02]  /*4940*/  IMAD.X R20, R22, 0x1, R25, P0 ;  /* 0x0000000116147824 */ /* 0x000fe400000e0619 */
[----:B------:R-:W-:-:S03]  /*4950*/  IMAD.WIDE.U32 R22, R27, UR4, RZ ;  /* 0x000000041b167c25 */ /* 0x000fc6000f8e00ff */
[----:B------:R-:W-:Y:S01]  /*4960*/  IADD3.X R20, PT, PT, RZ, RZ, R20, P3, P1 ;  /* 0x000000ffff147210 */ /* 0x000fe20001fe2414 */
[----:B------:R-:W-:Y:S01]  /*4970*/  IMAD R23, R27, UR5, R23 ;  /* 0x000000051b177c24 */ /* 0x000fe2000f8e0217 */
[----:B------:R-:W-:-:S03]  /*4980*/  IADD3 R25, P0, PT, RZ, -R22, RZ ;  /* 0x80000016ff197210 */ /* 0x000fc60007f1e0ff */
[----:B------:R-:W-:Y:S02]  /*4990*/  IMAD R23, R20, UR4, R23 ;  /* 0x0000000414177c24 */ /* 0x000fe4000f8e0217 */
[----:B------:R-:W-:-:S03]  /*49a0*/  IMAD.HI.U32 R26, R27, R25, RZ ;  /* 0x000000191b1a7227 */ /* 0x000fc600078e00ff */
[----:B------:R-:W-:-:S05]  /*49b0*/  IADD3.X R23, PT, PT, RZ, ~R23, RZ, P0, !PT ;  /* 0x80000017ff177210 */ /* 0x000fca00007fe4ff */
[----:B------:R-:W-:-:S04]  /*49c0*/  IMAD.WIDE.U32 R26, P0, R27, R23, R26 ;  /* 0x000000171b1a7225 */ /* 0x000fc8000780001a */
[----:B------:R-:W-:-:S04]  /*49d0*/  IMAD.HI.U32 R22, P1, R20, R25, R26 ;  /* 0x0000001914167227 */ /* 0x000fc8000782001a */
[CC--:B------:R-:W-:Y:S02]  /*49e0*/  IMAD R25, R20.reuse, R23.reuse, RZ ;  /* 0x0000001714197224 */ /* 0x0c0fe400078e02ff */
[----:B------:R-:W-:-:S03]  /*49f0*/  IMAD.HI.U32 R23, R20, R23, RZ ;  /* 0x0000001714177227 */ /* 0x000fc600078e00ff */
[----:B------:R-:W-:Y:S01]  /*4a00*/  IADD3 R22, P3, PT, R25, R22, RZ ;  /* 0x0000001619167210 */ /* 0x000fe20007f7e0ff */
[----:B------:R-:W-:Y:S02]  /*4a10*/  IMAD.X R20, R23, 0x1, R20, P0 ;  /* 0x0000000117147824 */ /* 0x000fe400000e0614 */
[----:B------:R-:W-:Y:S02]  /*4a20*/  IMAD.MOV.U32 R25, RZ, RZ, RZ ;  /* 0x000000ffff197224 */ /* 0x000fe400078e00ff */
[----:B------:R-:W-:Y:S01]  /*4a30*/  IMAD.HI.U32 R24, R22, R2, RZ ;  /* 0x0000000216187227 */ /* 0x000fe200078e00ff */
[----:B------:R-:W-:-:S03]  /*4a40*/  IADD3.X R20, PT, PT, RZ, RZ, R20, P3, P1 ;  /* 0x000000ffff147210 */ /* 0x000fc60001fe2414 */
[----:B------:R-:W-:-:S04]  /*4a50*/  IMAD.WIDE.U32 R24, R22, R21, R24 ;  /* 0x0000001516187225 */ /* 0x000fc800078e0018 */
[C---:B------:R-:W-:Y:S02]  /*4a60*/  IMAD R22, R20.reuse, R21, RZ ;  /* 0x0000001514167224 */ /* 0x040fe400078e02ff */
[----:B------:R-:W-:-:S04]  /*4a70*/  IMAD.HI.U32 R23, P0, R20, R2, R24 ;  /* 0x0000000214177227 */ /* 0x000fc80007800018 */
[----:B------:R-:W-:Y:S01]  /*4a80*/  IMAD.HI.U32 R20, R20, R21, RZ ;  /* 0x0000001514147227 */ /* 0x000fe200078e00ff */
[----:B------:R-:W-:-:S04]  /*4a90*/  IADD3 R22, P1, PT, R22, R23, RZ ;  /* 0x0000001716167210 */ /* 0x000fc80007f3e0ff */
[----:B------:R-:W-:Y:S01]  /*4aa0*/  IADD3.X R20, PT, PT, R20, RZ, RZ, P0, !PT ;  /* 0x000000ff14147210 */ /* 0x000fe200007fe4ff */
[----:B------:R-:W-:-:S04]  /*4ab0*/  IMAD.WIDE.U32 R24, R22, UR4, RZ ;  /* 0x0000000416187c25 */ /* 0x000fc8000f8e00ff */
[----:B------:R-:W-:Y:S01]  /*4ac0*/  IMAD.X R20, RZ, RZ, R20, P1 ;  /* 0x000000ffff147224 */ /* 0x000fe200008e0614 */
[----:B------:R-:W-:Y:S01]  /*4ad0*/  IADD3 R2, P1, PT, -R24, R2, RZ ;  /* 0x0000000218027210 */ /* 0x000fe20007f3e1ff */
[----:B------:R-:W-:Y:S01]  /*4ae0*/  IMAD R23, R22, UR5, R25 ;  /* 0x0000000516177c24 */ /* 0x000fe2000f8e0219 */
[----:B------:R-:W-:Y:S02]  /*4af0*/  MOV R22, R4 ;  /* 0x0000000400167202 */ /* 0x000fe40000000f00 */
[----:B------:R-:W-:Y:S01]  /*4b00*/  ISETP.GE.U32.AND P0, PT, R2, UR4, PT ;  /* 0x0000000402007c0c */ /* 0x000fe2000bf06070 */
[----:B------:R-:W-:-:S04]  /*4b10*/  IMAD R20, R20, UR4, R23 ;  /* 0x0000000414147c24 */ /* 0x000fc8000f8e0217 */
[----:B------:R-:W-:Y:S01]  /*4b20*/  IMAD.X R21, R21, 0x1, ~R20, P1 ;  /* 0x0000000115157824 */ /* 0x000fe200008e0e14 */
[----:B------:R-:W-:-:S04]  /*4b30*/  IADD3 R23, P1, PT, R2, -UR4, RZ ;  /* 0x8000000402177c10 */ /* 0x000fc8000ff3e0ff */
[C---:B------:R-:W-:Y:S02]  /*4b40*/  ISETP.GE.U32.AND.EX P0, PT, R21.reuse, UR5, PT, P0 ;  /* 0x0000000515007c0c */ /* 0x040fe4000bf06100 */
[----:B------:R-:W-:Y:S02]  /*4b50*/  IADD3.X R20, PT, PT, R21, ~UR5, RZ, P1, !PT ;  /* 0x8000000515147c10 */ /* 0x000fe40008ffe4ff */
[----:B------:R-:W-:Y:S02]  /*4b60*/  SEL R23, R23, R2, P0 ;  /* 0x0000000217177207 */ /* 0x000fe40000000000 */
[----:B------:R-:W-:Y:S02]  /*4b70*/  SEL R20, R20, R21, P0 ;  /* 0x0000001514147207 */ /* 0x000fe40000000000 */
[C---:B------:R-:W-:Y:S02]  /*4b80*/  ISETP.GE.U32.AND P0, PT, R23.reuse, UR4, PT ;  /* 0x0000000417007c0c */ /* 0x040fe4000bf06070 */
[----:B------:R-:W-:-:S02]  /*4b90*/  IADD3 R2, P3, PT, R23, -UR4, RZ ;  /* 0x8000000417027c10 */ /* 0x000fc4000ff7e0ff */
[C---:B------:R-:W-:Y:S02]  /*4ba0*/  ISETP.GE.U32.AND.EX P0, PT, R20.reuse, UR5, PT, P0 ;  /* 0x0000000514007c0c */ /* 0x040fe4000bf06100 */
[----:B------:R-:W-:Y:S02]  /*4bb0*/  ISETP.NE.U32.AND P1, PT, RZ, UR4, PT ;  /* 0x00000004ff007c0c */ /* 0x000fe4000bf25070 */
[----:B------:R-:W-:Y:S02]  /*4bc0*/  IADD3.X R21, PT, PT, R20, ~UR5, RZ, P3, !PT ;  /* 0x8000000514157c10 */ /* 0x000fe40009ffe4ff */
[----:B------:R-:W-:Y:S01]  /*4bd0*/  SEL R2, R2, R23, P0 ;  /* 0x0000001702027207 */ /* 0x000fe20000000000 */
[----:B------:R-:W-:Y:S01]  /*4be0*/  IMAD.MOV.U32 R23, RZ, RZ, 0x0 ;  /* 0x00000000ff177424 */ /* 0x000fe200078e00ff */
[----:B------:R-:W-:Y:S02]  /*4bf0*/  ISETP.NE.AND.EX P1, PT, RZ, UR5, PT, P1 ;  /* 0x00000005ff007c0c */ /* 0x000fe4000bf25310 */
[----:B------:R-:W-:-:S02]  /*4c00*/  SEL R21, R21, R20, P0 ;  /* 0x0000001415157207 */ /* 0x000fc40000000000 */
[----:B------:R-:W-:Y:S02]  /*4c10*/  SEL R2, R2, 0xffffffff, P1 ;  /* 0xffffffff02027807 */ /* 0x000fe40000800000 */
[----:B------:R-:W-:Y:S01]  /*4c20*/  SEL R21, R21, 0xffffffff, P1 ;  /* 0xffffffff15157807 */ /* 0x000fe20000800000 */
[----:B------:R-:W-:Y:S06]  /*4c30*/  RET.REL.NODEC R22 `(_ZN3cub18CUB_300001_SM_10006detail9transform16transform_kernelINS2_10policy_hubILb1EN4cuda3std3__45tupleIJPyEEEE10policy1000El8last_merS9_JS9_EEEvT0_iT1_T2_DpNS2_10kernel_argIT3_EE) ;  /* 0xffffffb016f07950 */ /* 0x000fec0003c3ffff */
.L_x_380:
        /* <DEDUP_REMOVED lines=12> */
.L_x_1167:


//--------------------- .text._ZN3cub18CUB_300001_SM_10006detail9transform16transform_kernelINS2_10policy_hubILb1EN4cuda3std3__45tupleIJPyEEEE10policy1000Ei8last_merS9_JS9_EEEvT0_iT1_T2_DpNS2_10kernel_argIT3_EE --------------------------
	.section	.text._ZN3cub18CUB_300001_SM_10006detail9transform16transform_kernelINS2_10policy_hubILb1EN4cuda3std3__45tupleIJPyEEEE10policy1000Ei8last_merS9_JS9_EEEvT0_iT1_T2_DpNS2_10kernel_argIT3_EE,"ax",@progbits
	.align	128
        .global         _ZN3cub18CUB_300001_SM_10006detail9transform16transform_kernelINS2_10policy_hubILb1EN4cuda3std3__45tupleIJPyEEEE10policy1000Ei8last_merS9_JS9_EEEvT0_iT1_T2_DpNS2_10kernel_argIT3_EE
        .type           _ZN3cub18CUB_300001_SM_10006detail9transform16transform_kernelINS2_10policy_hubILb1EN4cuda3std3__45tupleIJPyEEEE10policy1000Ei8last_merS9_JS9_EEEvT0_iT1_T2_DpNS2_10kernel_argIT3_EE,@function
        .size           _ZN3cub18CUB_300001_SM_10006detail9transform16transform_kernelINS2_10policy_hubILb1EN4cuda3std3__45tupleIJPyEEEE10policy1000Ei8last_merS9_JS9_EEEvT0_iT1_T2_DpNS2_10kernel_argIT3_EE,(.L_x_1168 - _ZN3cub18CUB_300001_SM_10006detail9transform16transform_kernelINS2_10policy_hubILb1EN4cuda3std3__45tupleIJPyEEEE10policy1000Ei8last_merS9_JS9_EEEvT0_iT1_T2_DpNS2_10kernel_argIT3_EE)
        .other          _ZN3cub18CUB_300001_SM_10006detail9transform16transform_kernelINS2_10policy_hubILb1EN4cuda3std3__45tupleIJPyEEEE10policy1000Ei8last_merS9_JS9_EEEvT0_iT1_T2_DpNS2_10kernel_argIT3_EE,@"STO_CUDA_ENTRY STV_DEFAULT"
_ZN3cub18CUB_300001_SM_10006detail9transform16transform_kernelINS2_10policy_hubILb1EN4cuda3std3__45tupleIJPyEEEE10policy1000Ei8last_merS9_JS9_EEEvT0_iT1_T2_DpNS2_10kernel_argIT3_EE:
.text._ZN3cub18CUB_300001_SM_10006detail9transform16transform_kernelINS2_10policy_hubILb1EN4cuda3std3__45tupleIJPyEEEE10policy1000Ei8last_merS9_JS9_EEEvT0_iT1_T2_DpNS2_10kernel_argIT3_EE:
[----:B------:R-:W-:Y:S08]  /*0000*/  LDC R1, c[0x0][0x37c] ;  /* 0x0000df00ff017b82 */ /* 0x000ff00000000800 */
[----:B------:R-:W0:Y:S01]  /*0010*/  LDC.64 R4, c[0x0][0x380] ;  /* 0x0000e000ff047b82 */ /* 0x000e220000000a00 */
[----:B------:R-:W1:Y:S01]  /*0020*/  S2R R0, SR_TID.X ;  /* 0x0000000000007919 */ /* 0x000e620000002100 */
[----:B------:R-:W-:Y:S06]  /*0030*/  BSSY.RECONVERGENT B0, `(.L_x_381) ;  /* 0x0000013000007945 */ /* 0x000fec0003800200 */
[----:B------:R-:W2:Y:S01]  /*0040*/  S2UR UR4, SR_CTAID.X ;  /* 0x00000000000479c3 */ /* 0x000ea20000002500 */
[----:B0-----:R-:W-:-:S04]  /*0050*/  IMAD.SHL.U32 R3, R5, 0x80, RZ ;  /* 0x0000008005037824 */ /* 0x001fc800078e00ff */
[----:B--2---:R-:W-:Y:S02]  /*0060*/  IMAD R19, R3, UR4, RZ ;  /* 0x0000000403137c24 */ /* 0x004fe4000f8e02ff */
[----:B-1----:R-:W-:Y:S02]  /*0070*/  IMAD.SHL.U32 R9, R0, 0x80, RZ ;  /* 0x0000008000097824 */ /* 0x002fe400078e00ff */
[----:B------:R-:W-:-:S05]  /*0080*/  IMAD.IADD R4, R4, 0x1, -R19 ;  /* 0x0000000104047824 */ /* 0x000fca00078e0a13 */
[----:B------:R-:W-:-:S04]  /*0090*/  VIMNMX R2, PT, PT, R3, R4, PT ;  /* 0x0000000403027248 */ /* 0x000fc80003fe0100 */
[----:B------:R-:W-:-:S04]  /*00a0*/  SHF.L.U32 R8, R2, 0x3, RZ ;  /* 0x0000000302087819 */ /* 0x000fc800000006ff */
[----:B------:R-:W-:-:S13]  /*00b0*/  ISETP.GE.AND P0, PT, R9, R8, PT ;  /* 0x000000080900720c */ /* 0x000fda0003f06270 */
[----:B------:R-:W-:Y:S05]  /*00c0*/  @P0 BRA `(.L_x_382) ;  /* 0x0000000000240947 */ /* 0x000fea0003800000 */
[----:B------:R-:W0:Y:S02]  /*00d0*/  LDC.64 R6, c[0x0][0x398] ;  /* 0x0000e600ff067b82 */ /* 0x000e240000000a00 */
[----:B0-----:R-:W-:-:S04]  /*00e0*/  IMAD.WIDE.U32 R6, R0, 0x80, R6 ;  /* 0x0000008000067825 */ /* 0x001fc800078e0006 */
[----:B------:R-:W-:-:S07]  /*00f0*/  IMAD.WIDE R6, R19, 0x8, R6 ;  /* 0x0000000813067825 */ /* 0x000fce00078e0206 */
.L_x_383:
[----:B------:R-:W-:Y:S01]  /*0100*/  VIADD R9, R9, 0x4000 ;  /* 0x0000400009097836 */ /* 0x000fe20000000000 */
[----:B------:R0:W-:Y:S04]  /*0110*/  CCTL.E.PF2 [R6] ;  /* 0x000000000600798f */ /* 0x0001e80000800100 */
[----:B------:R-:W-:Y:S02]  /*0120*/  ISETP.GE.AND P0, PT, R9, R8, PT ;  /* 0x000000080900720c */ /* 0x000fe40003f06270 */
[----:B0-----:R-:W-:-:S05]  /*0130*/  IADD3 R6, P1, PT, R6, 0x4000, RZ ;  /* 0x0000400006067810 */ /* 0x001fca0007f3e0ff */
[----:B------:R-:W-:-:S06]  /*0140*/  IMAD.X R7, RZ, RZ, R7, P1 ;  /* 0x000000ffff077224 */ /* 0x000fcc00008e0607 */
[----:B------:R-:W-:Y:S05]  /*0150*/  @!P0 BRA `(.L_x_383) ;  /* 0xfffffffc00e88947 */ /* 0x000fea000383ffff */
.L_x_382:
[----:B------:R-:W-:Y:S05]  /*0160*/  BSYNC.RECONVERGENT B0 ;  /* 0x0000000000007941 */ /* 0x000fea0003800200 */
.L_x_381:
[----:B------:R-:W0:Y:S01]  /*0170*/  LDCU.128 UR12, c[0x0][0x390] ;  /* 0x00007200ff0c77ac */ /* 0x000e220008000c00 */
[----:B------:R-:W-:Y:S01]  /*0180*/  ISETP.GT.AND P0, PT, R3, R4, PT ;  /* 0x000000040300720c */ /* 0x000fe20003f04270 */
[----:B------:R-:W-:Y:S01]  /*0190*/  IMAD.WIDE R18, R19, 0x8, RZ ;  /* 0x0000000813127825 */ /* 0x000fe200078e02ff */
[----:B------:R-:W1:Y:S01]  /*01a0*/  LDCU.64 UR8, c[0x0][0x358] ;  /* 0x00006b00ff0877ac */ /* 0x000e620008000a00 */
[----:B------:R-:W2:Y:S01]  /*01b0*/  LDCU.64 UR4, c[0x0][0x388] ;  /* 0x00007100ff0477ac */ /* 0x000ea20008000a00 */
[C---:B0-----:R-:W-:Y:S02]  /*01c0*/  IADD3 R16, P1, PT, R18.reuse, UR14, RZ ;  /* 0x0000000e12107c10 */ /* 0x041fe4000ff3e0ff */
[----:B------:R-:W-:Y:S02]  /*01d0*/  IADD3 R14, P2, PT, R18, UR12, RZ ;  /* 0x0000000c120e7c10 */ /* 0x000fe4000ff5e0ff */
[C---:B------:R-:W-:Y:S02]  /*01e0*/  IADD3.X R17, PT, PT, R19.reuse, UR15, RZ, P1, !PT ;  /* 0x0000000f13117c10 */ /* 0x040fe40008ffe4ff */
[----:B------:R-:W-:-:S03]  /*01f0*/  IADD3.X R15, PT, PT, R19, UR13, RZ, P2, !PT ;  /* 0x0000000d130f7c10 */ /* 0x000fc600097fe4ff */
[----:B-12---:R-:W-:Y:S06]  /*0200*/  @P0 BRA `(.L_x_384) ;  /* 0x0000001c00b00947 */ /* 0x006fec0003800000 */
[----:B------:R-:W-:-:S13]  /*0210*/  ISETP.GE.AND P0, PT, R5, 0x1, PT ;  /* 0x000000010500780c */ /* 0x000fda0003f06270 */
[----:B------:R-:W-:Y:S05]  /*0220*/  @!P0 EXIT ;  /* 0x000000000000894d */ /* 0x000fea0003800000 */
[C---:B------:R-:W-:Y:S01]  /*0230*/  ISETP.GE.U32.AND P0, PT, R5.reuse, 0x8, PT ;  /* 0x000000080500780c */ /* 0x040fe20003f06070 */
[----:B------:R-:W-:Y:S01]  /*0240*/  IMAD.MOV.U32 R3, RZ, RZ, RZ ;  /* 0x000000ffff037224 */ /* 0x000fe200078e00ff */
[----:B------:R-:W-:-:S11]  /*0250*/  LOP3.LUT R2, R5, 0x7, RZ, 0xc0, !PT ;  /* 0x0000000705027812 */ /* 0x000fd600078ec0ff */
[----:B------:R-:W-:Y:S05]  /*0260*/  @!P0 BRA `(.L_x_385) ;  /* 0x0000000c00e88947 */ /* 0x000fea0003800000 */
[C---:B------:R-:W-:Y:S01]  /*0270*/  IMAD.WIDE.U32 R6, R0.reuse, 0x8, R18 ;  /* 0x0000000800067825 */ /* 0x040fe200078e0012 */
[----:B------:R-:W-:Y:S01]  /*0280*/  LOP3.LUT R3, R5, 0x7ffffff8, RZ, 0xc0, !PT ;  /* 0x7ffffff805037812 */ /* 0x000fe200078ec0ff */
[----:B------:R-:W0:Y:S02]  /*0290*/  LDCU UR6, c[0x0][0x38c] ;  /* 0x00007180ff0677ac */ /* 0x000e240008000800 */
[----:B------:R-:W-:Y:S01]  /*02a0*/  IMAD.MOV.U32 R5, RZ, RZ, R7 ;  /* 0x000000ffff057224 */ /* 0x000fe200078e0007 */
[----:B------:R-:W-:Y:S01]  /*02b0*/  MOV R4, R6 ;  /* 0x0000000600047202 */ /* 0x000fe20000000f00 */
[----:B------:R-:W-:Y:S01]  /*02c0*/  VIADD R6, R0, 0x80 ;  /* 0x0000008000067836 */ /* 0x000fe20000000000 */
[----:B------:R-:W1:Y:S01]  /*02d0*/  LDCU UR7, c[0x0][0x388] ;  /* 0x00007100ff0777ac */ /* 0x000e620008000800 */
[----:B------:R-:W-:Y:S01]  /*02e0*/  IMAD.MOV R7, RZ, RZ, -R3 ;  /* 0x000000ffff077224 */ /* 0x000fe200078e0a03 */
[----:B------:R-:W2:Y:S01]  /*02f0*/  LDCU.64 UR10, c[0x0][0x398] ;  /* 0x00007300ff0a77ac */ /* 0x000ea20008000a00 */
[----:B------:R-:W3:Y:S01]  /*0300*/  LDCU.64 UR16, c[0x0][0x390] ;  /* 0x00007200ff1077ac */ /* 0x000ee20008000a00 */
[----:B------:R-:W4:Y:S04]  /*0310*/  LDCU.128 UR12, c[0x0][0x390] ;  /* 0x00007200ff0c77ac */ /* 0x000f280008000c00 */
.L_x_410:
[----:B0-2---:R-:W-:-:S04]  /*0320*/  IADD3 R8, P0, PT, R4, UR10, RZ ;  /* 0x0000000a04087c10 */ /* 0x005fc8000ff1e0ff */
[----:B------:R-:W-:-:S06]  /*0330*/  IADD3.X R9, PT, PT, R5, UR11, RZ, P0, !PT ;  /* 0x0000000b05097c10 */ /* 0x000fcc00087fe4ff */
[----:B------:R-:W0:Y:S01]  /*0340*/  LDG.E.64 R8, desc[UR8][R8.64] ;  /* 0x0000000808087981 */ /* 0x000e22000c1e1b00 */
[----:B------:R-:W-:Y:S01]  /*0350*/  IADD3 R7, PT, PT, R7, 0x8, RZ ;  /* 0x0000000807077810 */ /* 0x000fe20007ffe0ff */
[----:B------:R-:W-:Y:S01]  /*0360*/  BSSY.RECONVERGENT B0, `(.L_x_386) ;  /* 0x000001b000007945 */ /* 0x000fe20003800200 */
[----:B------:R-:W-:Y:S02]  /*0370*/  IMAD.WIDE R20, R6, 0x8, R18 ;  /* 0x0000000806147825 */ /* 0x000fe400078e0212 */
[----:B------:R-:W-:Y:S02]  /*0380*/  ISETP.NE.AND P2, PT, R7, RZ, PT ;  /* 0x000000ff0700720c */ /* 0x000fe40003f45270 */
[----:B0-----:R-:W-:-:S04]  /*0390*/  LOP3.LUT R10, R9, UR6, RZ, 0xfc, !PT ;  /* 0x00000006090a7c12 */ /* 0x001fc8000f8efcff */
[----:B------:R-:W-:-:S13]  /*03a0*/  ISETP.NE.U32.AND P0, PT, R10, RZ, PT ;  /* 0x000000ff0a00720c */ /* 0x000fda0003f05070 */
[----:B------:R-:W-:Y:S05]  /*03b0*/  @P0 BRA `(.L_x_387) ;  /* 0x00000000004c0947 */ /* 0x000fea0003800000 */
[----:B-1----:R-:W0:Y:S01]  /*03c0*/  I2F.U32.RP R9, UR7 ;  /* 0x0000000700097d06 */ /* 0x002e220008209000 */
[----:B------:R-:W-:-:S07]  /*03d0*/  ISETP.NE.U32.AND P1, PT, RZ, UR7, PT ;  /* 0x00000007ff007c0c */ /* 0x000fce000bf25070 */
[----:B0-----:R-:W0:Y:S02]  /*03e0*/  MUFU.RCP R9, R9 ;  /* 0x0000000900097308 */ /* 0x001e240000001000 */
[----:B0-----:R-:W-:Y:S02]  /*03f0*/  VIADD R10, R9, 0xffffffe ;  /* 0x0ffffffe090a7836 */ /* 0x001fe40000000000 */
[----:B------:R-:W-:-:S04]  /*0400*/  IMAD.MOV.U32 R9, RZ, RZ, RZ ;  /* 0x000000ffff097224 */ /* 0x000fc800078e00ff */
        /* <DEDUP_REMOVED lines=14> */
.L_x_387:
[----:B------:R-:W-:-:S07]  /*04f0*/  MOV R10, 0x510 ;  /* 0x00000510000a7802 */ /* 0x000fce0000000f00 */
[----:B-1-34-:R-:W-:Y:S05]  /*0500*/  CALL.REL.NOINC `($__internal_1_$__cuda_sm20_rem_u64) ;  /* 0x0000003c009c7944 */ /* 0x01afea0003c00000 */
.L_x_388:
[----:B---34-:R-:W-:Y:S05]  /*0510*/  BSYNC.RECONVERGENT B0 ;  /* 0x0000000000007941 */ /* 0x018fea0003800200 */
.L_x_386:
[----:B------:R-:W-:Y:S02]  /*0520*/  IADD3 R10, P0, PT, R4, UR12, RZ ;  /* 0x0000000c040a7c10 */ /* 0x000fe4000ff1e0ff */
[----:B------:R-:W-:Y:S02]  /*0530*/  IADD3 R12, P1, PT, R20, UR14, RZ ;  /* 0x0000000e140c7c10 */ /* 0x000fe4000ff3e0ff */
[----:B------:R-:W-:Y:S02]  /*0540*/  IADD3.X R11, PT, PT, R5, UR13, RZ, P0, !PT ;  /* 0x0000000d050b7c10 */ /* 0x000fe400087fe4ff */
[----:B------:R-:W-:-:S03]  /*0550*/  IADD3.X R13, PT, PT, R21, UR15, RZ, P1, !PT ;  /* 0x0000000f150d7c10 */ /* 0x000fc60008ffe4ff */
[----:B------:R0:W-:Y:S04]  /*0560*/  STG.E.64 desc[UR8][R10.64], R8 ;  /* 0x000000080a007986 */ /* 0x0001e8000c101b08 */
[----:B0-----:R-:W2:Y:S01]  /*0570*/  LDG.E.64 R8, desc[UR8][R12.64] ;  /* 0x000000080c087981 */ /* 0x001ea2000c1e1b00 */
[----:B------:R-:W-:Y:S01]  /*0580*/  BSSY.RECONVERGENT B0, `(.L_x_389) ;  /* 0x0000019000007945 */ /* 0x000fe20003800200 */
[----:B--2---:R-:W-:-:S04]  /*0590*/  LOP3.LUT R22, R9, UR6, RZ, 0xfc, !PT ;  /* 0x0000000609167c12 */ /* 0x004fc8000f8efcff */
[----:B------:R-:W-:-:S13]  /*05a0*/  ISETP.NE.U32.AND P0, PT, R22, RZ, PT ;  /* 0x000000ff1600720c */ /* 0x000fda0003f05070 */
[----:B------:R-:W-:Y:S05]  /*05b0*/  @P0 BRA `(.L_x_390) ;  /* 0x00000000004c0947 */ /* 0x000fea0003800000 */
[----:B------:R-:W0:Y:S01]  /*05c0*/  I2F.U32.RP R22, UR7 ;  /* 0x0000000700167d06 */ /* 0x000e220008209000 */
        /* <DEDUP_REMOVED lines=18> */
.L_x_390:
[----:B------:R-:W-:-:S07]  /*06f0*/  MOV R10, 0x710 ;  /* 0x00000710000a7802 */ /* 0x000fce0000000f00 */
[----:B------:R-:W-:Y:S05]  /*0700*/  CALL.REL.NOINC `($__internal_1_$__cuda_sm20_rem_u64) ;  /* 0x0000003c001c7944 */ /* 0x000fea0003c00000 */
.L_x_391:
[----:B------:R-:W-:Y:S05]  /*0710*/  BSYNC.RECONVERGENT B0 ;  /* 0x0000000000007941 */ /* 0x000fea0003800200 */
.L_x_389:
[----:B------:R-:W-:-:S04]  /*0720*/  IADD3 R20, P0, PT, R20, UR16, RZ ;  /* 0x0000001014147c10 */ /* 0x000fc8000ff1e0ff */
[----:B------:R-:W-:-:S05]  /*0730*/  IADD3.X R21, PT, PT, R21, UR17, RZ, P0, !PT ;  /* 0x0000001115157c10 */ /* 0x000fca00087fe4ff */
        /* <DEDUP_REMOVED lines=25> */
.L_x_393:
[----:B------:R-:W-:-:S07]  /*08d0*/  MOV R10, 0x8f0 ;  /* 0x000008f0000a7802 */ /* 0x000fce0000000f00 */
[----:B------:R-:W-:Y:S05]  /*08e0*/  CALL.REL.NOINC `($__internal_1_$__cuda_sm20_rem_u64) ;  /* 0x0000003800a47944 */ /* 0x000fea0003c00000 */
.L_x_394:
[----:B------:R-:W-:Y:S05]  /*08f0*/  BSYNC.RECONVERGENT B0 ;  /* 0x0000000000007941 */ /* 0x000fea0003800200 */
.L_x_392:
        /* <DEDUP_REMOVED lines=25> */
.L_x_396:
[----:B------:R-:W-:-:S07]  /*0a90*/  MOV R10, 0xab0 ;  /* 0x00000ab0000a7802 */ /* 0x000fce0000000f00 */
[----:B------:R-:W-:Y:S05]  /*0aa0*/  CALL.REL.NOINC `($__internal_1_$__cuda_sm20_rem_u64) ;  /* 0x0000003800347944 */ /* 0x000fea0003c00000 */
.L_x_397:
[----:B------:R-:W-:Y:S05]  /*0ab0*/  BSYNC.RECONVERGENT B0 ;  /* 0x0000000000007941 */ /* 0x000fea0003800200 */
.L_x_395:
        /* <DEDUP_REMOVED lines=11> */
[----:B0-----:R-:W-:Y:S02]  /*0b70*/  IMAD.MOV.U32 R10, RZ, RZ, RZ ;  /* 0x000000ffff0a7224 */ /* 0x001fe400078e00ff */
[----:B-1----:R-:W-:-:S04]  /*0b80*/  IMAD.MOV R9, RZ, RZ, -R11 ;  /* 0x000000ffff097224 */ /* 0x002fc800078e0a0b */
[----:B------:R-:W-:-:S04]  /*0b90*/  IMAD R9, R9, UR7, RZ ;  /* 0x0000000709097c24 */ /* 0x000fc8000f8e02ff */
[----:B------:R-:W-:-:S06]  /*0ba0*/  IMAD.HI.U32 R9, R11, R9, R10 ;  /* 0x000000090b097227 */ /* 0x000fcc00078e000a */
[----:B------:R-:W-:-:S05]  /*0bb0*/  IMAD.HI.U32 R9, R9, R8, RZ ;  /* 0x0000000809097227 */ /* 0x000fca00078e00ff */
[----:B------:R-:W-:-:S05]  /*0bc0*/  IADD3 R9, PT, PT, -R9, RZ, RZ ;  /* 0x000000ff09097210 */ /* 0x000fca0007ffe1ff */
[----:B------:R-:W-:Y:S02]  /*0bd0*/  IMAD R8, R9, UR7, R8 ;  /* 0x0000000709087c24 */ /* 0x000fe4000f8e0208 */
[----:B------:R-:W-:-:S03]  /*0be0*/  IMAD.MOV.U32 R9, RZ, RZ, RZ ;  /* 0x000000ffff097224 */ /* 0x000fc600078e00ff */
[----:B------:R-:W-:-:S13]  /*0bf0*/  ISETP.GE.U32.AND P0, PT, R8, UR7, PT ;  /* 0x0000000708007c0c */ /* 0x000fda000bf06070 */
[----:B------:R-:W-:-:S05]  /*0c00*/  @P0 VIADD R8, R8, -UR7 ;  /* 0x8000000708080c36 */ /* 0x000fca0008000000 */
[----:B------:R-:W-:-:S13]  /*0c10*/  ISETP.GE.U32.AND P0, PT, R8, UR7, PT ;  /* 0x0000000708007c0c */ /* 0x000fda000bf06070 */
[----:B------:R-:W-:Y:S01]  /*0c20*/  @P0 VIADD R8, R8, -UR7 ;  /* 0x8000000708080c36 */ /* 0x000fe20008000000 */
[----:B------:R-:W-:Y:S01]  /*0c30*/  @!P1 LOP3.LUT R8, RZ, UR7, RZ, 0x33, !PT ;  /* 0x00000007ff089c12 */ /* 0x000fe2000f8e33ff */
[----:B------:R-:W-:Y:S06]  /*0c40*/  BRA `(.L_x_400) ;  /* 0x0000000000087947 */ /* 0x000fec0003800000 */
.L_x_399:
[----:B------:R-:W-:-:S07]  /*0c50*/  MOV R10, 0xc70 ;  /* 0x00000c70000a7802 */ /* 0x000fce0000000f00 */
[----:B------:R-:W-:Y:S05]  /*0c60*/  CALL.REL.NOINC `($__internal_1_$__cuda_sm20_rem_u64) ;  /* 0x0000003400c47944 */ /* 0x000fea0003c00000 */
.L_x_400:
[----:B------:R-:W-:Y:S05]  /*0c70*/  BSYNC.RECONVERGENT B0 ;  /* 0x0000000000007941 */ /* 0x000fea0003800200 */
.L_x_398:
        /* <DEDUP_REMOVED lines=25> */
.L_x_402:
[----:B------:R-:W-:-:S07]  /*0e10*/  MOV R10, 0xe30 ;  /* 0x00000e30000a7802 */ /* 0x000fce0000000f00 */
[----:B------:R-:W-:Y:S05]  /*0e20*/  CALL.REL.NOINC `($__internal_1_$__cuda_sm20_rem_u64) ;  /* 0x0000003400547944 */ /* 0x000fea0003c00000 */
.L_x_403:
[----:B------:R-:W-:Y:S05]  /*0e30*/  BSYNC.RECONVERGENT B0 ;  /* 0x0000000000007941 */ /* 0x000fea0003800200 */
.L_x_401:
        /* <DEDUP_REMOVED lines=25> */
.L_x_405:
[----:B------:R-:W-:-:S07]  /*0fd0*/  MOV R10, 0xff0 ;  /* 0x00000ff0000a7802 */ /* 0x000fce0000000f00 */
[----:B------:R-:W-:Y:S05]  /*0fe0*/  CALL.REL.NOINC `($__internal_1_$__cuda_sm20_rem_u64) ;  /* 0x0000003000e47944 */ /* 0x000fea0003c00000 */
.L_x_406:
[----:B------:R-:W-:Y:S05]  /*0ff0*/  BSYNC.RECONVERGENT B0 ;  /* 0x0000000000007941 */ /* 0x000fea0003800200 */
.L_x_404:
        /* <DEDUP_REMOVED lines=25> */
.L_x_408:
[----:B------:R-:W-:-:S07]  /*1190*/  MOV R10, 0x11b0 ;  /* 0x000011b0000a7802 */ /* 0x000fce0000000f00 */
[----:B------:R-:W-:Y:S05]  /*11a0*/  CALL.REL.NOINC `($__internal_1_$__cuda_sm20_rem_u64) ;  /* 0x0000003000747944 */ /* 0x000fea0003c00000 */
.L_x_409:
[----:B------:R-:W-:Y:S05]  /*11b0*/  BSYNC.RECONVERGENT B0 ;  /* 0x0000000000007941 */ /* 0x000fea0003800200 */
.L_x_407:
[----:B------:R0:W-:Y:S01]  /*11c0*/  STG.E.64 desc[UR8][R20.64+0x1800], R8 ;  /* 0x0018000814007986 */ /* 0x0001e2000c101b08 */
[----:B------:R-:W-:Y:S01]  /*11d0*/  IADD3 R4, P0, PT, R4, 0x2000, RZ ;  /* 0x0000200004047810 */ /* 0x000fe20007f1e0ff */
[----:B------:R-:W-:-:S04]  /*11e0*/  VIADD R6, R6, 0x400 ;  /* 0x0000040006067836 */ /* 0x000fc80000000000 */
[----:B------:R-:W-:Y:S01]  /*11f0*/  IMAD.X R5, RZ, RZ, R5, P0 ;  /* 0x000000ffff057224 */ /* 0x000fe200000e0605 */
[----:B------:R-:W-:Y:S07]  /*1200*/  @P2 BRA `(.L_x_410) ;  /* 0xfffffff000442947 */ /* 0x000fee000383ffff */
.L_x_385:
[----:B------:R-:W-:-:S13]  /*1210*/  ISETP.NE.AND P0, PT, R2, RZ, PT ;  /* 0x000000ff0200720c */ /* 0x000fda0003f05270 */
[----:B------:R-:W-:Y:S05]  /*1220*/  @!P0 EXIT ;  /* 0x000000000000894d */ /* 0x000fea0003800000 */
[----:B------:R-:W1:Y:S01]  /*1230*/  LDCU UR6, c[0x0][0x384] ;  /* 0x00007080ff0677ac */ /* 0x000e620008000800 */
[----:B------:R-:W-:Y:S01]  /*1240*/  ISETP.GE.U32.AND P0, PT, R2, 0x4, PT ;  /* 0x000000040200780c */ /* 0x000fe20003f06070 */
[----:B-1----:R-:W-:-:S12]  /*1250*/  ULOP3.LUT UR6, UR6, 0x3, URZ, 0xc0, !UPT ;  /* 0x0000000306067892 */ /* 0x002fd8000f8ec0ff */
[----:B------:R-:W-:Y:S05]  /*1260*/  @!P0 BRA `(.L_x_411) ;  /* 0x0000000400f08947 */ /* 0x000fea0003800000 */
[----:B------:R-:W-:Y:S01]  /*1270*/  IMAD R5, R3, 0x80, R0 ;  /* 0x0000008003057824 */ /* 0x000fe200078e0200 */
[----:B------:R-:W1:Y:S03]  /*1280*/  LDCU UR7, c[0x0][0x38c] ;  /* 0x00007180ff0777ac */ /* 0x000e660008000800 */
[----:B------:R-:W-:-:S05]  /*1290*/  IMAD.WIDE R6, R5, 0x8, R16 ;  /* 0x0000000805067825 */ /* 0x000fca00078e0210 */
[----:B0-----:R-:W1:Y:S01]  /*12a0*/  LDG.E.64 R8, desc[UR8][R6.64] ;  /* 0x0000000806087981 */ /* 0x001e62000c1e1b00 */
[----:B------:R-:W-:Y:S01]  /*12b0*/  BSSY.RECONVERGENT B0, `(.L_x_412) ;  /* 0x000001a000007945 */ /* 0x000fe20003800200 */
[----:B-1----:R-:W-:-:S04]  /*12c0*/  LOP3.LUT R2, R9, UR7, RZ, 0xfc, !PT ;  /* 0x0000000709027c12 */ /* 0x002fc8000f8efcff */
[----:B------:R-:W-:-:S13]  /*12d0*/  ISETP.NE.U32.AND P0, PT, R2, RZ, PT ;  /* 0x000000ff0200720c */ /* 0x000fda0003f05070 */
[----:B------:R-:W-:Y:S05]  /*12e0*/  @P0 BRA `(.L_x_413) ;  /* 0x0000000000500947 */ /* 0x000fea0003800000 */
        /* <DEDUP_REMOVED lines=20> */
.L_x_413:
[----:B------:R-:W-:-:S07]  /*1430*/  MOV R10, 0x1450 ;  /* 0x00001450000a7802 */ /* 0x000fce0000000f00 */
[----:B------:R-:W-:Y:S05]  /*1440*/  CALL.REL.NOINC `($__internal_1_$__cuda_sm20_rem_u64) ;  /* 0x0000002c00cc7944 */ /* 0x000fea0003c00000 */
.L_x_414:
[----:B------:R-:W-:Y:S05]  /*1450*/  BSYNC.RECONVERGENT B0 ;  /* 0x0000000000007941 */ /* 0x000fea0003800200 */
.L_x_412:
[----:B------:R-:W-:Y:S01]  /*1460*/  IMAD.WIDE R4, R5, 0x8, R14 ;  /* 0x0000000805047825 */ /* 0x000fe200078e020e */
[----:B------:R-:W0:Y:S04]  /*1470*/  LDCU UR7, c[0x0][0x38c] ;  /* 0x00007180ff0777ac */ /* 0x000e280008000800 */
[----:B------:R1:W-:Y:S04]  /*1480*/  STG.E.64 desc[UR8][R4.64], R8 ;  /* 0x0000000804007986 */ /* 0x0003e8000c101b08 */
[----:B-1----:R-:W0:Y:S01]  /*1490*/  LDG.E.64 R8, desc[UR8][R6.64+0x400] ;  /* 0x0004000806087981 */ /* 0x002e22000c1e1b00 */
        /* <DEDUP_REMOVED lines=24> */
.L_x_416:
[----:B------:R-:W-:-:S07]  /*1620*/  MOV R10, 0x1640 ;  /* 0x00001640000a7802 */ /* 0x000fce0000000f00 */
[----:B------:R-:W-:Y:S05]  /*1630*/  CALL.REL.NOINC `($__internal_1_$__cuda_sm20_rem_u64) ;  /* 0x0000002c00507944 */ /* 0x000fea0003c00000 */
.L_x_417:
[----:B------:R-:W-:Y:S05]  /*1640*/  BSYNC.RECONVERGENT B0 ;  /* 0x0000000000007941 */ /* 0x000fea0003800200 */
.L_x_415:
[----:B------:R0:W-:Y:S01]  /*1650*/  STG.E.64 desc[UR8][R4.64+0x400], R8 ;  /* 0x0004000804007986 */ /* 0x0001e2000c101b08 */
[----:B------:R-:W1:Y:S03]  /*1660*/  LDCU UR7, c[0x0][0x38c] ;  /* 0x00007180ff0777ac */ /* 0x000e660008000800 */
        /* <DEDUP_REMOVED lines=25> */
.L_x_419:
[----:B------:R-:W-:-:S07]  /*1800*/  MOV R10, 0x1820 ;  /* 0x00001820000a7802 */ /* 0x000fce0000000f00 */
[----:B------:R-:W-:Y:S05]  /*1810*/  CALL.REL.NOINC `($__internal_1_$__cuda_sm20_rem_u64) ;  /* 0x0000002800d87944 */ /* 0x000fea0003c00000 */
.L_x_420:
[----:B------:R-:W-:Y:S05]  /*1820*/  BSYNC.RECONVERGENT B0 ;  /* 0x0000000000007941 */ /* 0x000fea0003800200 */
.L_x_418:
        /* <DEDUP_REMOVED lines=27> */
.L_x_422:
[----:B------:R-:W-:-:S07]  /*19e0*/  MOV R10, 0x1a00 ;  /* 0x00001a00000a7802 */ /* 0x000fce0000000f00 */
[----:B------:R-:W-:Y:S05]  /*19f0*/  CALL.REL.NOINC `($__internal_1_$__cuda_sm20_rem_u64) ;  /* 0x0000002800607944 */ /* 0x000fea0003c00000 */
.L_x_423:
[----:B------:R-:W-:Y:S05]  /*1a00*/  BSYNC.RECONVERGENT B0 ;  /* 0x0000000000007941 */ /* 0x000fea0003800200 */
.L_x_421:
[----:B------:R1:W-:Y:S01]  /*1a10*/  STG.E.64 desc[UR8][R4.64+0xc00], R8 ;  /* 0x000c000804007986 */ /* 0x0003e2000c101b08 */
[----:B------:R-:W-:-:S07]  /*1a20*/  IADD3 R3, PT, PT, R3, 0x4, RZ ;  /* 0x0000000403037810 */ /* 0x000fce0007ffe0ff */
.L_x_411:
[----:B------:R-:W-:-:S13]  /*1a30*/  ISETP.NE.AND P0, PT, RZ, UR6, PT ;  /* 0x00000006ff007c0c */ /* 0x000fda000bf05270 */
[----:B------:R-:W-:Y:S05]  /*1a40*/  @!P0 EXIT ;  /* 0x000000000000894d */ /* 0x000fea0003800000 */
[----:B------:R-:W-:-:S09]  /*1a50*/  UISETP.NE.AND UP0, UPT, UR6, 0x1, UPT ;  /* 0x000000010600788c */ /* 0x000fd2000bf05270 */
[----:B------:R-:W-:Y:S05]  /*1a60*/  BRA.U !UP0, `(.L_x_424) ;  /* 0x0000000508007547 */ /* 0x000fea000b800000 */
[----:B-1----:R-:W-:Y:S01]  /*1a70*/  IMAD R5, R3, 0x80, R0 ;  /* 0x0000008003057824 */ /* 0x002fe200078e0200 */
        /* <DEDUP_REMOVED lines=27> */
.L_x_426:
[----:B------:R-:W-:-:S07]  /*1c30*/  MOV R10, 0x1c50 ;  /* 0x00001c50000a7802 */ /* 0x000fce0000000f00 */
[----:B------:R-:W-:Y:S05]  /*1c40*/  CALL.REL.NOINC `($__internal_1_$__cuda_sm20_rem_u64) ;  /* 0x0000002400cc7944 */ /* 0x000fea0003c00000 */
.L_x_427:
[----:B------:R-:W-:Y:S05]  /*1c50*/  BSYNC.RECONVERGENT B0 ;  /* 0x0000000000007941 */ /* 0x000fea0003800200 */
.L_x_425:
        /* <DEDUP_REMOVED lines=28> */
.L_x_429:
[----:B------:R-:W-:-:S07]  /*1e20*/  MOV R10, 0x1e40 ;  /* 0x00001e40000a7802 */ /* 0x000fce0000000f00 */
[----:B------:R-:W-:Y:S05]  /*1e30*/  CALL.REL.NOINC `($__internal_1_$__cuda_sm20_rem_u64) ;  /* 0x0000002400507944 */ /* 0x000fea0003c00000 */
.L_x_430:
[----:B------:R-:W-:Y:S05]  /*1e40*/  BSYNC.RECONVERGENT B0 ;  /* 0x0000000000007941 */ /* 0x000fea0003800200 */
.L_x_428:
[----:B------:R2:W-:Y:S01]  /*1e50*/  STG.E.64 desc[UR8][R4.64+0x400], R8 ;  /* 0x0004000804007986 */ /* 0x0005e2000c101b08 */
[----:B------:R-:W-:-:S07]  /*1e60*/  IADD3 R3, PT, PT, R3, 0x2, RZ ;  /* 0x0000000203037810 */ /* 0x000fce0007ffe0ff */
.L_x_424:
[----:B------:R-:W3:Y:S02]  /*1e70*/  LDC R2, c[0x0][0x384] ;  /* 0x0000e100ff027b82 */ /* 0x000ee40000000800 */
[----:B---3--:R-:W-:-:S04]  /*1e80*/  LOP3.LUT R2, R2, 0x1, RZ, 0xc0, !PT ;  /* 0x0000000102027812 */ /* 0x008fc800078ec0ff */
[----:B------:R-:W-:-:S13]  /*1e90*/  ISETP.NE.U32.AND P0, PT, R2, 0x1, PT ;  /* 0x000000010200780c */ /* 0x000fda0003f05070 */
[----:B------:R-:W-:Y:S05]  /*1ea0*/  @P0 EXIT ;  /* 0x000000000000094d */ /* 0x000fea0003800000 */
[----:B------:R-:W-:Y:S01]  /*1eb0*/  IMAD R3, R3, 0x80, R0 ;  /* 0x0000008003037824 */ /* 0x000fe200078e0200 */
[----:B------:R-:W3:Y:S03]  /*1ec0*/  LDCU UR6, c[0x0][0x38c] ;  /* 0x00007180ff0677ac */ /* 0x000ee60008000800 */
[----:B012---:R-:W-:-:S06]  /*1ed0*/  IMAD.WIDE R8, R3, 0x8, R16 ;  /* 0x0000000803087825 */ /* 0x007fcc00078e0210 */
[----:B------:R-:W3:Y:S01]  /*1ee0*/  LDG.E.64 R8, desc[UR8][R8.64] ;  /* 0x0000000808087981 */ /* 0x000ee2000c1e1b00 */
[----:B------:R-:W-:Y:S01]  /*1ef0*/  BSSY.RECONVERGENT B0, `(.L_x_431) ;  /* 0x000001a000007945 */ /* 0x000fe20003800200 */
[----:B---3--:R-:W-:-:S04]  /*1f00*/  LOP3.LUT R0, R9, UR6, RZ, 0xfc, !PT ;  /* 0x0000000609007c12 */ /* 0x008fc8000f8efcff */
[----:B------:R-:W-:-:S13]  /*1f10*/  ISETP.NE.U32.AND P0, PT, R0, RZ, PT ;  /* 0x000000ff0000720c */ /* 0x000fda0003f05070 */
[----:B------:R-:W-:Y:S05]  /*1f20*/  @P0 BRA `(.L_x_432) ;  /* 0x0000000000500947 */ /* 0x000fea0003800000 */
[----:B------:R-:W0:Y:S01]  /*1f30*/  LDCU UR6, c[0x0][0x388] ;  /* 0x00007100ff0677ac */ /* 0x000e220008000800 */
[----:B------:R-:W-:Y:S01]  /*1f40*/  MOV R9, RZ ;  /* 0x000000ff00097202 */ /* 0x000fe20000000f00 */
        /* <DEDUP_REMOVED lines=18> */
.L_x_432:
[----:B------:R-:W-:-:S07]  /*2070*/  MOV R10, 0x2090 ;  /* 0x00002090000a7802 */ /* 0x000fce0000000f00 */
[----:B------:R-:W-:Y:S05]  /*2080*/  CALL.REL.NOINC `($__internal_1_$__cuda_sm20_rem_u64) ;  /* 0x0000002000bc7944 */ /* 0x000fea0003c00000 */
.L_x_433:
[----:B------:R-:W-:Y:S05]  /*2090*/  BSYNC.RECONVERGENT B0 ;  /* 0x0000000000007941 */ /* 0x000fea0003800200 */
.L_x_431:
[----:B------:R-:W-:-:S05]  /*20a0*/  IMAD.WIDE R14, R3, 0x8, R14 ;  /* 0x00000008030e7825 */ /* 0x000fca00078e020e */
[----:B------:R-:W-:Y:S01]  /*20b0*/  STG.E.64 desc[UR8][R14.64], R8 ;  /* 0x000000080e007986 */ /* 0x000fe2000c101b08 */
[----:B------:R-:W-:Y:S05]  /*20c0*/  EXIT ;  /* 0x000000000000794d */ /* 0x000fea0003800000 */
.L_x_384:
[----:B------:R-:W-:-:S13]  /*20d0*/  ISETP.GE.AND P0, PT, R5, 0x1, PT ;  /* 0x000000010500780c */ /* 0x000fda0003f06270 */
[----:B------:R-:W-:Y:S05]  /*20e0*/  @!P0 EXIT ;  /* 0x000000000000894d */ /* 0x000fea0003800000 */
[C---:B------:R-:W-:Y:S01]  /*20f0*/  ISETP.GE.U32.AND P0, PT, R5.reuse, 0x8, PT ;  /* 0x000000080500780c */ /* 0x040fe20003f06070 */
[----:B------:R-:W-:Y:S01]  /*2100*/  IMAD.MOV.U32 R13, RZ, RZ, RZ ;  /* 0x000000ffff0d7224 */ /* 0x000fe200078e00ff */
[----:B------:R-:W-:-:S11]  /*2110*/  LOP3.LUT R3, R5, 0x7, RZ, 0xc0, !PT ;  /* 0x0000000705037812 */ /* 0x000fd600078ec0ff */
[----:B------:R-:W-:Y:S05]  /*2120*/  @!P0 BRA `(.L_x_434) ;  /* 0x00000010004c8947 */ /* 0x000fea0003800000 */
[----:B------:R-:W-:Y:S01]  /*2130*/  LOP3.LUT R13, R5, 0x7ffffff8, RZ, 0xc0, !PT ;  /* 0x7ffffff8050d7812 */ /* 0x000fe200078ec0ff */
[----:B------:R-:W-:Y:S01]  /*2140*/  IMAD.MOV.U32 R5, RZ, RZ, RZ ;  /* 0x000000ffff057224 */ /* 0x000fe200078e00ff */
[----:B------:R-:W0:Y:S01]  /*2150*/  LDCU UR6, c[0x0][0x38c] ;  /* 0x00007180ff0677ac */ /* 0x000e220008000800 */
[----:B------:R-:W1:Y:S05]  /*2160*/  LDCU UR7, c[0x0][0x388] ;  /* 0x00007100ff0777ac */ /* 0x000e6a0008000800 */
.L_x_475:
[C---:B------:R-:W-:Y:S01]  /*2170*/  IMAD R7, R5.reuse, 0x80, R0 ;  /* 0x0000008005077824 */ /* 0x040fe200078e0200 */
[----:B------:R-:W-:Y:S01]  /*2180*/  IADD3 R5, PT, PT, R5, 0x8, RZ ;  /* 0x0000000805057810 */ /* 0x000fe20007ffe0ff */
[----:B------:R-:W-:Y:S03]  /*2190*/  BSSY.RECONVERGENT B0, `(.L_x_435) ;  /* 0x0000022000007945 */ /* 0x000fe60003800200 */
[----:B------:R-:W-:Y:S02]  /*21a0*/  ISETP.GE.AND P0, PT, R7, R2, PT ;  /* 0x000000020700720c */ /* 0x000fe40003f06270 */
[----:B------:R-:W-:-:S11]  /*21b0*/  ISETP.NE.AND P2, PT, R5, R13, PT ;  /* 0x0000000d0500720c */ /* 0x000fd60003f45270 */
[----:B01----:R-:W-:Y:S05]  /*21c0*/  @P0 BRA `(.L_x_436) ;  /* 0x0000000000780947 */ /* 0x003fea0003800000 */
[----:B------:R-:W-:-:S06]  /*21d0*/  IMAD.WIDE.U32 R8, R7, 0x8, R16 ;  /* 0x0000000807087825 */ /* 0x000fcc00078e0010 */
[----:B------:R-:W0:Y:S01]  /*21e0*/  LDG.E.64 R8, desc[UR8][R8.64] ;  /* 0x0000000808087981 */ /* 0x000e22000c1e1b00 */
[----:B------:R-:W-:Y:S01]  /*21f0*/  BSSY.RECONVERGENT B1, `(.L_x_437) ;  /* 0x0000019000017945 */ /* 0x000fe20003800200 */
[----:B0-----:R-:W-:-:S04]  /*2200*/  LOP3.LUT R4, R9, UR6, RZ, 0xfc, !PT ;  /* 0x0000000609047c12 */ /* 0x001fc8000f8efcff */
[----:B------:R-:W-:-:S13]  /*2210*/  ISETP.NE.U32.AND P0, PT, R4, RZ, PT ;  /* 0x000000ff0400720c */ /* 0x000fda0003f05070 */
[----:B------:R-:W-:Y:S05]  /*2220*/  @P0 BRA `(.L_x_438) ;  /* 0x00000000004c0947 */ /* 0x000fea0003800000 */
[----:B-1----:R-:W0:Y:S01]  /*2230*/  I2F.U32.RP R6, UR7 ;  /* 0x0000000700067d06 */ /* 0x002e220008209000 */
        /* <DEDUP_REMOVED lines=18> */
.L_x_438:
[----:B------:R-:W-:-:S07]  /*2360*/  MOV R10, 0x2380 ;  /* 0x00002380000a7802 */ /* 0x000fce0000000f00 */
[----:B-1----:R-:W-:Y:S05]  /*2370*/  CALL.REL.NOINC `($__internal_1_$__cuda_sm20_rem_u64) ;  /* 0x0000002000007944 */ /* 0x002fea0003c00000 */
.L_x_439:
[----:B------:R-:W-:Y:S05]  /*2380*/  BSYNC.RECONVERGENT B1 ;  /* 0x0000000000017941 */ /* 0x000fea0003800200 */
.L_x_437:
[----:B------:R-:W-:-:S05]  /*2390*/  IMAD.WIDE.U32 R10, R7, 0x8, R14 ;  /* 0x00000008070a7825 */ /* 0x000fca00078e000e */
[----:B------:R2:W-:Y:S02]  /*23a0*/  STG.E.64 desc[UR8][R10.64], R8 ;  /* 0x000000080a007986 */ /* 0x0005e4000c101b08 */
.L_x_436:
[----:B01----:R-:W-:Y:S05]  /*23b0*/  BSYNC.RECONVERGENT B0 ;  /* 0x0000000000007941 */ /* 0x003fea0003800200 */
.L_x_435:
[----:B------:R-:W-:Y:S01]  /*23c0*/  IADD3 R19, PT, PT, R7, 0x80, RZ ;  /* 0x0000008007137810 */ /* 0x000fe20007ffe0ff */
[----:B------:R-:W-:Y:S03]  /*23d0*/  BSSY.RECONVERGENT B0, `(.L_x_440) ;  /* 0x0000021000007945 */ /* 0x000fe60003800200 */
[C---:B------:R-:W-:Y:S01]  /*23e0*/  ISETP.GE.AND P0, PT, R19.reuse, R2, PT ;  /* 0x000000021300720c */ /* 0x040fe20003f06270 */
[----:B------:R-:W-:-:S04]  /*23f0*/  IMAD.WIDE R20, R19, 0x8, R16 ;  /* 0x0000000813147825 */ /* 0x000fc800078e0210 */
[----:B------:R-:W-:-:S08]  /*2400*/  IMAD.WIDE R18, R19, 0x8, R14 ;  /* 0x0000000813127825 */ /* 0x000fd000078e020e */
[----:B------:R-:W-:Y:S05]  /*2410*/  @P0 BRA `(.L_x_441) ;  /* 0x0000000000700947 */ /* 0x000fea0003800000 */
[----:B--2---:R-:W2:Y:S01]  /*2420*/  LDG.E.64 R8, desc[UR8][R20.64] ;  /* 0x0000000814087981 */ /* 0x004ea2000c1e1b00 */
        /* <DEDUP_REMOVED lines=23> */
.L_x_443:
[----:B------:R-:W-:-:S07]  /*25a0*/  MOV R10, 0x25c0 ;  /* 0x000025c0000a7802 */ /* 0x000fce0000000f00 */
[----:B------:R-:W-:Y:S05]  /*25b0*/  CALL.REL.NOINC `($__internal_1_$__cuda_sm20_rem_u64) ;  /* 0x0000001c00707944 */ /* 0x000fea0003c00000 */
.L_x_444:
[----:B------:R-:W-:Y:S05]  /*25c0*/  BSYNC.RECONVERGENT B1 ;  /* 0x0000000000017941 */ /* 0x000fea0003800200 */
.L_x_442:
[----:B------:R0:W-:Y:S02]  /*25d0*/  STG.E.64 desc[UR8][R18.64], R8 ;  /* 0x0000000812007986 */ /* 0x0001e4000c101b08 */
.L_x_441:
[----:B------:R-:W-:Y:S05]  /*25e0*/  BSYNC.RECONVERGENT B0 ;  /* 0x0000000000007941 */ /* 0x000fea0003800200 */
.L_x_440:
[----:B0-2---:R-:W-:Y:S01]  /*25f0*/  VIADD R9, R7, 0x100 ;  /* 0x0000010007097836 */ /* 0x005fe20000000000 */
[----:B------:R-:W-:Y:S04]  /*2600*/  BSSY.RECONVERGENT B0, `(.L_x_445) ;  /* 0x000001f000007945 */ /* 0x000fe80003800200 */
[----:B------:R-:W-:-:S13]  /*2610*/  ISETP.GE.AND P0, PT, R9, R2, PT ;  /* 0x000000020900720c */ /* 0x000fda0003f06270 */
[----:B------:R-:W-:Y:S05]  /*2620*/  @P0 BRA `(.L_x_446) ;  /* 0x0000000000700947 */ /* 0x000fea0003800000 */
[----:B------:R-:W2:Y:S01]  /*2630*/  LDG.E.64 R8, desc[UR8][R20.64+0x400] ;  /* 0x0004000814087981 */ /* 0x000ea2000c1e1b00 */
        /* <DEDUP_REMOVED lines=23> */
.L_x_448:
[----:B------:R-:W-:-:S07]  /*27b0*/  MOV R10, 0x27d0 ;  /* 0x000027d0000a7802 */ /* 0x000fce0000000f00 */
[----:B------:R-:W-:Y:S05]  /*27c0*/  CALL.REL.NOINC `($__internal_1_$__cuda_sm20_rem_u64) ;  /* 0x0000001800ec7944 */ /* 0x000fea0003c00000 */
.L_x_449:
[----:B------:R-:W-:Y:S05]  /*27d0*/  BSYNC.RECONVERGENT B1 ;  /* 0x0000000000017941 */ /* 0x000fea0003800200 */
.L_x_447:
[----:B------:R0:W-:Y:S02]  /*27e0*/  STG.E.64 desc[UR8][R18.64+0x400], R8 ;  /* 0x0004000812007986 */ /* 0x0001e4000c101b08 */
.L_x_446:
[----:B------:R-:W-:Y:S05]  /*27f0*/  BSYNC.RECONVERGENT B0 ;  /* 0x0000000000007941 */ /* 0x000fea0003800200 */
.L_x_445:
[----:B0-----:R-:W-:Y:S01]  /*2800*/  VIADD R9, R7, 0x180 ;  /* 0x0000018007097836 */ /* 0x001fe20000000000 */
        /* <DEDUP_REMOVED lines=27> */
.L_x_453:
[----:B------:R-:W-:-:S07]  /*29c0*/  MOV R10, 0x29e0 ;  /* 0x000029e0000a7802 */ /* 0x000fce0000000f00 */
[----:B------:R-:W-:Y:S05]  /*29d0*/  CALL.REL.NOINC `($__internal_1_$__cuda_sm20_rem_u64) ;  /* 0x0000001800687944 */ /* 0x000fea0003c00000 */
.L_x_454:
[----:B------:R-:W-:Y:S05]  /*29e0*/  BSYNC.RECONVERGENT B1 ;  /* 0x0000000000017941 */ /* 0x000fea0003800200 */
.L_x_452:
[----:B------:R0:W-:Y:S02]  /*29f0*/  STG.E.64 desc[UR8][R18.64+0x800], R8 ;  /* 0x0008000812007986 */ /* 0x0001e4000c101b08 */
.L_x_451:
[----:B------:R-:W-:Y:S05]  /*2a00*/  BSYNC.RECONVERGENT B0 ;  /* 0x0000000000007941 */ /* 0x000fea0003800200 */
.L_x_450:
[----:B0-----:R-:W-:Y:S01]  /*2a10*/  IADD3 R9, PT, PT, R7, 0x200, RZ ;  /* 0x0000020007097810 */ /* 0x001fe20007ffe0ff */
[----:B------:R-:W-:Y:S03]  /*2a20*/  BSSY.RECONVERGENT B0, `(.L_x_455) ;  /* 0x000001f000007945 */ /* 0x000fe60003800200 */
        /* <DEDUP_REMOVED lines=26> */
.L_x_458:
[----:B------:R-:W-:-:S07]  /*2bd0*/  MOV R10, 0x2bf0 ;  /* 0x00002bf0000a7802 */ /* 0x000fce0000000f00 */
[----:B------:R-:W-:Y:S05]  /*2be0*/  CALL.REL.NOINC `($__internal_1_$__cuda_sm20_rem_u64) ;  /* 0x0000001400e47944 */ /* 0x000fea0003c00000 */
.L_x_459:
[----:B------:R-:W-:Y:S05]  /*2bf0*/  BSYNC.RECONVERGENT B1 ;  /* 0x0000000000017941 */ /* 0x000fea0003800200 */
.L_x_457:
[----:B------:R0:W-:Y:S02]  /*2c00*/  STG.E.64 desc[UR8][R18.64+0xc00], R8 ;  /* 0x000c000812007986 */ /* 0x0001e4000c101b08 */
.L_x_456:
[----:B------:R-:W-:Y:S05]  /*2c10*/  BSYNC.RECONVERGENT B0 ;  /* 0x0000000000007941 */ /* 0x000fea0003800200 */
.L_x_455:
        /* <DEDUP_REMOVED lines=28> */
.L_x_463:
[----:B------:R-:W-:-:S07]  /*2de0*/  MOV R10, 0x2e00 ;  /* 0x00002e00000a7802 */ /* 0x000fce0000000f00 */
[----:B------:R-:W-:Y:S05]  /*2df0*/  CALL.REL.NOINC `($__internal_1_$__cuda_sm20_rem_u64) ;  /* 0x0000001400607944 */ /* 0x000fea0003c00000 */
.L_x_464:
[----:B------:R-:W-:Y:S05]  /*2e00*/  BSYNC.RECONVERGENT B1 ;  /* 0x0000000000017941 */ /* 0x000fea0003800200 */
.L_x_462:
[----:B------:R0:W-:Y:S02]  /*2e10*/  STG.E.64 desc[UR8][R18.64+0x1000], R8 ;  /* 0x0010000812007986 */ /* 0x0001e4000c101b08 */
.L_x_461:
[----:B------:R-:W-:Y:S05]  /*2e20*/  BSYNC.RECONVERGENT B0 ;  /* 0x0000000000007941 */ /* 0x000fea0003800200 */
.L_x_460:
        /* <DEDUP_REMOVED lines=28> */
.L_x_468:
[----:B------:R-:W-:-:S07]  /*2ff0*/  MOV R10, 0x3010 ;  /* 0x00003010000a7802 */ /* 0x000fce0000000f00 */
[----:B------:R-:W-:Y:S05]  /*3000*/  CALL.REL.NOINC `($__internal_1_$__cuda_sm20_rem_u64) ;  /* 0x0000001000dc7944 */ /* 0x000fea0003c00000 */
.L_x_469:
[----:B------:R-:W-:Y:S05]  /*3010*/  BSYNC.RECONVERGENT B1 ;  /* 0x0000000000017941 */ /* 0x000fea0003800200 */
.L_x_467:
[----:B------:R0:W-:Y:S02]  /*3020*/  STG.E.64 desc[UR8][R18.64+0x1400], R8 ;  /* 0x0014000812007986 */ /* 0x0001e4000c101b08 */
.L_x_466:
[----:B------:R-:W-:Y:S05]  /*3030*/  BSYNC.RECONVERGENT B0 ;  /* 0x0000000000007941 */ /* 0x000fea0003800200 */
.L_x_465:
[----:B------:R-:W-:Y:S01]  /*3040*/  IADD3 R7, PT, PT, R7, 0x380, RZ ;  /* 0x0000038007077810 */ /* 0x000fe20007ffe0ff */
[----:B------:R-:W-:Y:S03]  /*3050*/  BSSY.RECONVERGENT B0, `(.L_x_470) ;  /* 0x000001f000007945 */ /* 0x000fe60003800200 */
        /* <DEDUP_REMOVED lines=10> */
[----:B0-----:R-:W-:Y:S02]  /*3100*/  VIADD R6, R9, 0xffffffe ;  /* 0x0ffffffe09067836 */ /* 0x001fe40000000000 */
[----:B------:R-:W-:-:S04]  /*3110*/  IMAD.MOV.U32 R9, RZ, RZ, RZ ;  /* 0x000000ffff097224 */ /* 0x000fc800078e00ff */
        /* <DEDUP_REMOVED lines=14> */
.L_x_473:
[----:B------:R-:W-:-:S07]  /*3200*/  MOV R10, 0x3220 ;  /* 0x00003220000a7802 */ /* 0x000fce0000000f00 */
[----:B------:R-:W-:Y:S05]  /*3210*/  CALL.REL.NOINC `($__internal_1_$__cuda_sm20_rem_u64) ;  /* 0x0000001000587944 */ /* 0x000fea0003c00000 */
.L_x_474:
[----:B------:R-:W-:Y:S05]  /*3220*/  BSYNC.RECONVERGENT B1 ;  /* 0x0000000000017941 */ /* 0x000fea0003800200 */
.L_x_472:
[----:B------:R1:W-:Y:S02]  /*3230*/  STG.E.64 desc[UR8][R18.64+0x1800], R8 ;  /* 0x0018000812007986 */ /* 0x0003e4000c101b08 */
.L_x_471:
[----:B------:R-:W-:Y:S05]  /*3240*/  BSYNC.RECONVERGENT B0 ;  /* 0x0000000000007941 */ /* 0x000fea0003800200 */
.L_x_470:
[----:B------:R-:W-:Y:S05]  /*3250*/  @P2 BRA `(.L_x_475) ;  /* 0xffffffec00c42947 */ /* 0x000fea000383ffff */
.L_x_434:
[----:B------:R-:W-:-:S13]  /*3260*/  ISETP.NE.AND P0, PT, R3, RZ, PT ;  /* 0x000000ff0300720c */ /* 0x000fda0003f05270 */
[----:B------:R-:W-:Y:S05]  /*3270*/  @!P0 EXIT ;  /* 0x000000000000894d */ /* 0x000fea0003800000 */
[----:B------:R-:W2:Y:S01]  /*3280*/  LDCU UR6, c[0x0][0x384] ;  /* 0x00007080ff0677ac */ /* 0x000ea20008000800 */
[----:B------:R-:W-:Y:S01]  /*3290*/  ISETP.GE.U32.AND P0, PT, R3, 0x4, PT ;  /* 0x000000040300780c */ /* 0x000fe20003f06070 */
[----:B--2---:R-:W-:-:S12]  /*32a0*/  ULOP3.LUT UR6, UR6, 0x3, URZ, 0xc0, !UPT ;  /* 0x0000000306067892 */ /* 0x004fd8000f8ec0ff */
[----:B------:R-:W-:Y:S05]  /*32b0*/  @!P0 BRA `(.L_x_476) ;  /* 0x0000000800548947 */ /* 0x000fea0003800000 */
[----:B------:R-:W-:Y:S01]  /*32c0*/  IMAD R5, R13, 0x80, R0 ;  /* 0x000000800d057824 */ /* 0x000fe200078e0200 */
[----:B------:R-:W-:Y:S04]  /*32d0*/  BSSY.RECONVERGENT B0, `(.L_x_477) ;  /* 0x0000023000007945 */ /* 0x000fe80003800200 */
[----:B------:R-:W-:-:S13]  /*32e0*/  ISETP.GE.AND P0, PT, R5, R2, PT ;  /* 0x000000020500720c */ /* 0x000fda0003f06270 */
[----:B------:R-:W-:Y:S05]  /*32f0*/  @P0 BRA `(.L_x_478) ;  /* 0x0000000000800947 */ /* 0x000fea0003800000 */
[----:B01----:R-:W-:Y:S01]  /*3300*/  IMAD.WIDE R8, R5, 0x8, R16 ;  /* 0x0000000805087825 */ /* 0x003fe200078e0210 */
[----:B------:R-:W0:Y:S05]  /*3310*/  LDCU UR7, c[0x0][0x38c] ;  /* 0x00007180ff0777ac */ /* 0x000e2a0008000800 */
[----:B------:R-:W0:Y:S01]  /*3320*/  LDG.E.64 R8, desc[UR8][R8.64] ;  /* 0x0000000808087981 */ /* 0x000e22000c1e1b00 */
[----:B------:R-:W-:Y:S01]  /*3330*/  BSSY.RECONVERGENT B1, `(.L_x_479) ;  /* 0x000001a000017945 */ /* 0x000fe20003800200 */
[----:B0-----:R-:W-:-:S04]  /*3340*/  LOP3.LUT R3, R9, UR7, RZ, 0xfc, !PT ;  /* 0x0000000709037c12 */ /* 0x001fc8000f8efcff */
[----:B------:R-:W-:-:S13]  /*3350*/  ISETP.NE.U32.AND P0, PT, R3, RZ, PT ;  /* 0x000000ff0300720c */ /* 0x000fda0003f05070 */
[----:B------:R-:W-:Y:S05]  /*3360*/  @P0 BRA `(.L_x_480) ;  /* 0x0000000000500947 */ /* 0x000fea0003800000 */
[----:B------:R-:W0:Y:S01]  /*3370*/  LDCU UR7, c[0x0][0x388] ;  /* 0x00007100ff0777ac */ /* 0x000e220008000800 */
[----:B------:R-:W-:Y:S01]  /*3380*/  MOV R9, RZ ;  /* 0x000000ff00097202 */ /* 0x000fe20000000f00 */
        /* <DEDUP_REMOVED lines=18> */
.L_x_480:
[----:B------:R-:W-:-:S07]  /*34b0*/  MOV R10, 0x34d0 ;  /* 0x000034d0000a7802 */ /* 0x000fce0000000f00 */
[----:B------:R-:W-:Y:S05]  /*34c0*/  CALL.REL.NOINC `($__internal_1_$__cuda_sm20_rem_u64) ;  /* 0x0000000c00ac7944 */ /* 0x000fea0003c00000 */
.L_x_481:
[----:B------:R-:W-:Y:S05]  /*34d0*/  BSYNC.RECONVERGENT B1 ;  /* 0x0000000000017941 */ /* 0x000fea0003800200 */
.L_x_479:
[----:B------:R-:W-:-:S05]  /*34e0*/  IMAD.WIDE R6, R5, 0x8, R14 ;  /* 0x0000000805067825 */ /* 0x000fca00078e020e */
[----:B------:R2:W-:Y:S02]  /*34f0*/  STG.E.64 desc[UR8][R6.64], R8 ;  /* 0x0000000806007986 */ /* 0x0005e4000c101b08 */
.L_x_478:
[----:B------:R-:W-:Y:S05]  /*3500*/  BSYNC.RECONVERGENT B0 ;  /* 0x0000000000007941 */ /* 0x000fea0003800200 */
.L_x_477:
[----:B------:R-:W-:Y:S01]  /*3510*/  VIADD R3, R5, 0x80 ;  /* 0x0000008005037836 */ /* 0x000fe20000000000 */
[----:B------:R-:W-:Y:S04]  /*3520*/  BSSY.RECONVERGENT B0, `(.L_x_482) ;  /* 0x0000023000007945 */ /* 0x000fe80003800200 */
[----:B------:R-:W-:-:S13]  /*3530*/  ISETP.GE.AND P0, PT, R3, R2, PT ;  /* 0x000000020300720c */ /* 0x000fda0003f06270 */
[----:B------:R-:W-:Y:S05]  /*3540*/  @P0 BRA `(.L_x_483) ;  /* 0x0000000000800947 */ /* 0x000fea0003800000 */
[----:B012---:R-:W-:Y:S01]  /*3550*/  IMAD.WIDE R8, R3, 0x8, R16 ;  /* 0x0000000803087825 */ /* 0x007fe200078e0210 */
[----:B------:R-:W0:Y:S05]  /*3560*/  LDCU UR7, c[0x0][0x38c] ;  /* 0x00007180ff0777ac */ /* 0x000e2a0008000800 */
        /* <DEDUP_REMOVED lines=25> */
.L_x_485:
[----:B------:R-:W-:-:S07]  /*3700*/  MOV R10, 0x3720 ;  /* 0x00003720000a7802 */ /* 0x000fce0000000f00 */
[----:B------:R-:W-:Y:S05]  /*3710*/  CALL.REL.NOINC `($__internal_1_$__cuda_sm20_rem_u64) ;  /* 0x0000000c00187944 */ /* 0x000fea0003c00000 */
.L_x_486:
[----:B------:R-:W-:Y:S05]  /*3720*/  BSYNC.RECONVERGENT B1 ;  /* 0x0000000000017941 */ /* 0x000fea0003800200 */
.L_x_484:
[----:B------:R-:W-:-:S05]  /*3730*/  IMAD.WIDE R6, R3, 0x8, R14 ;  /* 0x0000000803067825 */ /* 0x000fca00078e020e */
[----:B------:R3:W-:Y:S02]  /*3740*/  STG.E.64 desc[UR8][R6.64], R8 ;  /* 0x0000000806007986 */ /* 0x0007e4000c101b08 */
.L_x_483:
[----:B------:R-:W-:Y:S05]  /*3750*/  BSYNC.RECONVERGENT B0 ;  /* 0x0000000000007941 */ /* 0x000fea0003800200 */
.L_x_482:
[----:B------:R-:W-:Y:S01]  /*3760*/  IADD3 R3, PT, PT, R5, 0x100, RZ ;  /* 0x0000010005037810 */ /* 0x000fe20007ffe0ff */
[----:B------:R-:W-:Y:S03]  /*3770*/  BSSY.RECONVERGENT B0, `(.L_x_487) ;  /* 0x0000023000007945 */ /* 0x000fe60003800200 */
[----:B------:R-:W-:-:S13]  /*3780*/  ISETP.GE.AND P0, PT, R3, R2, PT ;  /* 0x000000020300720c */ /* 0x000fda0003f06270 */
[----:B------:R-:W-:Y:S05]  /*3790*/  @P0 BRA `(.L_x_488) ;  /* 0x0000000000800947 */ /* 0x000fea0003800000 */
[----:B0123--:R-:W-:Y:S01]  /*37a0*/  IMAD.WIDE R8, R3, 0x8, R16 ;  /* 0x0000000803087825 */ /* 0x00ffe200078e0210 */
        /* <DEDUP_REMOVED lines=26> */
.L_x_490:
[----:B------:R-:W-:-:S07]  /*3950*/  MOV R10, 0x3970 ;  /* 0x00003970000a7802 */ /* 0x000fce0000000f00 */
[----:B------:R-:W-:Y:S05]  /*3960*/  CALL.REL.NOINC `($__internal_1_$__cuda_sm20_rem_u64) ;  /* 0x0000000800847944 */ /* 0x000fea0003c00000 */
.L_x_491:
[----:B------:R-:W-:Y:S05]  /*3970*/  BSYNC.RECONVERGENT B1 ;  /* 0x0000000000017941 */ /* 0x000fea0003800200 */
.L_x_489:
[----:B------:R-:W-:-:S05]  /*3980*/  IMAD.WIDE R6, R3, 0x8, R14 ;  /* 0x0000000803067825 */ /* 0x000fca00078e020e */
[----:B------:R4:W-:Y:S02]  /*3990*/  STG.E.64 desc[UR8][R6.64], R8 ;  /* 0x0000000806007986 */ /* 0x0009e4000c101b08 */
.L_x_488:
[----:B------:R-:W-:Y:S05]  /*39a0*/  BSYNC.RECONVERGENT B0 ;  /* 0x0000000000007941 */ /* 0x000fea0003800200 */
.L_x_487:
[----:B------:R-:W-:Y:S01]  /*39b0*/  VIADD R5, R5, 0x180 ;  /* 0x0000018005057836 */ /* 0x000fe20000000000 */
[----:B------:R-:W-:Y:S04]  /*39c0*/  BSSY.RECONVERGENT B0, `(.L_x_492) ;  /* 0x0000023000007945 */ /* 0x000fe80003800200 */
        /* <DEDUP_REMOVED lines=29> */
.L_x_495:
[----:B------:R-:W-:-:S07]  /*3ba0*/  MOV R10, 0x3bc0 ;  /* 0x00003bc0000a7802 */ /* 0x000fce0000000f00 */
[----:B------:R-:W-:Y:S05]  /*3bb0*/  CALL.REL.NOINC `($__internal_1_$__cuda_sm20_rem_u64) ;  /* 0x0000000400f07944 */ /* 0x000fea0003c00000 */
.L_x_496:
[----:B------:R-:W-:Y:S05]  /*3bc0*/  BSYNC.RECONVERGENT B1 ;  /* 0x0000000000017941 */ /* 0x000fea0003800200 */
.L_x_494:
[----:B------:R-:W-:-:S05]  /*3bd0*/  IMAD.WIDE R4, R5, 0x8, R14 ;  /* 0x0000000805047825 */ /* 0x000fca00078e020e */
[----:B------:R0:W-:Y:S02]  /*3be0*/  STG.E.64 desc[UR8][R4.64], R8 ;  /* 0x0000000804007986 */ /* 0x0001e4000c101b08 */
.L_x_493:
[----:B------:R-:W-:Y:S05]  /*3bf0*/  BSYNC.RECONVERGENT B0 ;  /* 0x0000000000007941 */ /* 0x000fea0003800200 */
.L_x_492:
[----:B------:R-:W-:-:S07]  /*3c00*/  VIADD R13, R13, 0x4 ;  /* 0x000000040d0d7836 */ /* 0x000fce0000000000 */
.L_x_476:
[----:B------:R-:W-:-:S13]  /*3c10*/  ISETP.NE.AND P0, PT, RZ, UR6, PT ;  /* 0x00000006ff007c0c */ /* 0x000fda000bf05270 */
[----:B------:R-:W-:Y:S05]  /*3c20*/  @!P0 EXIT ;  /* 0x000000000000894d */ /* 0x000fea0003800000 */
[----:B------:R-:W-:-:S09]  /*3c30*/  UISETP.NE.AND UP0, UPT, UR6, 0x1, UPT ;  /* 0x000000010600788c */ /* 0x000fd2000bf05270 */
[----:B------:R-:W-:Y:S05]  /*3c40*/  BRA.U !UP0, `(.L_x_497) ;  /* 0x00000005082c7547 */ /* 0x000fea000b800000 */
[----:B------:R-:W-:Y:S01]  /*3c50*/  IMAD R3, R13, 0x80, R0 ;  /* 0x000000800d037824 */ /* 0x000fe200078e0200 */
        /* <DEDUP_REMOVED lines=15> */
[----:B0-----:R-:W-:-:S06]  /*3d50*/  IADD3 R7, PT, PT, R6, 0xffffffe, RZ ;  /* 0x0ffffffe06077810 */ /* 0x001fcc0007ffe0ff */
[----:B------:R-:W0:Y:S02]  /*3d60*/  F2I.FTZ.U32.TRUNC.NTZ R5, R7 ;  /* 0x0000000700057305 */ /* 0x000e24000021f000 */
[----:B0-----:R-:W-:-:S04]  /*3d70*/  IMAD.MOV R9, RZ, RZ, -R5 ;  /* 0x000000ffff097224 */ /* 0x001fc800078e0a05 */
[----:B------:R-:W-:-:S04]  /*3d80*/  IMAD R9, R9, UR6, RZ ;  /* 0x0000000609097c24 */ /* 0x000fc8000f8e02ff */
[----:B------:R-:W-:-:S06]  /*3d90*/  IMAD.HI.U32 R9, R5, R9, R4 ;  /* 0x0000000905097227 */ /* 0x000fcc00078e0004 */
[----:B------:R-:W-:-:S04]  /*3da0*/  IMAD.HI.U32 R4, R9, R8, RZ ;  /* 0x0000000809047227 */ /* 0x000fc800078e00ff */
[----:B------:R-:W-:Y:S01]  /*3db0*/  HFMA2 R9, -RZ, RZ, 0, 0 ;  /* 0x00000000ff097431 */ /* 0x000fe200000001ff */
        /* <DEDUP_REMOVED lines=8> */
.L_x_501:
[----:B------:R-:W-:-:S07]  /*3e40*/  MOV R10, 0x3e60 ;  /* 0x00003e60000a7802 */ /* 0x000fce0000000f00 */
[----:B------:R-:W-:Y:S05]  /*3e50*/  CALL.REL.NOINC `($__internal_1_$__cuda_sm20_rem_u64) ;  /* 0x0000000400487944 */ /* 0x000fea0003c00000 */
.L_x_502:
[----:B------:R-:W-:Y:S05]  /*3e60*/  BSYNC.RECONVERGENT B1 ;  /* 0x0000000000017941 */ /* 0x000fea0003800200 */
.L_x_500:
[----:B------:R-:W-:-:S05]  /*3e70*/  IMAD.WIDE R4, R3, 0x8, R14 ;  /* 0x0000000803047825 */ /* 0x000fca00078e020e */
[----:B------:R0:W-:Y:S02]  /*3e80*/  STG.E.64 desc[UR8][R4.64], R8 ;  /* 0x0000000804007986 */ /* 0x0001e4000c101b08 */
.L_x_499:
[----:B------:R-:W-:Y:S05]  /*3e90*/  BSYNC.RECONVERGENT B0 ;  /* 0x0000000000007941 */ /* 0x000fea0003800200 */
.L_x_498:
        /* <DEDUP_REMOVED lines=17> */
[----:B------:R-:W0:Y:S02]  /*3fb0*/  F2I.FTZ.U32.TRUNC.NTZ R5, R7 ;  /* 0x0000000700057305 */ /* 0x000e24000021f000 */
[----:B0-----:R-:W-:-:S05]  /*3fc0*/  IADD3 R9, PT, PT, RZ, -R5, RZ ;  /* 0x80000005ff097210 */ /* 0x001fca0007ffe0ff */
[----:B------:R-:W-:-:S04]  /*3fd0*/  IMAD R9, R9, UR6, RZ ;  /* 0x0000000609097c24 */ /* 0x000fc8000f8e02ff */
[----:B------:R-:W-:-:S06]  /*3fe0*/  IMAD.HI.U32 R9, R5, R9, R4 ;  /* 0x0000000905097227 */ /* 0x000fcc00078e0004 */
[----:B------:R-:W-:-:S04]  /*3ff0*/  IMAD.HI.U32 R4, R9, R8, RZ ;  /* 0x0000000809047227 */ /* 0x000fc800078e00ff */
[----:B------:R-:W-:Y:S02]  /*4000*/  IMAD.MOV R5, RZ, RZ, -R4 ;  /* 0x000000ffff057224 */ /* 0x000fe400078e0a04 */
[----:B------:R-:W-:Y:S02]  /*4010*/  IMAD.MOV.U32 R9, RZ, RZ, RZ ;  /* 0x000000ffff097224 */ /* 0x000fe400078e00ff */
[----:B------:R-:W-:-:S05]  /*4020*/  IMAD R8, R5, UR6, R8 ;  /* 0x0000000605087c24 */ /* 0x000fca000f8e0208 */
[----:B------:R-:W-:-:S13]  /*4030*/  ISETP.GE.U32.AND P0, PT, R8, UR6, PT ;  /* 0x0000000608007c0c */ /* 0x000fda000bf06070 */
[----:B------:R-:W-:-:S04]  /*4040*/  @P0 IADD3 R8, PT, PT, R8, -UR6, RZ ;  /* 0x8000000608080c10 */ /* 0x000fc8000fffe0ff */
[----:B------:R-:W-:-:S13]  /*4050*/  ISETP.GE.U32.AND P0, PT, R8, UR6, PT ;  /* 0x0000000608007c0c */ /* 0x000fda000bf06070 */
[----:B------:R-:W-:Y:S01]  /*4060*/  @P0 VIADD R8, R8, -UR6 ;  /* 0x8000000608080c36 */ /* 0x000fe20008000000 */
[----:B------:R-:W-:Y:S01]  /*4070*/  @!P1 LOP3.LUT R8, RZ, UR6, RZ, 0x33, !PT ;  /* 0x00000006ff089c12 */ /* 0x000fe2000f8e33ff */
[----:B------:R-:W-:Y:S06]  /*4080*/  BRA `(.L_x_507) ;  /* 0x0000000000087947 */ /* 0x000fec0003800000 */
.L_x_506:
[----:B------:R-:W-:-:S07]  /*4090*/  MOV R10, 0x40b0 ;  /* 0x000040b0000a7802 */ /* 0x000fce0000000f00 */
[----:B------:R-:W-:Y:S05]  /*40a0*/  CALL.REL.NOINC `($__internal_1_$__cuda_sm20_rem_u64) ;  /* 0x0000000000b47944 */ /* 0x000fea0003c00000 */
.L_x_507:
[----:B------:R-:W-:Y:S05]  /*40b0*/  BSYNC.RECONVERGENT B1 ;  /* 0x0000000000017941 */ /* 0x000fea0003800200 */
.L_x_505:
[----:B------:R-:W-:-:S05]  /*40c0*/  IMAD.WIDE R4, R3, 0x8, R14 ;  /* 0x0000000803047825 */ /* 0x000fca00078e020e */
[----:B------:R0:W-:Y:S02]  /*40d0*/  STG.E.64 desc[UR8][R4.64], R8 ;  /* 0x0000000804007986 */ /* 0x0001e4000c101b08 */
.L_x_504:
[----:B------:R-:W-:Y:S05]  /*40e0*/  BSYNC.RECONVERGENT B0 ;  /* 0x0000000000007941 */ /* 0x000fea0003800200 */
.L_x_503:
[----:B------:R-:W-:-:S07]  /*40f0*/  IADD3 R13, PT, PT, R13, 0x2, RZ ;  /* 0x000000020d0d7810 */ /* 0x000fce0007ffe0ff */
.L_x_497:
[----:B------:R-:W5:Y:S02]  /*4100*/  LDC R3, c[0x0][0x384] ;  /* 0x0000e100ff037b82 */ /* 0x000f640000000800 */
[----:B-----5:R-:W-:-:S04]  /*4110*/  LOP3.LUT R3, R3, 0x1, RZ, 0xc0, !PT ;  /* 0x0000000103037812 */ /* 0x020fc800078ec0ff */
[----:B------:R-:W-:-:S13]  /*4120*/  ISETP.NE.U32.AND P0, PT, R3, 0x1, PT ;  /* 0x000000010300780c */ /* 0x000fda0003f05070 */
[----:B------:R-:W-:Y:S05]  /*4130*/  @P0 EXIT ;  /* 0x000000000000094d */ /* 0x000fea0003800000 */
[----:B------:R-:W-:-:S05]  /*4140*/  IMAD R13, R13, 0x80, R0 ;  /* 0x000000800d0d7824 */ /* 0x000fca00078e0200 */
[----:B------:R-:W-:-:S13]  /*4150*/  ISETP.GE.AND P0, PT, R13, R2, PT ;  /* 0x000000020d00720c */ /* 0x000fda0003f06270 */
[----:B------:R-:W-:Y:S05]  /*4160*/  @P0 EXIT ;  /* 0x000000000000094d */ /* 0x000fea0003800000 */
        /* <DEDUP_REMOVED lines=27> */
.L_x_509:
[----:B------:R-:W-:-:S07]  /*4320*/  MOV R10, 0x4340 ;  /* 0x00004340000a7802 */ /* 0x000fce0000000f00 */
[----:B------:R-:W-:Y:S05]  /*4330*/  CALL.REL.NOINC `($__internal_1_$__cuda_sm20_rem_u64) ;  /* 0x0000000000107944 */ /* 0x000fea0003c00000 */
.L_x_510:
[----:B------:R-:W-:Y:S05]  /*4340*/  BSYNC.RECONVERGENT B0 ;  /* 0x0000000000007941 */ /* 0x000fea0003800200 */
.L_x_508:
[----:B------:R-:W-:-:S05]  /*4350*/  IMAD.WIDE R14, R13, 0x8, R14 ;  /* 0x000000080d0e7825 */ /* 0x000fca00078e020e */
[----:B------:R-:W-:Y:S01]  /*4360*/  STG.E.64 desc[UR8][R14.64], R8 ;  /* 0x000000080e007986 */ /* 0x000fe2000c101b08 */
[----:B------:R-:W-:Y:S05]  /*4370*/  EXIT ;  /* 0x000000000000794d */ /* 0x000fea0003800000 */
        .weak           $__internal_1_$__cuda_sm20_rem_u64
        .type           $__internal_1_$__cuda_sm20_rem_u64,@function
        .size           $__internal_1_$__cuda_sm20_rem_u64,(.L_x_1168 - $__internal_1_$__cuda_sm20_rem_u64)
$__internal_1_$__cuda_sm20_rem_u64:
[----:B------:R-:W0:Y:S08]  /*4380*/  I2F.U64.RP R22, UR4 ;  /* 0x0000000400167d12 */ /* 0x000e300008309000 */
[----:B0-----:R-:W0:Y:S02]  /*4390*/  MUFU.RCP R24, R22 ;  /* 0x0000001600187308 */ /* 0x001e240000001000 */
[----:B0-----:R-:W-:-:S06]  /*43a0*/  IADD3 R24, PT, PT, R24, 0x1ffffffe, RZ ;  /* 0x1ffffffe18187810 */ /* 0x001fcc0007ffe0ff */
[----:B------:R-:W0:Y:S02]  /*43b0*/  F2I.U64.TRUNC R24, R24 ;  /* 0x0000001800187311 */ /* 0x000e24000020d800 */
[----:B0-----:R-:W-:-:S04]  /*43c0*/  IMAD.WIDE.U32 R26, R24, UR4, RZ ;  /* 0x00000004181a7c25 */ /* 0x001fc8000f8e00ff */
[C---:B------:R-:W-:Y:S01]  /*43d0*/  IMAD R23, R24.reuse, UR5, R27 ;  /* 0x0000000518177c24 */ /* 0x040fe2000f8e021b */
[----:B------:R-:W-:Y:S01]  /*43e0*/  IADD3 R11, P0, PT, RZ, -R26, RZ ;  /* 0x8000001aff0b7210 */ /* 0x000fe20007f1e0ff */
[----:B------:R-:W-:Y:S02]  /*43f0*/  IMAD.MOV.U32 R27, RZ, RZ, R24 ;  /* 0x000000ffff1b7224 */ /* 0x000fe400078e0018 */
[----:B------:R-:W-:Y:S02]  /*4400*/  IMAD R23, R25, UR4, R23 ;  /* 0x0000000419177c24 */ /* 0x000fe4000f8e0217 */
[----:B------:R-:W-:-:S04]  /*4410*/  IMAD.HI.U32 R26, R24, R11, RZ ;  /* 0x0000000b181a7227 */ /* 0x000fc800078e00ff */
[----:B------:R-:W-:-:S04]  /*4420*/  IMAD.X R23, RZ, RZ, ~R23, P0 ;  /* 0x000000ffff177224 */ /* 0x000fc800000e0e17 */
[----:B------:R-:W-:-:S04]  /*4430*/  IMAD.WIDE.U32 R26, P0, R24, R23, R26 ;  /* 0x00000017181a7225 */ /* 0x000fc8000780001a */
[C---:B------:R-:W-:Y:S02]  /*4440*/  IMAD R22, R25.reuse, R23, RZ ;  /* 0x0000001719167224 */ /* 0x040fe400078e02ff */
[----:B------:R-:W-:-:S04]  /*4450*/  IMAD.HI.U32 R11, P1, R25, R11, R26 ;  /* 0x0000000b190b7227 */ /* 0x000fc8000782001a */
[----:B------:R-:W-:Y:S01]  /*4460*/  IMAD.HI.U32 R23, R25, R23, RZ ;  /* 0x0000001719177227 */ /* 0x000fe200078e00ff */
[----:B------:R-:W-:-:S04]  /*4470*/  IADD3 R27, P3, PT, R22, R11, RZ ;  /* 0x0000000b161b7210 */ /* 0x000fc80007f7e0ff */
[----:B------:R-:W-:Y:S01]  /*4480*/  IADD3.X R11, PT, PT, R23, R25, RZ, P0, !PT ;  /* 0x00000019170b7210 */ /* 0x000fe200007fe4ff */
[----:B------:R-:W-:-:S03]  /*4490*/  IMAD.WIDE.U32 R24, R27, UR4, RZ ;  /* 0x000000041b187c25 */ /* 0x000fc6000f8e00ff */
[----:B------:R-:W-:Y:S01]  /*44a0*/  IADD3.X R11, PT, PT, RZ, RZ, R11, P3, P1 ;  /* 0x000000ffff0b7210 */ /* 0x000fe20001fe240b */
[----:B------:R-:W-:Y:S01]  /*44b0*/  IMAD R22, R27, UR5, R25 ;  /* 0x000000051b167c24 */ /* 0x000fe2000f8e0219 */
[----:B------:R-:W-:Y:S02]  /*44c0*/  IADD3 R24, P0, PT, RZ, -R24, RZ ;  /* 0x80000018ff187210 */ /* 0x000fe40007f1e0ff */
[----:B------:R-:W-:Y:S01]  /*44d0*/  MOV R25, RZ ;  /* 0x000000ff00197202 */ /* 0x000fe20000000f00 */
[----:B------:R-:W-:Y:S02]  /*44e0*/  IMAD R22, R11, UR4, R22 ;  /* 0x000000040b167c24 */ /* 0x000fe4000f8e0216 */
[----:B------:R-:W-:-:S04]  /*44f0*/  IMAD.HI.U32 R26, R27, R24, RZ ;  /* 0x000000181b1a7227 */ /* 0x000fc800078e00ff */
[----:B------:R-:W-:-:S04]  /*4500*/  IMAD.X R22, RZ, RZ, ~R22, P0 ;  /* 0x000000ffff167224 */ /* 0x000fc800000e0e16 */
[----:B------:R-:W-:-:S04]  /*4510*/  IMAD.WIDE.U32 R26, P0, R27, R22, R26 ;  /* 0x000000161b1a7225 */ /* 0x000fc8000780001a */
[----:B------:R-:W-:-:S04]  /*4520*/  IMAD.HI.U32 R23, P1, R11, R24, R26 ;  /* 0x000000180b177227 */ /* 0x000fc8000782001a */
[CC--:B------:R-:W-:Y:S02]  /*4530*/  IMAD R24, R11.reuse, R22.reuse, RZ ;  /* 0x000000160b187224 */ /* 0x0c0fe400078e02ff */
[----:B------:R-:W-:-:S03]  /*4540*/  IMAD.HI.U32 R22, R11, R22, RZ ;  /* 0x000000160b167227 */ /* 0x000fc600078e00ff */
[----:B------:R-:W-:Y:S01]  /*4550*/  IADD3 R23, P3, PT, R24, R23, RZ ;  /* 0x0000001718177210 */ /* 0x000fe20007f7e0ff */
[----:B------:R-:W-:-:S04]  /*4560*/  IMAD.X R22, R22, 0x1, R11, P0 ;  /* 0x0000000116167824 */ /* 0x000fc800000e060b */
[----:B------:R-:W-:Y:S01]  /*4570*/  IMAD.HI.U32 R24, R23, R8, RZ ;  /* 0x0000000817187227 */ /* 0x000fe200078e00ff */
[----:B------:R-:W-:-:S03]  /*4580*/  IADD3.X R22, PT, PT, RZ, RZ, R22, P3, P1 ;  /* 0x000000ffff167210 */ /* 0x000fc60001fe2416 */
[----:B------:R-:W-:-:S04]  /*4590*/  IMAD.WIDE.U32 R24, R23, R9, R24 ;  /* 0x0000000917187225 */ /* 0x000fc800078e0018 */
[C---:B------:R-:W-:Y:S02]  /*45a0*/  IMAD R11, R22.reuse, R9, RZ ;  /* 0x00000009160b7224 */ /* 0x040fe400078e02ff */
[----:B------:R-:W-:-:S04]  /*45b0*/  IMAD.HI.U32 R24, P0, R22, R8, R24 ;  /* 0x0000000816187227 */ /* 0x000fc80007800018 */
[----:B------:R-:W-:Y:S01]  /*45c0*/  IMAD.HI.U32 R22, R22, R9, RZ ;  /* 0x0000000916167227 */ /* 0x000fe200078e00ff */
[----:B------:R-:W-:-:S03]  /*45d0*/  IADD3 R11, P1, PT, R11, R24, RZ ;  /* 0x000000180b0b7210 */ /* 0x000fc60007f3e0ff */
[----:B------:R-:W-:Y:S02]  /*45e0*/  IMAD.X R22, RZ, RZ, R22, P0 ;  /* 0x000000ffff167224 */ /* 0x000fe400000e0616 */
[----:B------:R-:W-:-:S04]  /*45f0*/  IMAD.WIDE.U32 R24, R11, UR4, RZ ;  /* 0x000000040b187c25 */ /* 0x000fc8000f8e00ff */
[----:B------:R-:W-:Y:S01]  /*4600*/  IMAD.X R22, RZ, RZ, R22, P1 ;  /* 0x000000ffff167224 */ /* 0x000fe200008e0616 */
[----:B------:R-:W-:Y:S01]  /*4610*/  IADD3 R8, P1, PT, -R24, R8, RZ ;  /* 0x0000000818087210 */ /* 0x000fe20007f3e1ff */
[----:B------:R-:W-:-:S03]  /*4620*/  IMAD R11, R11, UR5, R25 ;  /* 0x000000050b0b7c24 */ /* 0x000fc6000f8e0219 */
[----:B------:R-:W-:Y:S01]  /*4630*/  ISETP.GE.U32.AND P0, PT, R8, UR4, PT ;  /* 0x0000000408007c0c */ /* 0x000fe2000bf06070 */
[----:B------:R-:W-:-:S05]  /*4640*/  IMAD R22, R22, UR4, R11 ;  /* 0x0000000416167c24 */ /* 0x000fca000f8e020b */
[----:B------:R-:W-:Y:S02]  /*4650*/  IADD3.X R9, PT, PT, ~R22, R9, RZ, P1, !PT ;  /* 0x0000000916097210 */ /* 0x000fe40000ffe5ff */
[----:B------:R-:W-:Y:S02]  /*4660*/  IADD3 R11, P1, PT, R8, -UR4, RZ ;  /* 0x80000004080b7c10 */ /* 0x000fe4000ff3e0ff */
[C---:B------:R-:W-:Y:S02]  /*4670*/  ISETP.GE.U32.AND.EX P0, PT, R9.reuse, UR5, PT, P0 ;  /* 0x0000000509007c0c */ /* 0x040fe4000bf06100 */
[----:B------:R-:W-:Y:S02]  /*4680*/  IADD3.X R22, PT, PT, R9, ~UR5, RZ, P1, !PT ;  /* 0x8000000509167c10 */ /* 0x000fe40008ffe4ff */
[----:B------:R-:W-:Y:S02]  /*4690*/  SEL R11, R11, R8, P0 ;  /* 0x000000080b0b7207 */ /* 0x000fe40000000000 */
[----:B------:R-:W-:-:S02]  /*46a0*/  SEL R22, R22, R9, P0 ;  /* 0x0000000916167207 */ /* 0x000fc40000000000 */
[C---:B------:R-:W-:Y:S02]  /*46b0*/  ISETP.GE.U32.AND P0, PT, R11.reuse, UR4, PT ;  /* 0x000000040b007c0c */ /* 0x040fe4000bf06070 */
[----:B------:R-:W-:Y:S02]  /*46c0*/  IADD3 R8, P3, PT, R11, -UR4, RZ ;  /* 0x800000040b087c10 */ /* 0x000fe4000ff7e0ff */
[C---:B------:R-:W-:Y:S02]  /*46d0*/  ISETP.GE.U32.AND.EX P0, PT, R22.reuse, UR5, PT, P0 ;  /* 0x0000000516007c0c */ /* 0x040fe4000bf06100 */
[----:B------:R-:W-:Y:S02]  /*46e0*/  ISETP.NE.U32.AND P1, PT, RZ, UR4, PT ;  /* 0x00000004ff007c0c */ /* 0x000fe4000bf25070 */
[----:B------:R-:W-:Y:S02]  /*46f0*/  IADD3.X R9, PT, PT, R22, ~UR5, RZ, P3, !PT ;  /* 0x8000000516097c10 */ /* 0x000fe40009ffe4ff */
[----:B------:R-:W-:Y:S01]  /*4700*/  SEL R8, R8, R11, P0 ;  /* 0x0000000b08087207 */ /* 0x000fe20000000000 */
[----:B------:R-:W-:Y:S01]  /*4710*/  IMAD.MOV.U32 R11, RZ, RZ, 0x0 ;  /* 0x00000000ff0b7424 */ /* 0x000fe200078e00ff */
[----:B------:R-:W-:-:S02]  /*4720*/  ISETP.NE.AND.EX P1, PT, RZ, UR5, PT, P1 ;  /* 0x00000005ff007c0c */ /* 0x000fc4000bf25310 */
[----:B------:R-:W-:Y:S02]  /*4730*/  SEL R9, R9, R22, P0 ;  /* 0x0000001609097207 */ /* 0x000fe40000000000 */
[----:B------:R-:W-:Y:S02]  /*4740*/  SEL R8, R8, 0xffffffff, P1 ;  /* 0xffffffff08087807 */ /* 0x000fe40000800000 */
[----:B------:R-:W-:Y:S01]  /*4750*/  SEL R9, R9, 0xffffffff, P1 ;  /* 0xffffffff09097807 */ /* 0x000fe20000800000 */
[----:B------:R-:W-:Y:S06]  /*4760*/  RET.REL.NODEC R10 `(_ZN3cub18CUB_300001_SM_10006detail9transform16transform_kernelINS2_10policy_hubILb1EN4cuda3std3__45tupleIJPyEEEE10policy1000Ei8last_merS9_JS9_EEEvT0_iT1_T2_DpNS2_10kernel_argIT3_EE) ;  /* 0xffffffb80a247950 */ /* 0x000fec0003c3ffff */
.L_x_511:
        /* <DEDUP_REMOVED lines=9> */
.L_x_1168:


//--------------------- .text._ZN3cub18CUB_300001_SM_10006detail11EmptyKernelIvEEvv --------------------------
	.section	.text._ZN3cub18CUB_300001_SM_10006detail11EmptyKernelIvEEvv,"ax",@progbits
	.align	128
        .global         _ZN3cub18CUB_300001_SM_10006detail11EmptyKernelIvEEvv
        .type           _ZN3cub18CUB_300001_SM_10006detail11EmptyKernelIvEEvv,@function
        .size           _ZN3cub18CUB_300001_SM_10006detail11EmptyKernelIvEEvv,(.L_x_1177 - _ZN3cub18CUB_300001_SM_10006detail11EmptyKernelIvEEvv)
        .other          _ZN3cub18CUB_300001_SM_10006detail11EmptyKernelIvEEvv,@"STO_CUDA_ENTRY STV_DEFAULT"
_ZN3cub18CUB_300001_SM_10006detail11EmptyKernelIvEEvv:
.text._ZN3cub18CUB_300001_SM_10006detail11EmptyKernelIvEEvv:
[----:B------:R-:W-:Y:S01]  /*0000*/  LDC R1, c[0x0][0x37c] ;  /* 0x0000df00ff017b82 */ /* 0x000fe20000000800 */
[----:B------:R-:W-:Y:S05]  /*0010*/  EXIT ;  /* 0x000000000000794d */ /* 0x000fea0003800000 */
.L_x_512:
        /* <DEDUP_REMOVED lines=14> */
.L_x_1177:


//--------------------- .text._ZN6thrust24THRUST_300001_SM_1000_NS8cuda_cub4core6detail13_kernel_agentINS1_15__reduce_by_key16ReduceByKeyAgentIPyNS0_17constant_iteratorIiNS0_11use_defaultES9_EES7_PiN4cuda3std3__48equal_toIyEENSE_4plusIiEEPllEEJS7_SA_S7_SB_SJ_N3cub18CUB_300001_SM_100024ReduceByKeyScanTileStateIilLb1EEESG_SI_llEEEvDpT0_ --------------------------
	.section	.text._ZN6thrust24THRUST_300001_SM_1000_NS8cuda_cub4core6detail13_kernel_agentINS1_15__reduce_by_key16ReduceByKeyAgentIPyNS0_17constant_iteratorIiNS0_11use_defaultES9_EES7_PiN4cuda3std3__48equal_toIyEENSE_4plusIiEEPllEEJS7_SA_S7_SB_SJ_N3cub18CUB_300001_SM_100024ReduceByKeyScanTileStateIilLb1EEESG_SI_llEEEvDpT0_,"ax",@progbits
	.align	128
        .global         _ZN6thrust24THRUST_300001_SM_1000_NS8cuda_cub4core6detail13_kernel_agentINS1_15__reduce_by_key16ReduceByKeyAgentIPyNS0_17constant_iteratorIiNS0_11use_defaultES9_EES7_PiN4cuda3std3__48equal_toIyEENSE_4plusIiEEPllEEJS7_SA_S7_SB_SJ_N3cub18CUB_300001_SM_100024ReduceByKeyScanTileStateIilLb1EEESG_SI_llEEEvDpT0_
        .type           _ZN6thrust24THRUST_300001_SM_1000_NS8cuda_cub4core6detail13_kernel_agentINS1_15__reduce_by_key16ReduceByKeyAgentIPyNS0_17constant_iteratorIiNS0_11use_defaultES9_EES7_PiN4cuda3std3__48equal_toIyEENSE_4plusIiEEPllEEJS7_SA_S7_SB_SJ_N3cub18CUB_300001_SM_100024ReduceByKeyScanTileStateIilLb1EEESG_SI_llEEEvDpT0_,@function
        .size           _ZN6thrust24THRUST_300001_SM_1000_NS8cuda_cub4core6detail13_kernel_agentINS1_15__reduce_by_key16ReduceByKeyAgentIPyNS0_17constant_iteratorIiNS0_11use_defaultES9_EES7_PiN4cuda3std3__48equal_toIyEENSE_4plusIiEEPllEEJS7_SA_S7_SB_SJ_N3cub18CUB_300001_SM_100024ReduceByKeyScanTileStateIilLb1EEESG_SI_llEEEvDpT0_,(.L_x_1178 - _ZN6thrust24THRUST_300001_SM_1000_NS8cuda_cub4core6detail13_kernel_agentINS1_15__reduce_by_key16ReduceByKeyAgentIPyNS0_17constant_iteratorIiNS0_11use_defaultES9_EES7_PiN4cuda3std3__48equal_toIyEENSE_4plusIiEEPllEEJS7_SA_S7_SB_SJ_N3cub18CUB_300001_SM_100024ReduceByKeyScanTileStateIilLb1EEESG_SI_llEEEvDpT0_)
        .other          _ZN6thrust24THRUST_300001_SM_1000_NS8cuda_cub4core6detail13_kernel_agentINS1_15__reduce_by_key16ReduceByKeyAgentIPyNS0_17constant_iteratorIiNS0_11use_defaultES9_EES7_PiN4cuda3std3__48equal_toIyEENSE_4plusIiEEPllEEJS7_SA_S7_SB_SJ_N3cub18CUB_300001_SM_100024ReduceByKeyScanTileStateIilLb1EEESG_SI_llEEEvDpT0_,@"STO_CUDA_ENTRY STV_DEFAULT"
_ZN6thrust24THRUST_300001_SM_1000_NS8cuda_cub4core6detail13_kernel_agentINS1_15__reduce_by_key16ReduceByKeyAgentIPyNS0_17constant_iteratorIiNS0_11use_defaultES9_EES7_PiN4cuda3std3__48equal_toIyEENSE_4plusIiEEPllEEJS7_SA_S7_SB_SJ_N3cub18CUB_300001_SM_100024ReduceByKeyScanTileStateIilLb1EEESG_SI_llEEEvDpT0_:
.text._ZN6thrust24THRUST_300001_SM_1000_NS8cuda_cub4core6detail13_kernel_agentINS1_15__reduce_by_key16ReduceByKeyAgentIPyNS0_17constant_iteratorIiNS0_11use_defaultES9_EES7_PiN4cuda3std3__48equal_toIyEENSE_4plusIiEEPllEEJS7_SA_S7_SB_SJ_N3cub18CUB_300001_SM_100024ReduceByKeyScanTileStateIilLb1EEESG_SI_llEEEvDpT0_:
[----:B------:R-:W-:Y:S01]  /*0000*/  LDC R1, c[0x0][0x37c] ;  /* 0x0000df00ff017b82 */ /* 0x000fe20000000800 */
[----:B------:R-:W0:Y:S01]  /*0010*/  S2R R0, SR_CTAID.X ;  /* 0x0000000000007919 */ /* 0x000e220000002500 */
[----:B------:R-:W1:Y:S01]  /*0020*/  LDCU.64 UR4, c[0x0][0x3c0] ;  /* 0x00007800ff0477ac */ /* 0x000e620008000a00 */
[----:B------:R-:W2:Y:S01]  /*0030*/  LDCU.64 UR8, c[0x0][0x358] ;  /* 0x00006b00ff0877ac */ /* 0x000ea20008000a00 */
[----:B0-----:R-:W-:-:S03]  /*0040*/  IMAD.WIDE.U32 R2, R0, 0x900, RZ ;  /* 0x0000090000027825 */ /* 0x001fc600078e00ff */
[----:B-1----:R-:W-:-:S04]  /*0050*/  IADD3 R30, P1, PT, -R2, UR4, RZ ;  /* 0x00000004021e7c10 */ /* 0x002fc8000ff3e1ff */
[----:B------:R-:W-:Y:S02]  /*0060*/  ISETP.GE.U32.AND P0, PT, R30, 0x901, PT ;  /* 0x000009011e00780c */ /* 0x000fe40003f06070 */
[----:B------:R-:W-:-:S04]  /*0070*/  IADD3.X R50, PT, PT, ~R3, UR5, RZ, P1, !PT ;  /* 0x0000000503327c10 */ /* 0x000fc80008ffe5ff */
[----:B------:R-:W-:-:S13]  /*0080*/  ISETP.GE.AND.EX P0, PT, R50, RZ, PT, P0 ;  /* 0x000000ff3200720c */ /* 0x000fda0003f06300 */
[----:B--2---:R-:W-:Y:S05]  /*0090*/  @!P0 BRA `(.L_x_513) ;  /* 0x0000005c00e48947 */ /* 0x004fea0003800000 */
[----:B------:R-:W-:-:S13]  /*00a0*/  ISETP.NE.AND P0, PT, R0, RZ, PT ;  /* 0x000000ff0000720c */ /* 0x000fda0003f05270 */
[----:B------:R-:W-:Y:S05]  /*00b0*/  @P0 BRA `(.L_x_514) ;  /* 0x00000024007c0947 */ /* 0x000fea0003800000 */
[----:B------:R-:W0:Y:S01]  /*00c0*/  S2R R0, SR_TID.X ;  /* 0x0000000000007919 */ /* 0x000e220000002100 */
[----:B------:R-:W1:Y:S01]  /*00d0*/  LDCU.64 UR4, c[0x0][0x380] ;  /* 0x00007000ff0477ac */ /* 0x000e620008000a00 */
[----:B------:R-:W2:Y:S01]  /*00e0*/  LDC R29, c[0x0][0x390] ;  /* 0x0000e400ff1d7b82 */ /* 0x000ea20000000800 */
[C---:B0-----:R-:W-:Y:S02]  /*00f0*/  LOP3.LUT R4, R0.reuse, 0x1f, RZ, 0xc0, !PT ;  /* 0x0000001f00047812 */ /* 0x041fe400078ec0ff */
[----:B------:R-:W-:-:S05]  /*0100*/  LOP3.LUT R5, R0, 0x3e0, RZ, 0xc0, !PT ;  /* 0x000003e000057812 */ /* 0x000fca00078ec0ff */
[----:B------:R-:W-:-:S05]  /*0110*/  IMAD R5, R5, 0x9, R4 ;  /* 0x0000000905057824 */ /* 0x000fca00078e0204 */
[----:B------:R-:W-:-:S05]  /*0120*/  IADD3 R5, P0, PT, R2, R5, RZ ;  /* 0x0000000502057210 */ /* 0x000fca0007f1e0ff */
[----:B------:R-:W-:Y:S01]  /*0130*/  IMAD.X R4, RZ, RZ, R3, P0 ;  /* 0x000000ffff047224 */ /* 0x000fe200000e0603 */
[----:B-1----:R-:W-:-:S04]  /*0140*/  LEA R2, P0, R5, UR4, 0x3 ;  /* 0x0000000405027c11 */ /* 0x002fc8000f8018ff */
[----:B------:R-:W-:-:S05]  /*0150*/  LEA.HI.X R3, R5, UR5, R4, 0x3, P0 ;  /* 0x0000000505037c11 */ /* 0x000fca00080f1c04 */
[----:B------:R-:W3:Y:S04]  /*0160*/  LDG.E.64.CONSTANT R4, desc[UR8][R2.64] ;  /* 0x0000000802047981 */ /* 0x000ee8000c1e9b00 */
[----:B------:R-:W4:Y:S04]  /*0170*/  LDG.E.64.CONSTANT R6, desc[UR8][R2.64+0x100] ;  /* 0x0001000802067981 */ /* 0x000f28000c1e9b00 */
[----:B------:R-:W5:Y:S04]  /*0180*/  LDG.E.64.CONSTANT R8, desc[UR8][R2.64+0x200] ;  /* 0x0002000802087981 */ /* 0x000f68000c1e9b00 */
[----:B------:R-:W2:Y:S04]  /*0190*/  LDG.E.64.CONSTANT R10, desc[UR8][R2.64+0x300] ;  /* 0x00030008020a7981 */ /* 0x000ea8000c1e9b00 */
[----:B------:R-:W2:Y:S04]  /*01a0*/  LDG.E.64.CONSTANT R12, desc[UR8][R2.64+0x400] ;  /* 0x00040008020c7981 */ /* 0x000ea8000c1e9b00 */
[----:B------:R-:W2:Y:S04]  /*01b0*/  LDG.E.64.CONSTANT R14, desc[UR8][R2.64+0x500] ;  /* 0x00050008020e7981 */ /* 0x000ea8000c1e9b00 */
[----:B------:R-:W2:Y:S04]  /*01c0*/  LDG.E.64.CONSTANT R16, desc[UR8][R2.64+0x600] ;  /* 0x0006000802107981 */ /* 0x000ea8000c1e9b00 */
[----:B------:R-:W2:Y:S04]  /*01d0*/  LDG.E.64.CONSTANT R18, desc[UR8][R2.64+0x700] ;  /* 0x0007000802127981 */ /* 0x000ea8000c1e9b00 */
[----:B------:R-:W2:Y:S01]  /*01e0*/  LDG.E.64.CONSTANT R20, desc[UR8][R2.64+0x800] ;  /* 0x0008000802147981 */ /* 0x000ea2000c1e9b00 */
[----:B------:R-:W0:Y:S01]  /*01f0*/  S2UR UR5, SR_CgaCtaId ;  /* 0x00000000000579c3 */ /* 0x000e220000008800 */
[----:B------:R-:W-:Y:S01]  /*0200*/  SHF.R.U32.HI R47, RZ, 0x5, R0 ;  /* 0x00000005ff2f7819 */ /* 0x000fe20000011600 */
[----:B------:R-:W-:Y:S01]  /*0210*/  UMOV UR4, 0x400 ;  /* 0x0000040000047882 */ /* 0x000fe20000000000 */
[----:B------:R-:W1:Y:S01]  /*0220*/  S2R R46, SR_LANEID ;  /* 0x00000000002e7919 */ /* 0x000e620000000000 */
[----:B------:R-:W-:Y:S01]  /*0230*/  ISETP.NE.AND P3, PT, R0, RZ, PT ;  /* 0x000000ff0000720c */ /* 0x000fe20003f65270 */
[----:B0-----:R-:W-:-:S03]  /*0240*/  ULEA UR5, UR5, UR4, 0x18 ;  /* 0x0000000405057291 */ /* 0x001fc6000f8ec0ff */
[----:B------:R-:W-:Y:S01]  /*0250*/  UMOV UR4, URZ ;  /* 0x000000ff00047c82 */ /* 0x000fe20008000000 */
[----:B-1----:R-:W-:Y:S01]  /*0260*/  IMAD R23, R47, 0x120, R46 ;  /* 0x000001202f177824 */ /* 0x002fe200078e022e */
[----:B------:R-:W-:-:S03]  /*0270*/  ISETP.GE.AND P6, PT, R46, 0x10, PT ;  /* 0x000000102e00780c */ /* 0x000fc60003fc6270 */
[----:B------:R-:W-:Y:S01]  /*0280*/  IMAD R22, R46, 0x8, R23 ;  /* 0x000000082e167824 */ /* 0x000fe200078e0217 */
[----:B------:R-:W-:-:S05]  /*0290*/  LEA R27, R23, UR5, 0x3 ;  /* 0x00000005171b7c11 */ /* 0x000fca000f8e18ff */
[----:B---3--:R0:W-:Y:S04]  /*02a0*/  STS.64 [R27], R4 ;  /* 0x000000041b007388 */ /* 0x0081e80000000a00 */
[----:B----4-:R1:W-:Y:S04]  /*02b0*/  STS.64 [R27+0x100], R6 ;  /* 0x000100061b007388 */ /* 0x0103e80000000a00 */
[----:B-----5:R-:W-:Y:S01]  /*02c0*/  STS.64 [R27+0x200], R8 ;  /* 0x000200081b007388 */ /* 0x020fe20000000a00 */
[----:B0-----:R-:W-:-:S03]  /*02d0*/  IMAD R5, R46, 0x40, R27 ;  /* 0x000000402e057824 */ /* 0x001fc600078e021b */
[----:B--2---:R-:W-:Y:S01]  /*02e0*/  STS.64 [R27+0x300], R10 ;  /* 0x0003000a1b007388 */ /* 0x004fe20000000a00 */
[----:B------:R-:W-:Y:S02]  /*02f0*/  IMAD R4, R23, -0x4, R27 ;  /* 0xfffffffc17047824 */ /* 0x000fe400078e021b */
[----:B-1----:R-:W-:Y:S01]  /*0300*/  IMAD R6, R22, -0x4, R5 ;  /* 0xfffffffc16067824 */ /* 0x002fe200078e0205 */
[----:B------:R-:W-:Y:S04]  /*0310*/  STS.64 [R27+0x400], R12 ;  /* 0x0004000c1b007388 */ /* 0x000fe80000000a00 */
[----:B------:R-:W-:Y:S04]  /*0320*/  STS.64 [R27+0x500], R14 ;  /* 0x0005000e1b007388 */ /* 0x000fe80000000a00 */
[----:B------:R-:W-:Y:S04]  /*0330*/  STS.64 [R27+0x600], R16 ;  /* 0x000600101b007388 */ /* 0x000fe80000000a00 */
[----:B------:R-:W-:Y:S04]  /*0340*/  STS.64 [R27+0x700], R18 ;  /* 0x000700121b007388 */ /* 0x000fe80000000a00 */
[----:B------:R-:W-:Y:S01]  /*0350*/  STS.64 [R27+0x800], R20 ;  /* 0x000800141b007388 */ /* 0x000fe20000000a00 */
[----:B------:R-:W-:-:S03]  /*0360*/  NOP ;  /* 0x0000000000007918 */ /* 0x000fc60000000000 */
[----:B------:R-:W-:Y:S04]  /*0370*/  LDS.64 R2, [R5+0x40] ;  /* 0x0000400005027984 */ /* 0x000fe80000000a00 */
[----:B------:R-:W-:Y:S04]  /*0380*/  LDS.64 R8, [R5] ;  /* 0x0000000005087984 */ /* 0x000fe80000000a00 */
[----:B------:R-:W0:Y:S04]  /*0390*/  LDS.64 R10, [R5+0x8] ;  /* 0x00000800050a7984 */ /* 0x000e280000000a00 */
[----:B------:R-:W1:Y:S04]  /*03a0*/  LDS.64 R12, [R5+0x10] ;  /* 0x00001000050c7984 */ /* 0x000e680000000a00 */
[----:B------:R-:W2:Y:S04]  /*03b0*/  LDS.64 R14, [R5+0x18] ;  /* 0x00001800050e7984 */ /* 0x000ea80000000a00 */
[----:B------:R-:W3:Y:S04]  /*03c0*/  LDS.64 R16, [R5+0x20] ;  /* 0x0000200005107984 */ /* 0x000ee80000000a00 */
[----:B------:R-:W-:Y:S04]  /*03d0*/  LDS.64 R18, [R5+0x28] ;  /* 0x0000280005127984 */ /* 0x000fe80000000a00 */
[----:B------:R-:W-:Y:S04]  /*03e0*/  LDS.64 R20, [R5+0x30] ;  /* 0x0000300005147984 */ /* 0x000fe80000000a00 */
[----:B------:R4:W-:Y:S01]  /*03f0*/  LDS.64 R22, [R5+0x38] ;  /* 0x0000380005167984 */ /* 0x0009e20000000a00 */
[----:B------:R-:W-:Y:S01]  /*0400*/  BAR.SYNC.DEFER_BLOCKING 0x0 ;  /* 0x0000000000007b1d */ /* 0x000fe20000010000 */
[----:B----4-:R-:W-:-:S02]  /*0410*/  LEA R5, R0, UR5, 0x3 ;  /* 0x0000000500057c11 */ /* 0x010fc4000f8e18ff */
[----:B0-----:R-:W-:-:S04]  /*0420*/  ISETP.NE.U32.AND P0, PT, R8, R10, PT ;  /* 0x0000000a0800720c */ /* 0x001fc80003f05070 */
[----:B------:R-:W-:Y:S02]  /*0430*/  ISETP.NE.AND.EX P5, PT, R9, R11, PT, P0 ;  /* 0x0000000b0900720c */ /* 0x000fe40003fa5300 */
[----:B-1----:R-:W-:Y:S02]  /*0440*/  ISETP.NE.U32.AND P2, PT, R10, R12, PT ;  /* 0x0000000c0a00720c */ /* 0x002fe40003f45070 */
[----:B--2---:R-:W-:Y:S02]  /*0450*/  ISETP.NE.U32.AND P1, PT, R12, R14, PT ;  /* 0x0000000e0c00720c */ /* 0x004fe40003f25070 */
[----:B------:R-:W-:Y:S01]  /*0460*/  ISETP.NE.AND.EX P4, PT, R11, R13, PT, P2 ;  /* 0x0000000d0b00720c */ /* 0x000fe20003f85320 */
[----:B------:R-:W-:Y:S01]  /*0470*/  STS [R4], R29 ;  /* 0x0000001d04007388 */ /* 0x000fe20000000800 */
[----:B------:R-:W-:Y:S02]  /*0480*/  SEL R30, RZ, 0x1, !P5 ;  /* 0x00000001ff1e7807 */ /* 0x000fe40006800000 */
[----:B------:R-:W-:Y:S01]  /*0490*/  ISETP.NE.AND.EX P1, PT, R13, R15, PT, P1 ;  /* 0x0000000f0d00720c */ /* 0x000fe20003f25310 */
[----:B------:R-:W-:Y:S01]  /*04a0*/  STS [R4+0x80], R29 ;  /* 0x0000801d04007388 */ /* 0x000fe20000000800 */
[----:B---3--:R-:W-:-:S02]  /*04b0*/  ISETP.NE.U32.AND P2, PT, R14, R16, PT ;  /* 0x000000100e00720c */ /* 0x008fc40003f45070 */
[----:B------:R-:W-:Y:S01]  /*04c0*/  P2R R27, PR, RZ, 0x10 ;  /* 0x00000010ff1b7803 */ /* 0x000fe20000000000 */
[----:B------:R-:W-:Y:S01]  /*04d0*/  STS [R4+0x100], R29 ;  /* 0x0001001d04007388 */ /* 0x000fe20000000800 */
[----:B------:R-:W-:Y:S02]  /*04e0*/  ISETP.NE.AND.EX P2, PT, R15, R17, PT, P2 ;  /* 0x000000110f00720c */ /* 0x000fe40003f45320 */
[----:B------:R-:W-:Y:S01]  /*04f0*/  P2R R26, PR, RZ, 0x20 ;  /* 0x00000020ff1a7803 */ /* 0x000fe20000000000 */
[----:B------:R-:W-:Y:S01]  /*0500*/  STS [R4+0x180], R29 ;  /* 0x0001801d04007388 */ /* 0x000fe20000000800 */
[----:B------:R-:W-:-:S03]  /*0510*/  P2R R60, PR, RZ, 0x2 ;  /* 0x00000002ff3c7803 */ /* 0x000fc60000000000 */
[----:B------:R-:W-:Y:S04]  /*0520*/  STS [R4+0x200], R29 ;  /* 0x0002001d04007388 */ /* 0x000fe80000000800 */
[----:B------:R-:W-:Y:S04]  /*0530*/  STS [R4+0x280], R29 ;  /* 0x0002801d04007388 */ /* 0x000fe80000000800 */
[----:B------:R-:W-:Y:S04]  /*0540*/  STS [R4+0x300], R29 ;  /* 0x0003001d04007388 */ /* 0x000fe80000000800 */
[----:B------:R-:W-:Y:S04]  /*0550*/  STS [R4+0x380], R29 ;  /* 0x0003801d04007388 */ /* 0x000fe80000000800 */
[----:B------:R0:W-:Y:S01]  /*0560*/  STS [R4+0x400], R29 ;  /* 0x0004001d04007388 */ /* 0x0001e20000000800 */
[----:B------:R-:W-:-:S03]  /*0570*/  NOP ;  /* 0x0000000000007918 */ /* 0x000fc60000000000 */
[----:B------:R-:W1:Y:S01]  /*0580*/  LDS R48, [R6] ;  /* 0x0000000006307984 */ /* 0x000e620000000800 */
[----:B0-----:R-:W-:-:S03]  /*0590*/  IMAD.MOV.U32 R29, RZ, RZ, RZ ;  /* 0x000000ffff1d7224 */ /* 0x001fc600078e00ff */
[----:B------:R-:W0:Y:S04]  /*05a0*/  LDS R52, [R6+0x4] ;  /* 0x0000040006347984 */ /* 0x000e280000000800 */
[----:B------:R-:W2:Y:S04]  /*05b0*/  LDS R51, [R6+0x8] ;  /* 0x0000080006337984 */ /* 0x000ea80000000800 */
[----:B------:R-:W3:Y:S04]  /*05c0*/  LDS R50, [R6+0xc] ;  /* 0x00000c0006327984 */ /* 0x000ee80000000800 */
[----:B------:R-:W4:Y:S04]  /*05d0*/  LDS R49, [R6+0x10] ;  /* 0x0000100006317984 */ /* 0x000f280000000800 */
[----:B------:R-:W-:Y:S04]  /*05e0*/  LDS R45, [R6+0x14] ;  /* 0x00001400062d7984 */ /* 0x000fe80000000800 */
[----:B------:R-:W-:Y:S04]  /*05f0*/  LDS R44, [R6+0x18] ;  /* 0x00001800062c7984 */ /* 0x000fe80000000800 */
[----:B------:R-:W-:Y:S04]  /*0600*/  LDS R28, [R6+0x1c] ;  /* 0x00001c00061c7984 */ /* 0x000fe80000000800 */
[----:B------:R5:W-:Y:S01]  /*0610*/  LDS R4, [R6+0x20] ;  /* 0x0000200006047984 */ /* 0x000be20000000800 */
[----:B------:R-:W-:Y:S01]  /*0620*/  BAR.SYNC.DEFER_BLOCKING 0x0 ;  /* 0x0000000000007b1d */ /* 0x000fe20000010000 */
[----:B-1----:R-:W-:-:S02]  /*0630*/  SEL R7, R48, RZ, !P5 ;  /* 0x000000ff30077207 */ /* 0x002fc40006800000 */
[----:B------:R-:W-:-:S03]  /*0640*/  ISETP.NE.U32.AND P5, PT, R20, R22, PT ;  /* 0x000000161400720c */ /* 0x000fc60003fa5070 */
[----:B0-----:R-:W-:Y:S01]  /*0650*/  IMAD.IADD R7, R52, 0x1, R7 ;  /* 0x0000000134077824 */ /* 0x001fe200078e0207 */
[----:B------:R-:W-:-:S04]  /*0660*/  ISETP.NE.AND.EX P5, PT, R21, R23, PT, P5 ;  /* 0x000000171500720c */ /* 0x000fc80003fa5350 */
[----:B-----5:R-:W-:Y:S02]  /*0670*/  SEL R6, R7, RZ, !P4 ;  /* 0x000000ff07067207 */ /* 0x020fe40006000000 */
[----:B------:R-:W-:Y:S02]  /*0680*/  SEL R7, RZ, 0x1, !P4 ;  /* 0x00000001ff077807 */ /* 0x000fe40006000000 */
[----:B------:R-:W-:Y:S01]  /*0690*/  ISETP.NE.U32.AND P4, PT, R18, R20, PT ;  /* 0x000000141200720c */ /* 0x000fe20003f85070 */
[----:B--2---:R-:W-:-:S03]  /*06a0*/  IMAD.IADD R6, R51, 0x1, R6 ;  /* 0x0000000133067824 */ /* 0x004fc600078e0206 */
[----:B------:R-:W-:Y:S01]  /*06b0*/  ISETP.NE.AND.EX P4, PT, R19, R21, PT, P4 ;  /* 0x000000151300720c */ /* 0x000fe20003f85340 */
[----:B------:R-:W-:Y:S01]  /*06c0*/  STS.64 [R5+0x8d8], R2 ;  /* 0x0008d80205007388 */ /* 0x000fe20000000a00 */
[----:B------:R-:W-:Y:S06]  /*06d0*/  BAR.SYNC.DEFER_BLOCKING 0x0 ;  /* 0x0000000000007b1d */ /* 0x000fec0000010000 */
[----:B------:R0:W1:Y:S02]  /*06e0*/  @P3 LDS.64 R24, [R5+0x8d0] ;  /* 0x0008d00005183984 */ /* 0x0000640000000a00 */
[----:B0-----:R-:W-:-:S05]  /*06f0*/  SEL R5, R6, RZ, !P1 ;  /* 0x000000ff06057207 */ /* 0x001fca0004800000 */
[----:B---3--:R-:W-:-:S05]  /*0700*/  IMAD.IADD R5, R50, 0x1, R5 ;  /* 0x0000000132057824 */ /* 0x008fca00078e0205 */
[----:B------:R-:W-:-:S05]  /*0710*/  SEL R6, R5, RZ, !P2 ;  /* 0x000000ff05067207 */ /* 0x000fca0005000000 */
[----:B----4-:R-:W-:Y:S01]  /*0720*/  IMAD.IADD R6, R49, 0x1, R6 ;  /* 0x0000000131067824 */ /* 0x010fe200078e0206 */
[----:B-1----:R-:W-:-:S04]  /*0730*/  @P3 ISETP.NE.U32.AND P0, PT, R24, R8, PT ;  /* 0x000000081800320c */ /* 0x002fc80003f05070 */
[----:B------:R-:W-:-:S04]  /*0740*/  @P3 ISETP.NE.AND.EX P0, PT, R25, R9, PT, P0 ;  /* 0x000000091900320c */ /* 0x000fc80003f05300 */
[----:B------:R-:W-:Y:S02]  /*0750*/  @P3 SEL R29, RZ, 0x1, !P0 ;  /* 0x00000001ff1d3807 */ /* 0x000fe40004000000 */
[----:B------:R-:W-:Y:S02]  /*0760*/  ISETP.NE.U32.AND P3, PT, R16, R18, PT ;  /* 0x000000121000720c */ /* 0x000fe40003f65070 */
[----:B------:R-:W-:Y:S02]  /*0770*/  IADD3 R30, P0, PT, R29, R30, RZ ;  /* 0x0000001e1d1e7210 */ /* 0x000fe40007f1e0ff */
[----:B------:R-:W-:-:S03]  /*0780*/  ISETP.NE.AND.EX P3, PT, R17, R19, PT, P3 ;  /* 0x000000131100720c */ /* 0x000fc60003f65330 */
[----:B------:R-:W-:Y:S01]  /*0790*/  IMAD.X R31, RZ, RZ, UR4, P0 ;  /* 0x00000004ff1f7e24 */ /* 0x000fe200080e06ff */
[----:B------:R-:W-:Y:S02]  /*07a0*/  IADD3 R32, P0, PT, R30, R7, RZ ;  /* 0x000000071e207210 */ /* 0x000fe40007f1e0ff */
[----:B------:R-:W-:Y:S02]  /*07b0*/  SEL R7, RZ, 0x1, !P1 ;  /* 0x00000001ff077807 */ /* 0x000fe40004800000 */
[----:B------:R-:W-:Y:S01]  /*07c0*/  SEL R5, RZ, 0x1, !P3 ;  /* 0x00000001ff057807 */ /* 0x000fe20005800000 */
[----:B------:R-:W-:Y:S01]  /*07d0*/  IMAD.X R33, RZ, RZ, R31, P0 ;  /* 0x000000ffff217224 */ /* 0x000fe200000e061f */
[----:B------:R-:W-:Y:S02]  /*07e0*/  IADD3 R34, P0, PT, R32, R7, RZ ;  /* 0x0000000720227210 */ /* 0x000fe40007f1e0ff */
[----:B------:R-:W-:Y:S02]  /*07f0*/  SEL R7, RZ, 0x1, !P2 ;  /* 0x00000001ff077807 */ /* 0x000fe40005000000 */
[----:B------:R-:W-:Y:S01]  /*0800*/  SEL R6, R6, RZ, !P3 ;  /* 0x000000ff06067207 */ /* 0x000fe20005800000 */
[----:B------:R-:W-:Y:S01]  /*0810*/  IMAD.X R35, RZ, RZ, R33, P0 ;  /* 0x000000ffff237224 */ /* 0x000fe200000e0621 */
[----:B------:R-:W-:-:S02]  /*0820*/  IADD3 R36, P0, PT, R34, R7, RZ ;  /* 0x0000000722247210 */ /* 0x000fc40007f1e0ff */
[----:B------:R-:W-:Y:S01]  /*0830*/  ISETP.NE.AND P1, PT, R27, RZ, PT ;  /* 0x000000ff1b00720c */ /* 0x000fe20003f25270 */
[----:B------:R-:W-:Y:S01]  /*0840*/  IMAD.IADD R6, R45, 0x1, R6 ;  /* 0x000000012d067824 */ /* 0x000fe200078e0206 */
[----:B------:R-:W-:Y:S01]  /*0850*/  SEL R27, RZ, 0x1, !P5 ;  /* 0x00000001ff1b7807 */ /* 0x000fe20006800000 */
[----:B------:R-:W-:Y:S01]  /*0860*/  IMAD.X R37, RZ, RZ, R35, P0 ;  /* 0x000000ffff257224 */ /* 0x000fe200000e0623 */
[----:B------:R-:W-:Y:S02]  /*0870*/  IADD3 R38, P0, PT, R36, R5, RZ ;  /* 0x0000000524267210 */ /* 0x000fe40007f1e0ff */
[----:B------:R-:W-:Y:S02]  /*0880*/  SEL R5, RZ, 0x1, !P4 ;  /* 0x00000001ff057807 */ /* 0x000fe40006000000 */
[----:B------:R-:W-:Y:S01]  /*0890*/  P2R R61, PR, RZ, 0x2 ;  /* 0x00000002ff3d7803 */ /* 0x000fe20000000000 */
[----:B------:R-:W-:Y:S01]  /*08a0*/  IMAD.X R39, RZ, RZ, R37, P0 ;  /* 0x000000ffff277224 */ /* 0x000fe200000e0625 */
[----:B------:R-:W-:-:S02]  /*08b0*/  IADD3 R40, P0, PT, R38, R5, RZ ;  /* 0x0000000526287210 */ /* 0x000fc40007f1e0ff */
[----:B------:R-:W-:Y:S02]  /*08c0*/  SEL R5, R6, RZ, !P4 ;  /* 0x000000ff06057207 */ /* 0x000fe40006000000 */
[----:B------:R-:W-:Y:S01]  /*08d0*/  ISETP.NE.AND P1, PT, R26, RZ, PT ;  /* 0x000000ff1a00720c */ /* 0x000fe20003f25270 */
[----:B------:R-:W-:Y:S01]  /*08e0*/  IMAD.X R41, RZ, RZ, R39, P0 ;  /* 0x000000ffff297224 */ /* 0x000fe200000e0627 */
[----:B------:R-:W-:Y:S01]  /*08f0*/  ISETP.NE.U32.AND P0, PT, R22, R2, PT ;  /* 0x000000021600720c */ /* 0x000fe20003f05070 */
[----:B------:R-:W-:Y:S01]  /*0900*/  IMAD.IADD R5, R44, 0x1, R5 ;  /* 0x000000012c057824 */ /* 0x000fe200078e0205 */
[----:B------:R-:W-:Y:S02]  /*0910*/  P2R R63, PR, RZ, 0x2 ;  /* 0x00000002ff3f7803 */ /* 0x000fe40000000000 */
[----:B------:R-:W-:Y:S02]  /*0920*/  ISETP.NE.AND.EX P0, PT, R23, R3, PT, P0 ;  /* 0x000000031700720c */ /* 0x000fe40003f05300 */
[----:B------:R-:W-:-:S02]  /*0930*/  SEL R5, R5, RZ, !P5 ;  /* 0x000000ff05057207 */ /* 0x000fc40006800000 */
[----:B------:R-:W-:Y:S02]  /*0940*/  SEL R7, RZ, 0x1, !P0 ;  /* 0x00000001ff077807 */ /* 0x000fe40004000000 */
[----:B------:R-:W-:Y:S01]  /*0950*/  ISETP.GE.U32.AND P1, PT, R0, 0x20, PT ;  /* 0x000000200000780c */ /* 0x000fe20003f26070 */
[----:B------:R-:W-:-:S05]  /*0960*/  IMAD.IADD R5, R28, 0x1, R5 ;  /* 0x000000011c057824 */ /* 0x000fca00078e0205 */
[----:B------:R-:W-:Y:S02]  /*0970*/  SEL R5, R5, RZ, !P0 ;  /* 0x000000ff05057207 */ /* 0x000fe40004000000 */
[----:B------:R-:W-:-:S03]  /*0980*/  IADD3 R42, P0, PT, R40, R27, RZ ;  /* 0x0000001b282a7210 */ /* 0x000fc60007f1e0ff */
[----:B------:R-:W-:Y:S02]  /*0990*/  IMAD.IADD R4, R4, 0x1, R5 ;  /* 0x0000000104047824 */ /* 0x000fe400078e0205 */
[----:B------:R-:W-:Y:S01]  /*09a0*/  IMAD.X R43, RZ, RZ, R41, P0 ;  /* 0x000000ffff2b7224 */ /* 0x000fe200000e0629 */
[----:B------:R-:W-:Y:S02]  /*09b0*/  IADD3 R26, P0, PT, R42, R7, RZ ;  /* 0x000000072a1a7210 */ /* 0x000fe40007f1e0ff */
[----:B------:R-:W0:Y:S03]  /*09c0*/  SHFL.UP PT, R5, R4, 0x1, RZ ;  /* 0x0420000004057989 */ /* 0x000e2600000e00ff */
[----:B------:R-:W-:Y:S01]  /*09d0*/  IMAD.X R27, RZ, RZ, R43, P0 ;  /* 0x000000ffff1b7224 */ /* 0x000fe200000e062b */
[----:B------:R-:W-:-:S04]  /*09e0*/  ISETP.NE.U32.AND P0, PT, R26, RZ, PT ;  /* 0x000000ff1a00720c */ /* 0x000fc80003f05070 */
[----:B------:R-:W-:Y:S01]  /*09f0*/  ISETP.NE.AND.EX P0, PT, R27, RZ, PT, P0 ;  /* 0x000000ff1b00720c */ /* 0x000fe20003f05300 */
[----:B------:R-:W1:Y:S03]  /*0a00*/  SHFL.UP PT, R6, R27, 0x1, RZ ;  /* 0x042000001b067989 */ /* 0x000e6600000e00ff */
[----:B0-----:R-:W-:Y:S02]  /*0a10*/  SEL R7, R5, RZ, !P0 ;  /* 0x000000ff05077207 */ /* 0x001fe40004000000 */
[----:B------:R-:W0:Y:S01]  /*0a20*/  SHFL.UP PT, R5, R26, 0x1, RZ ;  /* 0x042000001a057989 */ /* 0x000e2200000e00ff */
[----:B------:R-:W-:-:S04]  /*0a30*/  ISETP.GE.AND P0, PT, R46, 0x1, PT ;  /* 0x000000012e00780c */ /* 0x000fc80003f06270 */
[----:B------:R-:W-:Y:S02]  /*0a40*/  SEL R7, R7, RZ, P0 ;  /* 0x000000ff07077207 */ /* 0x000fe40000000000 */
[----:B-1----:R-:W-:-:S03]  /*0a50*/  SEL R6, R6, RZ, P0 ;  /* 0x000000ff06067207 */ /* 0x002fc60000000000 */
[----:B------:R-:W-:-:S05]  /*0a60*/  IMAD.IADD R7, R4, 0x1, R7 ;  /* 0x0000000104077824 */ /* 0x000fca00078e0207 */
[----:B------:R-:W1:Y:S01]  /*0a70*/  SHFL.UP PT, R4, R7, 0x2, RZ ;  /* 0x0440000007047989 */ /* 0x000e6200000e00ff */
[----:B0-----:R-:W-:-:S04]  /*0a80*/  SEL R5, R5, RZ, P0 ;  /* 0x000000ff05057207 */ /* 0x001fc80000000000 */
[----:B------:R-:W-:-:S05]  /*0a90*/  IADD3 R53, P0, PT, R5, R26, RZ ;  /* 0x0000001a05357210 */ /* 0x000fca0007f1e0ff */
[----:B------:R-:W-:Y:S01]  /*0aa0*/  IMAD.X R54, R6, 0x1, R27, P0 ;  /* 0x0000000106367824 */ /* 0x000fe200000e061b */
[----:B------:R-:W-:-:S04]  /*0ab0*/  ISETP.NE.U32.AND P0, PT, R53, RZ, PT ;  /* 0x000000ff3500720c */ /* 0x000fc80003f05070 */
[----:B------:R-:W-:Y:S01]  /*0ac0*/  ISETP.NE.AND.EX P0, PT, R54, RZ, PT, P0 ;  /* 0x000000ff3600720c */ /* 0x000fe20003f05300 */
[----:B------:R-:W0:Y:S03]  /*0ad0*/  SHFL.UP PT, R5, R54, 0x2, RZ ;  /* 0x0440000036057989 */ /* 0x000e2600000e00ff */
[----:B-1----:R-:W-:Y:S02]  /*0ae0*/  SEL R6, R4, RZ, !P0 ;  /* 0x000000ff04067207 */ /* 0x002fe40004000000 */
[----:B------:R-:W1:Y:S01]  /*0af0*/  SHFL.UP PT, R4, R53, 0x2, RZ ;  /* 0x0440000035047989 */ /* 0x000e6200000e00ff */
[----:B------:R-:W-:-:S04]  /*0b00*/  ISETP.GE.AND P0, PT, R46, 0x2, PT ;  /* 0x000000022e00780c */ /* 0x000fc80003f06270 */
[----:B------:R-:W-:-:S05]  /*0b10*/  SEL R6, R6, RZ, P0 ;  /* 0x000000ff06067207 */ /* 0x000fca0000000000 */
[----:B------:R-:W-:Y:S01]  /*0b20*/  IMAD.IADD R6, R7, 0x1, R6 ;  /* 0x0000000107067824 */ /* 0x000fe200078e0206 */
[----:B0-----:R-:W-:Y:S02]  /*0b30*/  SEL R5, R5, RZ, P0 ;  /* 0x000000ff05057207 */ /* 0x001fe40000000000 */
[----:B-1----:R-:W-:-:S04]  /*0b40*/  SEL R4, R4, RZ, P0 ;  /* 0x000000ff04047207 */ /* 0x002fc80000000000 */
[----:B------:R-:W-:Y:S02]  /*0b50*/  IADD3 R27, P0, PT, R4, R53, RZ ;  /* 0x00000035041b7210 */ /* 0x000fe40007f1e0ff */
[----:B------:R-:W0:Y:S03]  /*0b60*/  SHFL.UP PT, R4, R6, 0x4, RZ ;  /* 0x0480000006047989 */ /* 0x000e2600000e00ff */
[----:B------:R-:W-:Y:S01]  /*0b70*/  IMAD.X R26, R5, 0x1, R54, P0 ;  /* 0x00000001051a7824 */ /* 0x000fe200000e0636 */
        /* <DEDUP_REMOVED lines=8> */
[----:B------:R-:W-:Y:S01]  /*0c00*/  IMAD.IADD R7, R6, 0x1, R7 ;  /* 0x0000000106077824 */ /* 0x000fe200078e0207 */
[----:B0-----:R-:W-:-:S04]  /*0c10*/  SEL R4, R4, RZ, P0 ;  /* 0x000000ff04047207 */ /* 0x001fc80000000000 */
        /* <DEDUP_REMOVED lines=20> */
[----:B------:R-:W0:Y:S02]  /*0d60*/  SHFL.UP PT, R4, R27, 0x10, RZ ;  /* 0x060000001b047989 */ /* 0x000e2400000e00ff */
[----:B------:R-:W-:Y:S02]  /*0d70*/  SEL R7, R7, RZ, P6 ;  /* 0x000000ff07077207 */ /* 0x000fe40003000000 */
[----:B-1----:R-:W-:-:S03]  /*0d80*/  SEL R5, R5, RZ, P6 ;  /* 0x000000ff05057207 */ /* 0x002fc60003000000 */
[----:B------:R-:W-:-:S05]  /*0d90*/  IMAD.IADD R53, R6, 0x1, R7 ;  /* 0x0000000106357824 */ /* 0x000fca00078e0207 */
[----:B------:R-:W-:Y:S01]  /*0da0*/  SHFL.UP PT, R64, R53, 0x1, RZ ;  /* 0x0420000035407989 */ /* 0x000fe200000e00ff */
[----:B0-----:R-:W-:Y:S02]  /*0db0*/  SEL R4, R4, RZ, P6 ;  /* 0x000000ff04047207 */ /* 0x001fe40003000000 */
[----:B------:R-:W-:Y:S02]  /*0dc0*/  ISETP.NE.AND P6, PT, R47, 0x7, PT ;  /* 0x000000072f00780c */ /* 0x000fe40003fc5270 */
[----:B------:R-:W-:-:S05]  /*0dd0*/  IADD3 R4, P0, PT, R4, R27, RZ ;  /* 0x0000001b04047210 */ /* 0x000fca0007f1e0ff */
[----:B------:R-:W-:Y:S01]  /*0de0*/  IMAD.X R5, R5, 0x1, R26, P0 ;  /* 0x0000000105057824 */ /* 0x000fe200000e061a */
[----:B------:R-:W-:-:S13]  /*0df0*/  ISETP.NE.AND P0, PT, R46, 0x1f, PT ;  /* 0x0000001f2e00780c */ /* 0x000fda0003f05270 */
[----:B------:R-:W-:-:S05]  /*0e00*/  @!P0 LEA R54, R47, UR5, 0x4 ;  /* 0x000000052f368c11 */ /* 0x000fca000f8e20ff */
[----:B------:R-:W-:Y:S04]  /*0e10*/  @!P0 STS.64 [R54], R4 ;  /* 0x0000000436008388 */ /* 0x000fe80000000a00 */
[----:B------:R-:W-:Y:S01]  /*0e20*/  @!P0 STS [R54+0x8], R53 ;  /* 0x0000083536008388 */ /* 0x000fe20000000800 */
[----:B------:R-:W-:Y:S06]  /*0e30*/  BAR.SYNC.DEFER_BLOCKING 0x0 ;  /* 0x0000000000007b1d */ /* 0x000fec0000010000 */
[----:B------:R-:W-:Y:S04]  /*0e40*/  LDS.64 R26, [UR5+0x10] ;  /* 0x00001005ff1a7984 */ /* 0x000fe80008000a00 */
[----:B------:R-:W0:Y:S04]  /*0e50*/  LDS.64 R6, [UR5] ;  /* 0x00000005ff067984 */ /* 0x000e280008000a00 */
[----:B------:R-:W1:Y:S04]  /*0e60*/  LDS R55, [UR5+0x8] ;  /* 0x00000805ff377984 */ /* 0x000e680008000800 */
[----:B------:R-:W2:Y:S01]  /*0e70*/  LDS R54, [UR5+0x18] ;  /* 0x00001805ff367984 */ /* 0x000ea20008000800 */
[----:B0-----:R-:W-:-:S05]  /*0e80*/  IADD3 R67, P0, PT, R6, R26, RZ ;  /* 0x0000001a06437210 */ /* 0x001fca0007f1e0ff */
[----:B------:R-:W-:Y:S01]  /*0e90*/  IMAD.X R69, R7, 0x1, R27, P0 ;  /* 0x0000000107457824 */ /* 0x000fe200000e061b */
[----:B------:R-:W-:-:S04]  /*0ea0*/  ISETP.NE.U32.AND P0, PT, R26, RZ, PT ;  /* 0x000000ff1a00720c */ /* 0x000fc80003f05070 */
[----:B------:R-:W-:Y:S02]  /*0eb0*/  ISETP.NE.AND.EX P0, PT, R27, RZ, PT, P0 ;  /* 0x000000ff1b00720c */ /* 0x000fe40003f05300 */
[----:B------:R-:W0:Y:S02]  /*0ec0*/  LDS.64 R26, [UR5+0x20] ;  /* 0x00002005ff1a7984 */ /* 0x000e240008000a00 */
[----:B-1----:R-:W-:-:S05]  /*0ed0*/  SEL R57, R55, RZ, !P0 ;  /* 0x000000ff37397207 */ /* 0x002fca0004000000 */
[----:B--2---:R-:W-:Y:S01]  /*0ee0*/  IMAD.IADD R54, R54, 0x1, R57 ;  /* 0x0000000136367824 */ /* 0x004fe200078e0239 */
[----:B0-----:R-:W-:-:S05]  /*0ef0*/  IADD3 R59, P0, PT, R26, R67, RZ ;  /* 0x000000431a3b7210 */ /* 0x001fca0007f1e0ff */
[----:B------:R-:W-:Y:S01]  /*0f00*/  IMAD.X R65, R27, 0x1, R69, P0 ;  /* 0x000000011b417824 */ /* 0x000fe200000e0645 */
[----:B------:R-:W-:-:S04]  /*0f10*/  ISETP.NE.AND P0, PT, R47, 0x2, PT ;  /* 0x000000022f00780c */ /* 0x000fc80003f05270 */
[----:B------:R-:W-:Y:S02]  /*0f20*/  SEL R58, R67, R6, !P0 ;  /* 0x00000006433a7207 */ /* 0x000fe40004000000 */
[----:B------:R-:W-:Y:S02]  /*0f30*/  SEL R62, R69, R7, !P0 ;  /* 0x00000007453e7207 */ /* 0x000fe40004000000 */
[----:B------:R-:W0:Y:S01]  /*0f40*/  LDS.64 R6, [UR5+0x30] ;  /* 0x00003005ff067984 */ /* 0x000e220008000a00 */
[----:B------:R-:W-:Y:S02]  /*0f50*/  SEL R56, R54, R55, !P0 ;  /* 0x0000003736387207 */ /* 0x000fe40004000000 */
[----:B0-----:R-:W-:-:S05]  /*0f60*/  IADD3 R69, P0, PT, R6, R59, RZ ;  /* 0x0000003b06457210 */ /* 0x001fca0007f1e0ff */
[----:B------:R-:W-:Y:S01]  /*0f70*/  IMAD.X R55, R7, 0x1, R65, P0 ;  /* 0x0000000107377824 */ /* 0x000fe200000e0641 */
[----:B------:R-:W-:Y:S02]  /*0f80*/  ISETP.NE.U32.AND P0, PT, R26, RZ, PT ;  /* 0x000000ff1a00720c */ /* 0x000fe40003f05070 */
[----:B------:R-:W0:Y:S02]  /*0f90*/  LDS R26, [UR5+0x28] ;  /* 0x00002805ff1a7984 */ /* 0x000e240008000800 */
[----:B------:R-:W-:-:S04]  /*0fa0*/  ISETP.NE.AND.EX P0, PT, R27, RZ, PT, P0 ;  /* 0x000000ff1b00720c */ /* 0x000fc80003f05300 */
[----:B------:R-:W-:Y:S02]  /*0fb0*/  SEL R27, R54, RZ, !P0 ;  /* 0x000000ff361b7207 */ /* 0x000fe40004000000 */
[----:B------:R-:W-:-:S04]  /*0fc0*/  ISETP.NE.AND P0, PT, R47, 0x3, PT ;  /* 0x000000032f00780c */ /* 0x000fc80003f05270 */
[----:B------:R-:W-:Y:S02]  /*0fd0*/  SEL R54, R59, R58, !P0 ;  /* 0x0000003a3b367207 */ /* 0x000fe40004000000 */
[----:B------:R-:W-:Y:S01]  /*0fe0*/  SEL R62, R65, R62, !P0 ;  /* 0x0000003e413e7207 */ /* 0x000fe20004000000 */
[----:B------:R-:W-:Y:S01]  /*0ff0*/  LDS R58, [UR5+0x68] ;  /* 0x00006805ff3a7984 */ /* 0x000fe20008000800 */
[----:B0-----:R-:W-:-:S03]  /*1000*/  IMAD.IADD R57, R26, 0x1, R27 ;  /* 0x000000011a397824 */ /* 0x001fc600078e021b */
[----:B------:R-:W0:Y:S02]  /*1010*/  LDS.64 R26, [UR5+0x40] ;  /* 0x00004005ff1a7984 */ /* 0x000e240008000a00 */
        /* <DEDUP_REMOVED lines=10> */
[----:B0-----:R-:W-:Y:S02]  /*10c0*/  IMAD.IADD R65, R6, 0x1, R57 ;  /* 0x0000000106417824 */ /* 0x001fe400078e0239 */
[----:B------:R-:W0:Y:S03]  /*10d0*/  LDS.64 R6, [UR5+0x50] ;  /* 0x00005005ff067984 */ /* 0x000e260008000a00 */
        /* <DEDUP_REMOVED lines=8> */
[----:B------:R-:W-:Y:S01]  /*1160*/  SEL R62, R59, R62, !P0 ;  /* 0x0000003e3b3e7207 */ /* 0x000fe20004000000 */
[----:B0-----:R-:W-:Y:S01]  /*1170*/  IMAD.IADD R65, R26, 0x1, R65 ;  /* 0x000000011a417824 */ /* 0x001fe200078e0241 */
[----:B------:R-:W-:Y:S02]  /*1180*/  SEL R26, R67, R54, !P0 ;  /* 0x00000036431a7207 */ /* 0x000fe40004000000 */
[----:B------:R-:W-:Y:S02]  /*1190*/  SHFL.UP PT, R54, R4, 0x1, RZ ;  /* 0x0420000004367989 */ /* 0x000fe400000e00ff */
[----:B------:R-:W-:Y:S02]  /*11a0*/  SEL R56, R65, R56, !P0 ;  /* 0x0000003841387207 */ /* 0x000fe40004000000 */
        /* <DEDUP_REMOVED lines=10> */
[----:B------:R-:W1:Y:S01]  /*1250*/  SHFL.UP PT, R56, R5, 0x1, RZ ;  /* 0x0420000005387989 */ /* 0x000e6200000e00ff */
[----:B0-----:R-:W-:-:S04]  /*1260*/  ISETP.NE.U32.AND P0, PT, R6, RZ, PT ;  /* 0x000000ff0600720c */ /* 0x001fc80003f05070 */
[----:B------:R-:W-:-:S04]  /*1270*/  ISETP.NE.AND.EX P0, PT, R7, RZ, PT, P0 ;  /* 0x000000ff0700720c */ /* 0x000fc80003f05300 */
[----:B------:R-:W-:Y:S02]  /*1280*/  SEL R65, R65, RZ, !P0 ;  /* 0x000000ff41417207 */ /* 0x000fe40004000000 */
[----:B------:R-:W-:-:S03]  /*1290*/  ISETP.NE.U32.AND P0, PT, R54, RZ, PT ;  /* 0x000000ff3600720c */ /* 0x000fc60003f05070 */
[----:B------:R-:W-:Y:S01]  /*12a0*/  IMAD.IADD R58, R58, 0x1, R65 ;  /* 0x000000013a3a7824 */ /* 0x000fe200078e0241 */
[----:B-1----:R-:W-:-:S04]  /*12b0*/  ISETP.NE.AND.EX P0, PT, R56, RZ, PT, P0 ;  /* 0x000000ff3800720c */ /* 0x002fc80003f05300 */
[----:B------:R-:W-:-:S04]  /*12c0*/  SEL R27, R58, R27, !P6 ;  /* 0x0000001b3a1b7207 */ /* 0x000fc80007000000 */
[----:B------:R-:W-:Y:S02]  /*12d0*/  SEL R47, R27, RZ, P1 ;  /* 0x000000ff1b2f7207 */ /* 0x000fe40000800000 */
[----:B------:R-:W-:Y:S02]  /*12e0*/  ISETP.NE.AND P1, PT, R63, RZ, PT ;  /* 0x000000ff3f00720c */ /* 0x000fe40003f25270 */
[----:B------:R-:W-:Y:S02]  /*12f0*/  SEL R27, R47, RZ, !P0 ;  /* 0x000000ff2f1b7207 */ /* 0x000fe40004000000 */
[----:B------:R-:W-:-:S13]  /*1300*/  ISETP.NE.AND P0, PT, R46, RZ, PT ;  /* 0x000000ff2e00720c */ /* 0x000fda0003f05270 */
[----:B------:R-:W-:Y:S01]  /*1310*/  @P0 IMAD.IADD R47, R64, 0x1, R27 ;  /* 0x00000001402f0824 */ /* 0x000fe200078e021b */
[----:B------:R-:W-:-:S04]  /*1320*/  ISETP.NE.U32.AND P0, PT, R29, RZ, PT ;  /* 0x000000ff1d00720c */ /* 0x000fc80003f05070 */
[----:B------:R-:W-:-:S04]  /*1330*/  ISETP.NE.AND.EX P0, PT, RZ, UR4, PT, P0 ;  /* 0x00000004ff007c0c */ /* 0x000fc8000bf05300 */
[----:B------:R-:W-:-:S05]  /*1340*/  SEL R5, R47, RZ, !P0 ;  /* 0x000000ff2f057207 */ /* 0x000fca0004000000 */
[----:B------:R-:W-:-:S05]  /*1350*/  IMAD.IADD R48, R48, 0x1, R5 ;  /* 0x0000000130307824 */ /* 0x000fca00078e0205 */
[----:B------:R-:W-:Y:S02]  /*1360*/  SEL R5, R48, RZ, !P1 ;  /* 0x000000ff30057207 */ /* 0x000fe40004800000 */
[----:B------:R-:W-:-:S03]  /*1370*/  IADD3 R57, P1, PT, R6, R57, RZ ;  /* 0x0000003906397210 */ /* 0x000fc60007f3e0ff */
[----:B------:R-:W-:Y:S01]  /*1380*/  IMAD.IADD R52, R52, 0x1, R5 ;  /* 0x0000000134347824 */ /* 0x000fe200078e0205 */
[----:B------:R-:W-:Y:S01]  /*1390*/  SEL R59, R57, R26, !P6 ;  /* 0x0000001a393b7207 */ /* 0x000fe20007000000 */
[----:B------:R-:W-:Y:S01]  /*13a0*/  IMAD.X R7, R7, 0x1, R55, P1 ;  /* 0x0000000107077824 */ /* 0x000fe200008e0637 */
[----:B------:R-:W-:Y:S01]  /*13b0*/  ISETP.NE.AND P1, PT, R61, RZ, PT ;  /* 0x000000ff3d00720c */ /* 0x000fe20003f25270 */
[----:B------:R-:W-:Y:S03]  /*13c0*/  LDS R55, [UR5+0x78] ;  /* 0x00007805ff377984 */ /* 0x000fe60008000800 */
[----:B------:R-:W-:Y:S02]  /*13d0*/  SEL R4, R52, RZ, !P1 ;  /* 0x000000ff34047207 */ /* 0x000fe40004800000 */
[----:B------:R-:W-:Y:S02]  /*13e0*/  ISETP.NE.AND P1, PT, R60, RZ, PT ;  /* 0x000000ff3c00720c */ /* 0x000fe40003f25270 */
[----:B------:R-:W-:Y:S01]  /*13f0*/  SEL R62, R7, R62, !P6 ;  /* 0x0000003e073e7207 */ /* 0x000fe20007000000 */
[----:B------:R-:W-:Y:S01]  /*1400*/  IMAD.IADD R51, R51, 0x1, R4 ;  /* 0x0000000133337824 */ /* 0x000fe200078e0204 */
[----:B------:R-:W-:Y:S01]  /*1410*/  ISETP.GE.U32.AND P6, PT, R0, 0x20, PT ;  /* 0x000000200000780c */ /* 0x000fe20003fc6070 */
[----:B------:R-:W0:Y:S03]  /*1420*/  LDS.64 R4, [UR5+0x70] ;  /* 0x00007005ff047984 */ /* 0x000e260008000a00 */
[----:B------:R-:W-:-:S02]  /*1430*/  SEL R27, R51, RZ, !P1 ;  /* 0x000000ff331b7207 */ /* 0x000fc40004800000 */
[----:B------:R-:W-:-:S03]  /*1440*/  ISETP.NE.AND P1, PT, R0, RZ, PT ;  /* 0x000000ff0000720c */ /* 0x000fc60003f25270 */
[----:B------:R-:W-:-:S05]  /*1450*/  IMAD.IADD R50, R50, 0x1, R27 ;  /* 0x0000000132327824 */ /* 0x000fca00078e021b */
[----:B------:R-:W-:-:S05]  /*1460*/  SEL R6, R50, RZ, !P2 ;  /* 0x000000ff32067207 */ /* 0x000fca0005000000 */
[----:B------:R-:W-:Y:S01]  /*1470*/  IMAD.IADD R49, R49, 0x1, R6 ;  /* 0x0000000131317824 */ /* 0x000fe200078e0206 */
[----:B------:R-:W1:Y:S04]  /*1480*/  @!P1 LDC.64 R26, c[0x0][0x3b0] ;  /* 0x0000ec00ff1a9b82 */ /* 0x000e680000000a00 */
[----:B------:R-:W-:Y:S02]  /*1490*/  SEL R6, R49, RZ, !P3 ;  /* 0x000000ff31067207 */ /* 0x000fe40005800000 */
[----:B------:R-:W-:-:S03]  /*14a0*/  ISETP.NE.AND P3, PT, R46, RZ, PT ;  /* 0x000000ff2e00720c */ /* 0x000fc60003f65270 */
[----:B------:R-:W-:Y:S01]  /*14b0*/  IMAD.IADD R45, R45, 0x1, R6 ;  /* 0x000000012d2d7824 */ /* 0x000fe200078e0206 */
[----:B------:R-:W-:Y:S02]  /*14c0*/  SEL R53, R54, RZ, P3 ;  /* 0x000000ff36357207 */ /* 0x000fe40001800000 */
[----:B------:R-:W-:Y:S02]  /*14d0*/  SEL R54, R59, RZ, P6 ;  /* 0x000000ff3b367207 */ /* 0x000fe40003000000 */
[----:B------:R-:W-:Y:S02]  /*14e0*/  SEL R46, R56, RZ, P3 ;  /* 0x000000ff382e7207 */ /* 0x000fe40001800000 */
[----:B------:R-:W-:Y:S02]  /*14f0*/  SEL R59, R62, RZ, P6 ;  /* 0x000000ff3e3b7207 */ /* 0x000fe40003000000 */
[C---:B0-----:R-:W-:Y:S02]  /*1500*/  ISETP.NE.U32.AND P2, PT, R4.reuse, RZ, PT ;  /* 0x000000ff0400720c */ /* 0x041fe40003f45070 */
[----:B------:R-:W-:-:S02]  /*1510*/  IADD3 R6, P3, PT, R4, R57, RZ ;  /* 0x0000003904067210 */ /* 0x000fc40007f7e0ff */
[----:B------:R-:W-:Y:S02]  /*1520*/  ISETP.NE.AND.EX P2, PT, R5, RZ, PT, P2 ;  /* 0x000000ff0500720c */ /* 0x000fe40003f45320 */
[----:B------:R-:W-:Y:S01]  /*1530*/  SEL R57, R45, RZ, !P4 ;  /* 0x000000ff2d397207 */ /* 0x000fe20006000000 */
[----:B------:R-:W-:Y:S01]  /*1540*/  IMAD.X R7, R5, 0x1, R7, P3 ;  /* 0x0000000105077824 */ /* 0x000fe200018e0607 */
[----:B------:R-:W-:Y:S01]  /*1550*/  SEL R58, R58, RZ, !P2 ;  /* 0x000000ff3a3a7207 */ /* 0x000fe20005000000 */
[----:B------:R-:W-:Y:S01]  /*1560*/  @!P1 IMAD.MOV.U32 R5, RZ, RZ, 0x65 ;  /* 0x00000065ff059424 */ /* 0x000fe200078e00ff */
[----:B------:R-:W-:Y:S01]  /*1570*/  IADD3 R53, P2, PT, R53, R54, RZ ;  /* 0x0000003635357210 */ /* 0x000fe20007f5e0ff */
[----:B------:R-:W-:Y:S02]  /*1580*/  IMAD.IADD R44, R44, 0x1, R57 ;  /* 0x000000012c2c7824 */ /* 0x000fe400078e0239 */
[----:B------:R-:W-:Y:S01]  /*1590*/  IMAD.IADD R4, R55, 0x1, R58 ;  /* 0x0000000137047824 */ /* 0x000fe200078e023a */
[----:B------:R-:W-:Y:S01]  /*15a0*/  IADD3 R30, P3, PT, R53, R30, RZ ;  /* 0x0000001e351e7210 */ /* 0x000fe20007f7e0ff */
[----:B------:R-:W-:Y:S01]  /*15b0*/  IMAD.X R46, R46, 0x1, R59, P2 ;  /* 0x000000012e2e7824 */ /* 0x000fe200010e063b */
[----:B------:R-:W-:-:S02]  /*15c0*/  ISETP.GE.U32.AND P2, PT, R6, 0x101, PT ;  /* 0x000001010600780c */ /* 0x000fc40003f46070 */
[----:B-1----:R0:W-:Y:S01]  /*15d0*/  @!P1 ST.E.128.STRONG.GPU desc[UR8][R26.64+0x200], R4 ;  /* 0x000200041a009985 */ /* 0x0021e2000c10fd08 */
[----:B------:R-:W-:Y:S01]  /*15e0*/  IADD3 R32, P4, PT, R53, R32, RZ ;  /* 0x0000002035207210 */ /* 0x000fe20007f9e0ff */
[C---:B------:R-:W-:Y:S01]  /*15f0*/  IMAD.X R31, R46.reuse, 0x1, R31, P3 ;  /* 0x000000012e1f7824 */ /* 0x040fe200018e061f */
[----:B------:R-:W-:Y:S02]  /*1600*/  ISETP.GE.AND.EX P1, PT, R7, RZ, PT, P2 ;  /* 0x000000ff0700720c */ /* 0x000fe40003f26320 */
[----:B------:R-:W-:Y:S01]  /*1610*/  IADD3 R34, P6, PT, R53, R34, RZ ;  /* 0x0000002235227210 */ /* 0x000fe20007fde0ff */
[----:B------:R-:W-:Y:S01]  /*1620*/  IMAD.X R33, R46, 0x1, R33, P4 ;  /* 0x000000012e217824 */ /* 0x000fe200020e0621 */
[----:B------:R-:W-:Y:S02]  /*1630*/  IADD3 R54, P2, PT, R29, R53, RZ ;  /* 0x000000351d367210 */ /* 0x000fe40007f5e0ff */
[----:B------:R-:W-:Y:S01]  /*1640*/  SEL R29, R44, RZ, !P5 ;  /* 0x000000ff2c1d7207 */ /* 0x000fe20006800000 */
[----:B------:R-:W-:Y:S01]  /*1650*/  IMAD.X R35, R46, 0x1, R35, P6 ;  /* 0x000000012e237824 */ /* 0x000fe200030e0623 */
[----:B------:R-:W-:-:S02]  /*1660*/  IADD3 R36, P5, PT, R53, R36, RZ ;  /* 0x0000002435247210 */ /* 0x000fc40007fbe0ff */
[C---:B------:R-:W-:Y:S01]  /*1670*/  IADD3 R38, P3, PT, R53.reuse, R38, RZ ;  /* 0x0000002635267210 */ /* 0x040fe20007f7e0ff */
[----:B------:R-:W-:Y:S01]  /*1680*/  IMAD.IADD R28, R28, 0x1, R29 ;  /* 0x000000011c1c7824 */ /* 0x000fe200078e021d */
[C---:B------:R-:W-:Y:S01]  /*1690*/  IADD3 R40, P4, PT, R53.reuse, R40, RZ ;  /* 0x0000002835287210 */ /* 0x040fe20007f9e0ff */
[C---:B------:R-:W-:Y:S01]  /*16a0*/  IMAD.X R37, R46.reuse, 0x1, R37, P5 ;  /* 0x000000012e257824 */ /* 0x040fe200028e0625 */
[----:B------:R-:W-:Y:S01]  /*16b0*/  IADD3 R42, P6, PT, R53, R42, RZ ;  /* 0x0000002a352a7210 */ /* 0x000fe20007fde0ff */
[C---:B------:R-:W-:Y:S01]  /*16c0*/  IMAD.X R39, R46.reuse, 0x1, R39, P3 ;  /* 0x000000012e277824 */ /* 0x040fe200018e0627 */
[C---:B0-----:R-:W-:Y:S01]  /*16d0*/  IADD3.X R27, PT, PT, R46.reuse, UR4, RZ, P2, !PT ;  /* 0x000000042e1b7c10 */ /* 0x041fe200097fe4ff */
[C---:B------:R-:W-:Y:S02]  /*16e0*/  IMAD.X R41, R46.reuse, 0x1, R41, P4 ;  /* 0x000000012e297824 */ /* 0x040fe400020e0629 */
[----:B------:R-:W-:Y:S01]  /*16f0*/  IMAD.X R43, R46, 0x1, R43, P6 ;  /* 0x000000012e2b7824 */ /* 0x000fe200030e062b */
[----:B------:R-:W-:Y:S07]  /*1700*/  @!P1 BRA `(.L_x_515) ;  /* 0x0000000800209947 */ /* 0x000fee0003800000 */
[----:B------:R-:W-:Y:S01]  /*1710*/  BAR.SYNC.DEFER_BLOCKING 0x0 ;  /* 0x0000000000007b1d */ /* 0x000fe20000010000 */
[----:B------:R-:W-:Y:S02]  /*1720*/  ISETP.NE.U32.AND P2, PT, R8, R10, PT ;  /* 0x0000000a0800720c */ /* 0x000fe40003f45070 */
[----:B------:R-:W-:Y:S02]  /*1730*/  @P0 LEA R53, R53, UR5, 0x4 ;  /* 0x0000000535350c11 */ /* 0x000fe4000f8e20ff */
[----:B------:R-:W-:Y:S02]  /*1740*/  ISETP.NE.AND.EX P2, PT, R9, R11, PT, P2 ;  /* 0x0000000b0900720c */ /* 0x000fe40003f45320 */
[----:B------:R-:W-:Y:S02]  /*1750*/  ISETP.NE.U32.AND P1, PT, R10, R12, PT ;  /* 0x0000000c0a00720c */ /* 0x000fe40003f25070 */
[----:B------:R-:W-:Y:S02]  /*1760*/  ISETP.NE.U32.AND P4, PT, R12, R14, PT ;  /* 0x0000000e0c00720c */ /* 0x000fe40003f85070 */
[----:B------:R-:W-:-:S02]  /*1770*/  ISETP.NE.U32.AND P3, PT, R14, R16, PT ;  /* 0x000000100e00720c */ /* 0x000fc40003f65070 */
[----:B------:R-:W-:Y:S02]  /*1780*/  ISETP.NE.AND.EX P1, PT, R11, R13, PT, P1 ;  /* 0x0000000d0b00720c */ /* 0x000fe40003f25310 */
[----:B------:R-:W-:Y:S02]  /*1790*/  ISETP.NE.U32.AND P5, PT, R18, R20, PT ;  /* 0x000000141200720c */ /* 0x000fe40003fa5070 */
[----:B------:R-:W-:Y:S02]  /*17a0*/  ISETP.NE.AND.EX P4, PT, R13, R15, PT, P4 ;  /* 0x0000000f0d00720c */ /* 0x000fe40003f85340 */
[----:B------:R-:W-:Y:S02]  /*17b0*/  @P2 LEA R5, R54, UR5, 0x4 ;  /* 0x0000000536052c11 */ /* 0x000fe4000f8e20ff */
[----:B------:R-:W-:Y:S02]  /*17c0*/  ISETP.NE.AND.EX P3, PT, R15, R17, PT, P3 ;  /* 0x000000110f00720c */ /* 0x000fe40003f65330 */
[----:B------:R-:W-:Y:S01]  /*17d0*/  ISETP.NE.U32.AND P6, PT, R22, R2, PT ;  /* 0x000000021600720c */ /* 0x000fe20003fc5070 */
[----:B------:R0:W-:Y:S01]  /*17e0*/  @P0 STS.64 [R53], R24 ;  /* 0x0000001835000388 */ /* 0x0001e20000000a00 */
[----:B------:R-:W-:-:S02]  /*17f0*/  ISETP.NE.AND.EX P5, PT, R19, R21, PT, P5 ;  /* 0x000000151300720c */ /* 0x000fc40003fa5350 */
[----:B------:R-:W-:Y:S01]  /*1800*/  ISETP.NE.AND.EX P6, PT, R23, R3, PT, P6 ;  /* 0x000000031700720c */ /* 0x000fe20003fc5360 */
[----:B------:R-:W-:Y:S01]  /*1810*/  @P0 STS [R53+0x8], R47 ;  /* 0x0000082f35000388 */ /* 0x000fe20000000800 */
[----:B------:R-:W-:Y:S02]  /*1820*/  ISETP.NE.U32.AND P0, PT, R16, R18, PT ;  /* 0x000000121000720c */ /* 0x000fe40003f05070 */
[----:B------:R-:W-:Y:S01]  /*1830*/  @P4 LEA R32, R32, UR5, 0x4 ;  /* 0x0000000520204c11 */ /* 0x000fe2000f8e20ff */
[----:B------:R1:W-:Y:S02]  /*1840*/  @P2 STS.64 [R5], R8 ;  /* 0x0000000805002388 */ /* 0x0003e40000000a00 */
[----:B------:R-:W-:Y:S02]  /*1850*/  @P3 LEA R3, R34, UR5, 0x4 ;  /* 0x0000000522033c11 */ /* 0x000fe4000f8e20ff */
[----:B------:R2:W-:Y:S01]  /*1860*/  @P2 STS [R5+0x8], R48 ;  /* 0x0000083005002388 */ /* 0x0005e20000000800 */
[----:B------:R-:W-:-:S02]  /*1870*/  ISETP.NE.AND.EX P2, PT, R17, R19, PT, P0 ;  /* 0x000000131100720c */ /* 0x000fc40003f45300 */
[----:B------:R-:W-:Y:S02]  /*1880*/  ISETP.NE.U32.AND P0, PT, R20, R22, PT ;  /* 0x000000161400720c */ /* 0x000fe40003f05070 */
[----:B0-----:R-:W-:Y:S02]  /*1890*/  @P1 LEA R25, R30, UR5, 0x4 ;  /* 0x000000051e191c11 */ /* 0x001fe4000f8e20ff */
[----:B------:R-:W-:Y:S02]  /*18a0*/  ISETP.NE.AND.EX P0, PT, R21, R23, PT, P0 ;  /* 0x000000171500720c */ /* 0x000fe40003f05300 */
[----:B------:R-:W-:Y:S01]  /*18b0*/  @P5 LEA R38, R38, UR5, 0x4 ;  /* 0x0000000526265c11 */ /* 0x000fe2000f8e20ff */
[----:B------:R0:W-:Y:S01]  /*18c0*/  @P1 STS.64 [R25], R10 ;  /* 0x0000000a19001388 */ /* 0x0001e20000000a00 */
[----:B-1----:R-:W-:-:S03]  /*18d0*/  @P6 LEA R9, R42, UR5, 0x4 ;  /* 0x000000052a096c11 */ /* 0x002fc6000f8e20ff */
[----:B------:R-:W-:Y:S01]  /*18e0*/  @P2 LEA R36, R36, UR5, 0x4 ;  /* 0x0000000524242c11 */ /* 0x000fe2000f8e20ff */
[----:B------:R0:W-:Y:S01]  /*18f0*/  @P1 STS [R25+0x8], R52 ;  /* 0x0000083419001388 */ /* 0x0001e20000000800 */
[----:B------:R-:W-:-:S03]  /*1900*/  ISETP.GT.U32.AND P1, PT, R6, R0, PT ;  /* 0x000000000600720c */ /* 0x000fc60003f24070 */
[----:B------:R0:W-:Y:S01]  /*1910*/  @P4 STS.64 [R32], R12 ;  /* 0x0000000c20004388 */ /* 0x0001e20000000a00 */
[----:B--2---:R-:W-:Y:S02]  /*1920*/  @P0 LEA R5, R40, UR5, 0x4 ;  /* 0x0000000528050c11 */ /* 0x004fe4000f8e20ff */
[----:B------:R-:W-:Y:S01]  /*1930*/  ISETP.GT.U32.AND.EX P1, PT, R7, RZ, PT, P1 ;  /* 0x000000ff0700720c */ /* 0x000fe20003f24110 */
[----:B------:R0:W-:Y:S04]  /*1940*/  @P4 STS [R32+0x8], R51 ;  /* 0x0000083320004388 */ /* 0x0001e80000000800 */
[----:B------:R0:W-:Y:S04]  /*1950*/  @P3 STS.64 [R3], R14 ;  /* 0x0000000e03003388 */ /* 0x0001e80000000a00 */
        /* <DEDUP_REMOVED lines=8> */
[----:B------:R0:W-:Y:S01]  /*19e0*/  @P6 STS [R9+0x8], R28 ;  /* 0x0000081c09006388 */ /* 0x0001e20000000800 */
[----:B------:R-:W-:Y:S06]  /*19f0*/  BAR.SYNC.DEFER_BLOCKING 0x0 ;  /* 0x0000000000007b1d */ /* 0x000fec0000010000 */
[----:B------:R-:W-:Y:S05]  /*1a00*/  @!P1 EXIT ;  /* 0x000000000000994d */ /* 0x000fea0003800000 */
[----:B------:R-:W-:Y:S01]  /*1a10*/  IMAD.MOV.U32 R29, RZ, RZ, R0 ;  /* 0x000000ffff1d7224 */ /* 0x000fe200078e0000 */
[----:B------:R-:W1:Y:S01]  /*1a20*/  LDCU.64 UR12, c[0x0][0x398] ;  /* 0x00007300ff0c77ac */ /* 0x000e620008000a00 */
[----:B0-----:R-:W-:Y:S01]  /*1a30*/  IMAD.MOV.U32 R16, RZ, RZ, RZ ;  /* 0x000000ffff107224 */ /* 0x001fe200078e00ff */
[----:B------:R-:W-:Y:S02]  /*1a40*/  BSSY.RECONVERGENT B0, `(.L_x_516) ;  /* 0x000002c000007945 */ /* 0x000fe40003800200 */
[----:B------:R-:W-:Y:S01]  /*1a50*/  LOP3.LUT R3, RZ, R29, RZ, 0x33, !PT ;  /* 0x0000001dff037212 */ /* 0x000fe200078e33ff */
[----:B------:R-:W0:Y:S01]  /*1a60*/  LDCU.64 UR14, c[0x0][0x3a0] ;  /* 0x00007400ff0e77ac */ /* 0x000e220008000a00 */
[----:B------:R-:W-:Y:S02]  /*1a70*/  LOP3.LUT R2, RZ, R16, RZ, 0x33, !PT ;  /* 0x00000010ff027212 */ /* 0x000fe400078e33ff */
[----:B------:R-:W-:-:S04]  /*1a80*/  IADD3 R3, P0, PT, R3, R6, RZ ;  /* 0x0000000603037210 */ /* 0x000fc80007f1e0ff */
[C---:B------:R-:W-:Y:S01]  /*1a90*/  LOP3.LUT R4, R3.reuse, 0x300, RZ, 0xc0, !PT ;  /* 0x0000030003047812 */ /* 0x040fe200078ec0ff */
[----:B------:R-:W-:Y:S01]  /*1aa0*/  IMAD.X R2, R2, 0x1, R7, P0 ;  /* 0x0000000102027824 */ /* 0x000fe200000e0607 */
[----:B------:R-:W-:Y:S02]  /*1ab0*/  ISETP.GE.U32.AND P0, PT, R3, 0x300, PT ;  /* 0x000003000300780c */ /* 0x000fe40003f06070 */
[----:B------:R-:W-:Y:S02]  /*1ac0*/  ISETP.NE.U32.AND P1, PT, R4, 0x300, PT ;  /* 0x000003000400780c */ /* 0x000fe40003f25070 */
[----:B------:R-:W-:Y:S02]  /*1ad0*/  ISETP.GE.U32.AND.EX P0, PT, R2, RZ, PT, P0 ;  /* 0x000000ff0200720c */ /* 0x000fe40003f06100 */
[----:B------:R-:W-:-:S13]  /*1ae0*/  ISETP.NE.AND.EX P1, PT, RZ, RZ, PT, P1 ;  /* 0x000000ffff00720c */ /* 0x000fda0003f25310 */
[----:B01----:R-:W-:Y:S05]  /*1af0*/  @!P1 BRA `(.L_x_517) ;  /* 0x0000000000809947 */ /* 0x003fea0003800000 */
[----:B------:R-:W0:Y:S01]  /*1b00*/  LDCU.64 UR6, c[0x0][0x3a0] ;  /* 0x00007400ff0677ac */ /* 0x000e220008000a00 */
[----:B------:R-:W-:Y:S01]  /*1b10*/  SHF.R.U64 R14, R3, 0x8, R2 ;  /* 0x00000008030e7819 */ /* 0x000fe20000001202 */
[----:B------:R-:W-:Y:S01]  /*1b20*/  IMAD.MOV.U32 R17, RZ, RZ, RZ ;  /* 0x000000ffff117224 */ /* 0x000fe200078e00ff */
[----:B------:R-:W-:Y:S01]  /*1b30*/  LEA R0, R0, UR5, 0x4 ;  /* 0x0000000500007c11 */ /* 0x000fe2000f8e20ff */
[----:B------:R-:W1:Y:S02]  /*1b40*/  LDCU.64 UR10, c[0x0][0x398] ;  /* 0x00007300ff0a77ac */ /* 0x000e640008000a00 */
[----:B------:R-:W-:Y:S02]  /*1b50*/  VIADD R14, R14, 0x1 ;  /* 0x000000010e0e7836 */ /* 0x000fe40000000000 */
[----:B------:R-:W-:-:S03]  /*1b60*/  VIADD R0, R0, 0x8 ;  /* 0x0000000800007836 */ /* 0x000fc60000000000 */
[----:B------:R-:W-:Y:S02]  /*1b70*/  LOP3.LUT R14, R14, 0x3, RZ, 0xc0, !PT ;  /* 0x000000030e0e7812 */ /* 0x000fe400078ec0ff */
[C---:B0-----:R-:W-:Y:S02]  /*1b80*/  LEA R12, P1, R29.reuse, UR6, 0x2 ;  /* 0x000000061d0c7c11 */ /* 0x041fe4000f8210ff */
[C---:B-1----:R-:W-:Y:S02]  /*1b90*/  LEA R10, P2, R29.reuse, UR10, 0x3 ;  /* 0x0000000a1d0a7c11 */ /* 0x042fe4000f8418ff */
[C-C-:B------:R-:W-:Y:S02]  /*1ba0*/  LEA.HI.X R15, R29.reuse, UR7, R16.reuse, 0x2, P1 ;  /* 0x000000071d0f7c11 */ /* 0x140fe400088f1410 */
[----:B------:R-:W-:Y:S02]  /*1bb0*/  LEA.HI.X R13, R29, UR11, R16, 0x3, P2 ;  /* 0x0000000b1d0d7c11 */ /* 0x000fe400090f1c10 */
[----:B------:R-:W-:-:S04]  /*1bc0*/  LEA R29, P1, R14, R29, 0x8 ;  /* 0x0000001d0e1d7211 */ /* 0x000fc800078240ff */
[----:B------:R-:W-:-:S09]  /*1bd0*/  LEA.HI.X R16, R14, R16, R17, 0x8, P1 ;  /* 0x000000100e107211 */ /* 0x000fd200008f4411 */
.L_x_518:
[----:B0-----:R-:W0:Y:S01]  /*1be0*/  LDS.64 R2, [R0+-0x8] ;  /* 0xfffff80000027984 */ /* 0x001e220000000a00 */
[----:B------:R-:W-:Y:S01]  /*1bf0*/  IMAD.MOV.U32 R4, RZ, RZ, R10 ;  /* 0x000000ffff047224 */ /* 0x000fe200078e000a */
[----:B------:R-:W-:Y:S01]  /*1c00*/  IADD3 R14, P1, PT, R14, -0x1, RZ ;  /* 0xffffffff0e0e7810 */ /* 0x000fe20007f3e0ff */
[----:B------:R-:W-:Y:S01]  /*1c10*/  IMAD.MOV.U32 R5, RZ, RZ, R13 ;  /* 0x000000ffff057224 */ /* 0x000fe200078e000d */
[----:B------:R1:W2:Y:S01]  /*1c20*/  LDS R11, [R0] ;  /* 0x00000000000b7984 */ /* 0x0002a20000000800 */
[----:B------:R-:W-:Y:S01]  /*1c30*/  IMAD.MOV.U32 R8, RZ, RZ, R12 ;  /* 0x000000ffff087224 */ /* 0x000fe200078e000c */
[----:B------:R-:W-:Y:S01]  /*1c40*/  IADD3.X R17, PT, PT, R17, -0x1, RZ, P1, !PT ;  /* 0xffffffff11117810 */ /* 0x000fe20000ffe4ff */
[----:B------:R-:W-:Y:S01]  /*1c50*/  IMAD.MOV.U32 R9, RZ, RZ, R15 ;  /* 0x000000ffff097224 */ /* 0x000fe200078e000f */
[----:B------:R-:W-:Y:S02]  /*1c60*/  ISETP.NE.U32.AND P1, PT, R14, RZ, PT ;  /* 0x000000ff0e00720c */ /* 0x000fe40003f25070 */
[----:B------:R-:W-:-:S02]  /*1c70*/  IADD3 R12, P2, PT, R12, 0x400, RZ ;  /* 0x000004000c0c7810 */ /* 0x000fc40007f5e0ff */
[----:B------:R-:W-:Y:S01]  /*1c80*/  ISETP.NE.AND.EX P1, PT, R17, RZ, PT, P1 ;  /* 0x000000ff1100720c */ /* 0x000fe20003f25310 */
[----:B-1----:R-:W-:Y:S01]  /*1c90*/  VIADD R0, R0, 0x1000 ;  /* 0x0000100000007836 */ /* 0x002fe20000000000 */
[----:B------:R-:W-:Y:S01]  /*1ca0*/  IADD3 R10, P3, PT, R10, 0x800, RZ ;  /* 0x000008000a0a7810 */ /* 0x000fe20007f7e0ff */
[----:B------:R-:W-:-:S04]  /*1cb0*/  IMAD.X R15, RZ, RZ, R15, P2 ;  /* 0x000000ffff0f7224 */ /* 0x000fc800010e060f */
[----:B------:R-:W-:Y:S01]  /*1cc0*/  IMAD.X R13, RZ, RZ, R13, P3 ;  /* 0x000000ffff0d7224 */ /* 0x000fe200018e060d */
[----:B0-----:R0:W-:Y:S04]  /*1cd0*/  STG.E.64 desc[UR8][R4.64], R2 ;  /* 0x0000000204007986 */ /* 0x0011e8000c101b08 */
[----:B--2---:R0:W-:Y:S01]  /*1ce0*/  STG.E desc[UR8][R8.64], R11 ;  /* 0x0000000b08007986 */ /* 0x0041e2000c101908 */
[----:B------:R-:W-:Y:S05]  /*1cf0*/  @P1 BRA `(.L_x_518) ;  /* 0xfffffffc00b81947 */ /* 0x000fea000383ffff */
.L_x_517:
[----:B------:R-:W-:Y:S05]  /*1d00*/  BSYNC.RECONVERGENT B0 ;  /* 0x0000000000007941 */ /* 0x000fea0003800200 */
.L_x_516:
[----:B------:R-:W-:Y:S05]  /*1d10*/  @!P0 EXIT ;  /* 0x000000000000894d */ /* 0x000fea0003800000 */
.L_x_519:
[C---:B------:R-:W-:Y:S01]  /*1d20*/  LEA R0, R29.reuse, UR5, 0x4 ;  /* 0x000000051d007c11 */ /* 0x040fe2000f8e20ff */
[C---:B01----:R-:W-:Y:S01]  /*1d30*/  IMAD.SHL.U32 R8, R29.reuse, 0x8, RZ ;  /* 0x000000081d087824 */ /* 0x043fe200078e00ff */
[C-C-:B------:R-:W-:Y:S01]  /*1d40*/  SHF.L.U64.HI R11, R29.reuse, 0x2, R16.reuse ;  /* 0x000000021d0b7819 */ /* 0x140fe20000010210 */
[C---:B------:R-:W-:Y:S01]  /*1d50*/  IMAD.SHL.U32 R10, R29.reuse, 0x4, RZ ;  /* 0x000000041d0a7824 */ /* 0x040fe200078e00ff */
[C---:B------:R-:W-:Y:S01]  /*1d60*/  SHF.L.U64.HI R17, R29.reuse, 0x3, R16 ;  /* 0x000000031d117819 */ /* 0x040fe20000010210 */
[----:B------:R-:W0:Y:S01]  /*1d70*/  LDS.64 R2, [R0] ;  /* 0x0000000000027984 */ /* 0x000e220000000a00 */
[C---:B------:R-:W-:Y:S01]  /*1d80*/  IADD3 R16, P0, PT, R8.reuse, UR12, RZ ;  /* 0x0000000c08107c10 */ /* 0x040fe2000ff1e0ff */
[----:B------:R-:W-:Y:S01]  /*1d90*/  VIADD R29, R29, 0x400 ;  /* 0x000004001d1d7836 */ /* 0x000fe20000000000 */
[----:B------:R-:W-:Y:S01]  /*1da0*/  LOP3.LUT R8, R8, 0xfffffff8, RZ, 0xc0, !PT ;  /* 0xfffffff808087812 */ /* 0x000fe200078ec0ff */
[----:B------:R-:W1:Y:S01]  /*1db0*/  LDS R21, [R0+0x8] ;  /* 0x0000080000157984 */ /* 0x000e620000000800 */
[----:B------:R-:W-:-:S02]  /*1dc0*/  IADD3 R18, P1, PT, R10, UR14, RZ ;  /* 0x0000000e0a127c10 */ /* 0x000fc4000ff3e0ff */
[----:B------:R-:W-:Y:S01]  /*1dd0*/  LOP3.LUT R10, R10, 0xfffffffc, RZ, 0xc0, !PT ;  /* 0xfffffffc0a0a7812 */ /* 0x000fe200078ec0ff */
[----:B------:R-:W2:Y:S01]  /*1de0*/  LDS.64 R4, [R0+0x1000] ;  /* 0x0010000000047984 */ /* 0x000ea20000000a00 */
[C---:B------:R-:W-:Y:S02]  /*1df0*/  LOP3.LUT R9, R17.reuse, 0x7, RZ, 0xc0, !PT ;  /* 0x0000000711097812 */ /* 0x040fe400078ec0ff */
[----:B------:R-:W-:Y:S01]  /*1e00*/  IADD3.X R17, PT, PT, R17, UR13, RZ, P0, !PT ;  /* 0x0000000d11117c10 */ /* 0x000fe200087fe4ff */
[----:B------:R-:W3:Y:S01]  /*1e10*/  LDS R23, [R0+0x1008] ;  /* 0x0010080000177984 */ /* 0x000ee20000000800 */
[----:B------:R-:W-:Y:S02]  /*1e20*/  IADD3 R8, P0, PT, R8, UR12, RZ ;  /* 0x0000000c08087c10 */ /* 0x000fe4000ff1e0ff */
[----:B------:R-:W-:Y:S01]  /*1e30*/  IADD3 R10, P2, PT, R10, UR14, RZ ;  /* 0x0000000e0a0a7c10 */ /* 0x000fe2000ff5e0ff */
[----:B------:R-:W4:Y:S01]  /*1e40*/  LDS.64 R12, [R0+0x2000] ;  /* 0x00200000000c7984 */ /* 0x000f220000000a00 */
[----:B------:R-:W-:-:S02]  /*1e50*/  IADD3.X R19, PT, PT, R11, UR15, RZ, P1, !PT ;  /* 0x0000000f0b137c10 */ /* 0x000fc40008ffe4ff */
[----:B------:R-:W-:Y:S01]  /*1e60*/  IADD3.X R9, PT, PT, R9, UR13, RZ, P0, !PT ;  /* 0x0000000d09097c10 */ /* 0x000fe200087fe4ff */
[----:B------:R-:W5:Y:S01]  /*1e70*/  LDS R25, [R0+0x2008] ;  /* 0x0020080000197984 */ /* 0x000f620000000800 */
[----:B------:R-:W-:-:S03]  /*1e80*/  ISETP.GT.U32.AND P0, PT, R6, R29, PT ;  /* 0x0000001d0600720c */ /* 0x000fc60003f04070 */
[----:B------:R-:W5:Y:S01]  /*1e90*/  LDS.64 R14, [R0+0x3000] ;  /* 0x00300000000e7984 */ /* 0x000f620000000a00 */
[----:B------:R-:W-:-:S03]  /*1ea0*/  ISETP.GT.U32.AND.EX P0, PT, R7, RZ, PT, P0 ;  /* 0x000000ff0700720c */ /* 0x000fc60003f04100 */
[----:B------:R0:W5:Y:S02]  /*1eb0*/  LDS R27, [R0+0x3008] ;  /* 0x00300800001b7984 */ /* 0x0001640000000800 */
[----:B0-----:R-:W-:-:S04]  /*1ec0*/  LOP3.LUT R0, R11, 0x3, RZ, 0xc0, !PT ;  /* 0x000000030b007812 */ /* 0x001fc800078ec0ff */
[----:B------:R-:W-:Y:S01]  /*1ed0*/  IADD3.X R11, PT, PT, R0, UR15, RZ, P2, !PT ;  /* 0x0000000f000b7c10 */ /* 0x000fe200097fe4ff */
[----:B------:R0:W-:Y:S04]  /*1ee0*/  STG.E.64 desc[UR8][R16.64], R2 ;  /* 0x0000000210007986 */ /* 0x0001e8000c101b08 */
[----:B-1----:R1:W-:Y:S04]  /*1ef0*/  STG.E desc[UR8][R18.64], R21 ;  /* 0x0000001512007986 */ /* 0x0023e8000c101908 */
[----:B--2---:R1:W-:Y:S04]  /*1f00*/  STG.E.64 desc[UR8][R8.64+0x800], R4 ;  /* 0x0008000408007986 */ /* 0x0043e8000c101b08 */
[----:B---3--:R1:W-:Y:S01]  /*1f10*/  STG.E desc[UR8][R10.64+0x400], R23 ;  /* 0x000400170a007986 */ /* 0x0083e2000c101908 */
[----:B0-----:R-:W-:-:S03]  /*1f20*/  IMAD.MOV.U32 R16, RZ, RZ, RZ ;  /* 0x000000ffff107224 */ /* 0x001fc600078e00ff */
[----:B----4-:R1:W-:Y:S04]  /*1f30*/  STG.E.64 desc[UR8][R8.64+0x1000], R12 ;  /* 0x0010000c08007986 */ /* 0x0103e8000c101b08 */
[----:B-----5:R1:W-:Y:S04]  /*1f40*/  STG.E desc[UR8][R10.64+0x800], R25 ;  /* 0x000800190a007986 */ /* 0x0203e8000c101908 */
[----:B------:R1:W-:Y:S04]  /*1f50*/  STG.E.64 desc[UR8][R8.64+0x1800], R14 ;  /* 0x0018000e08007986 */ /* 0x0003e8000c101b08 */
[----:B------:R1:W-:Y:S01]  /*1f60*/  STG.E desc[UR8][R10.64+0xc00], R27 ;  /* 0x000c001b0a007986 */ /* 0x0003e2000c101908 */
[----:B------:R-:W-:Y:S05]  /*1f70*/  @P0 BRA `(.L_x_519) ;  /* 0xfffffffc00680947 */ /* 0x000fea000383ffff */
[----:B------:R-:W-:Y:S05]  /*1f80*/  EXIT ;  /* 0x000000000000794d */ /* 0x000fea0003800000 */
.L_x_515:
[----:B------:R-:W-:Y:S01]  /*1f90*/  ISETP.NE.U32.AND P1, PT, R22, R2, PT ;  /* 0x000000021600720c */ /* 0x000fe20003f25070 */
[----:B------:R-:W-:Y:S01]  /*1fa0*/  BSSY.RECONVERGENT B0, `(.L_x_520) ;  /* 0x000000e000007945 */ /* 0x000fe20003800200 */
[----:B------:R-:W-:Y:S02]  /*1fb0*/  ISETP.NE.U32.AND P3, PT, R8, R10, PT ;  /* 0x0000000a0800720c */ /* 0x000fe40003f65070 */
[----:B------:R-:W-:Y:S02]  /*1fc0*/  ISETP.NE.U32.AND P2, PT, R10, R12, PT ;  /* 0x0000000c0a00720c */ /* 0x000fe40003f45070 */
[----:B------:R-:W-:Y:S02]  /*1fd0*/  ISETP.NE.AND.EX P1, PT, R23, R3, PT, P1 ;  /* 0x000000031700720c */ /* 0x000fe40003f25310 */
[----:B------:R-:W-:Y:S01]  /*1fe0*/  ISETP.NE.AND.EX P3, PT, R9, R11, PT, P3 ;  /* 0x0000000b0900720c */ /* 0x000fe20003f65330 */
[----:B------:R-:W-:-:S12]  /*1ff0*/  @!P0 BRA `(.L_x_521) ;  /* 0x0000000000208947 */ /* 0x000fd80003800000 */
[----:B------:R-:W0:Y:S01]  /*2000*/  LDCU.64 UR4, c[0x0][0x398] ;  /* 0x00007300ff0477ac */ /* 0x000e220008000a00 */
[----:B------:R-:W1:Y:S01]  /*2010*/  LDCU.64 UR6, c[0x0][0x3a0] ;  /* 0x00007400ff0677ac */ /* 0x000e620008000a00 */
[C---:B0-----:R-:W-:Y:S02]  /*2020*/  LEA R2, P0, R53.reuse, UR4, 0x3 ;  /* 0x0000000435027c11 */ /* 0x041fe4000f8018ff */
[C---:B-1----:R-:W-:Y:S02]  /*2030*/  LEA R4, P4, R53.reuse, UR6, 0x2 ;  /* 0x0000000635047c11 */ /* 0x042fe4000f8810ff */
[C-C-:B------:R-:W-:Y:S02]  /*2040*/  LEA.HI.X R3, R53.reuse, UR5, R46.reuse, 0x3, P0 ;  /* 0x0000000535037c11 */ /* 0x140fe400080f1c2e */
[----:B------:R-:W-:-:S03]  /*2050*/  LEA.HI.X R5, R53, UR7, R46, 0x2, P4 ;  /* 0x0000000735057c11 */ /* 0x000fc6000a0f142e */
[----:B------:R0:W-:Y:S04]  /*2060*/  STG.E.64 desc[UR8][R2.64], R24 ;  /* 0x0000001802007986 */ /* 0x0001e8000c101b08 */
[----:B------:R0:W-:Y:S02]  /*2070*/  STG.E desc[UR8][R4.64], R47 ;  /* 0x0000002f04007986 */ /* 0x0001e4000c101908 */
.L_x_521:
[----:B------:R-:W-:Y:S05]  /*2080*/  BSYNC.RECONVERGENT B0 ;  /* 0x0000000000007941 */ /* 0x000fea0003800200 */
.L_x_520:
[----:B------:R-:W-:Y:S04]  /*2090*/  BSSY.RECONVERGENT B0, `(.L_x_522) ;  /* 0x000000a000007945 */ /* 0x000fe80003800200 */
[----:B------:R-:W-:Y:S05]  /*20a0*/  @!P3 BRA `(.L_x_523) ;  /* 0x000000000020b947 */ /* 0x000fea0003800000 */
        /* <DEDUP_REMOVED lines=8> */
.L_x_523:
[----:B------:R-:W-:Y:S05]  /*2130*/  BSYNC.RECONVERGENT B0 ;  /* 0x0000000000007941 */ /* 0x000fea0003800200 */
.L_x_522:
[----:B------:R-:W-:Y:S01]  /*2140*/  ISETP.NE.AND.EX P2, PT, R11, R13, PT, P2 ;  /* 0x0000000d0b00720c */ /* 0x000fe20003f45320 */
[----:B------:R-:W-:Y:S01]  /*2150*/  BSSY.RECONVERGENT B0, `(.L_x_524) ;  /* 0x0000014000007945 */ /* 0x000fe20003800200 */
[----:B------:R-:W-:Y:S02]  /*2160*/  ISETP.NE.U32.AND P6, PT, R12, R14, PT ;  /* 0x0000000e0c00720c */ /* 0x000fe40003fc5070 */
[----:B------:R-:W-:Y:S02]  /*2170*/  ISETP.NE.U32.AND P0, PT, R14, R16, PT ;  /* 0x000000100e00720c */ /* 0x000fe40003f05070 */
[----:B------:R-:W-:Y:S02]  /*2180*/  ISETP.NE.U32.AND P3, PT, R16, R18, PT ;  /* 0x000000121000720c */ /* 0x000fe40003f65070 */
[----:B------:R-:W-:Y:S02]  /*2190*/  ISETP.NE.U32.AND P4, PT, R18, R20, PT ;  /* 0x000000141200720c */ /* 0x000fe40003f85070 */
[----:B------:R-:W-:-:S02]  /*21a0*/  ISETP.NE.U32.AND P5, PT, R20, R22, PT ;  /* 0x000000161400720c */ /* 0x000fc40003fa5070 */
[----:B------:R-:W-:Y:S02]  /*21b0*/  ISETP.NE.AND.EX P6, PT, R13, R15, PT, P6 ;  /* 0x0000000f0d00720c */ /* 0x000fe40003fc5360 */
[----:B------:R-:W-:Y:S02]  /*21c0*/  ISETP.NE.AND.EX P0, PT, R15, R17, PT, P0 ;  /* 0x000000110f00720c */ /* 0x000fe40003f05300 */
[----:B------:R-:W-:Y:S02]  /*21d0*/  ISETP.NE.AND.EX P3, PT, R17, R19, PT, P3 ;  /* 0x000000131100720c */ /* 0x000fe40003f65330 */
[----:B------:R-:W-:Y:S02]  /*21e0*/  ISETP.NE.AND.EX P4, PT, R19, R21, PT, P4 ;  /* 0x000000151300720c */ /* 0x000fe40003f85340 */
[----:B------:R-:W-:Y:S01]  /*21f0*/  ISETP.NE.AND.EX P5, PT, R21, R23, PT, P5 ;  /* 0x000000171500720c */ /* 0x000fe20003fa5350 */
[----:B------:R-:W-:-:S12]  /*2200*/  @!P2 BRA `(.L_x_525) ;  /* 0x000000000020a947 */ /* 0x000fd80003800000 */
[----:B------:R-:W0:Y:S01]  /*2210*/  LDCU.64 UR4, c[0x0][0x398] ;  /* 0x00007300ff0477ac */ /* 0x000e220008000a00 */
[----:B------:R-:W2:Y:S01]  /*2220*/  LDCU.64 UR6, c[0x0][0x3a0] ;  /* 0x00007400ff0677ac */ /* 0x000ea20008000a00 */
[----:B01----:R-:W-:-:S04]  /*2230*/  LEA R2, P2, R30, UR4, 0x3 ;  /* 0x000000041e027c11 */ /* 0x003fc8000f8418ff */
[C---:B------:R-:W-:Y:S02]  /*2240*/  LEA.HI.X R3, R30.reuse, UR5, R31, 0x3, P2 ;  /* 0x000000051e037c11 */ /* 0x040fe400090f1c1f */
[----:B--2---:R-:W-:-:S03]  /*2250*/  LEA R4, P2, R30, UR6, 0x2 ;  /* 0x000000061e047c11 */ /* 0x004fc6000f8410ff */
[----:B------:R2:W-:Y:S01]  /*2260*/  STG.E.64 desc[UR8][R2.64], R10 ;  /* 0x0000000a02007986 */ /* 0x0005e2000c101b08 */
[----:B------:R-:W-:-:S05]  /*2270*/  LEA.HI.X R5, R30, UR7, R31, 0x2, P2 ;  /* 0x000000071e057c11 */ /* 0x000fca00090f141f */
[----:B------:R2:W-:Y:S04]  /*2280*/  STG.E desc[UR8][R4.64], R52 ;  /* 0x0000003404007986 */ /* 0x0005e8000c101908 */
.L_x_525:
[----:B------:R-:W-:Y:S05]  /*2290*/  BSYNC.RECONVERGENT B0 ;  /* 0x0000000000007941 */ /* 0x000fea0003800200 */
.L_x_524:
[----:B------:R-:W-:Y:S04]  /*22a0*/  BSSY.RECONVERGENT B0, `(.L_x_526) ;  /* 0x000000a000007945 */ /* 0x000fe80003800200 */
[----:B------:R-:W-:Y:S05]  /*22b0*/  @!P6 BRA `(.L_x_527) ;  /* 0x000000000020e947 */ /* 0x000fea0003800000 */
[----:B------:R-:W0:Y:S01]  /*22c0*/  LDCU.64 UR4, c[0x0][0x398] ;  /* 0x00007300ff0477ac */ /* 0x000e220008000a00 */
[----:B------:R-:W3:Y:S01]  /*22d0*/  LDCU.64 UR6, c[0x0][0x3a0] ;  /* 0x00007400ff0677ac */ /* 0x000ee20008000a00 */
[C---:B012---:R-:W-:Y:S02]  /*22e0*/  LEA R2, P2, R32.reuse, UR4, 0x3 ;  /* 0x0000000420027c11 */ /* 0x047fe4000f8418ff */
[C---:B---3--:R-:W-:Y:S02]  /*22f0*/  LEA R4, P6, R32.reuse, UR6, 0x2 ;  /* 0x0000000620047c11 */ /* 0x048fe4000f8c10ff */
[C-C-:B------:R-:W-:Y:S02]  /*2300*/  LEA.HI.X R3, R32.reuse, UR5, R33.reuse, 0x3, P2 ;  /* 0x0000000520037c11 */ /* 0x140fe400090f1c21 */
[----:B------:R-:W-:-:S03]  /*2310*/  LEA.HI.X R5, R32, UR7, R33, 0x2, P6 ;  /* 0x0000000720057c11 */ /* 0x000fc6000b0f1421 */
[----:B------:R3:W-:Y:S04]  /*2320*/  STG.E.64 desc[UR8][R2.64], R12 ;  /* 0x0000000c02007986 */ /* 0x0007e8000c101b08 */
[----:B------:R3:W-:Y:S02]  /*2330*/  STG.E desc[UR8][R4.64], R51 ;  /* 0x0000003304007986 */ /* 0x0007e4000c101908 */
.L_x_527:
[----:B------:R-:W-:Y:S05]  /*2340*/  BSYNC.RECONVERGENT B0 ;  /* 0x0000000000007941 */ /* 0x000fea0003800200 */
.L_x_526:
[----:B------:R-:W-:Y:S04]  /*2350*/  BSSY.RECONVERGENT B0, `(.L_x_528) ;  /* 0x000000a000007945 */ /* 0x000fe80003800200 */
[----:B------:R-:W-:Y:S05]  /*2360*/  @!P0 BRA `(.L_x_529) ;  /* 0x0000000000208947 */ /* 0x000fea0003800000 */
[----:B------:R-:W0:Y:S01]  /*2370*/  LDCU.64 UR4, c[0x0][0x398] ;  /* 0x00007300ff0477ac */ /* 0x000e220008000a00 */
[----:B------:R-:W4:Y:S01]  /*2380*/  LDCU.64 UR6, c[0x0][0x3a0] ;  /* 0x00007400ff0677ac */ /* 0x000f220008000a00 */
[C---:B0123--:R-:W-:Y:S02]  /*2390*/  LEA R2, P0, R34.reuse, UR4, 0x3 ;  /* 0x0000000422027c11 */ /* 0x04ffe4000f8018ff */
[C---:B----4-:R-:W-:Y:S02]  /*23a0*/  LEA R4, P2, R34.reuse, UR6, 0x2 ;  /* 0x0000000622047c11 */ /* 0x050fe4000f8410ff */
[C-C-:B------:R-:W-:Y:S02]  /*23b0*/  LEA.HI.X R3, R34.reuse, UR5, R35.reuse, 0x3, P0 ;  /* 0x0000000522037c11 */ /* 0x140fe400080f1c23 */
[----:B------:R-:W-:-:S03]  /*23c0*/  LEA.HI.X R5, R34, UR7, R35, 0x2, P2 ;  /* 0x0000000722057c11 */ /* 0x000fc600090f1423 */
[----:B------:R4:W-:Y:S04]  /*23d0*/  STG.E.64 desc[UR8][R2.64], R14 ;  /* 0x0000000e02007986 */ /* 0x0009e8000c101b08 */
[----:B------:R4:W-:Y:S02]  /*23e0*/  STG.E desc[UR8][R4.64], R50 ;  /* 0x0000003204007986 */ /* 0x0009e4000c101908 */
.L_x_529:
[----:B------:R-:W-:Y:S05]  /*23f0*/  BSYNC.RECONVERGENT B0 ;  /* 0x0000000000007941 */ /* 0x000fea0003800200 */
.L_x_528:
[----:B------:R-:W-:Y:S04]  /*2400*/  BSSY.RECONVERGENT B0, `(.L_x_530) ;  /* 0x000000a000007945 */ /* 0x000fe80003800200 */
[----:B------:R-:W-:Y:S05]  /*2410*/  @!P3 BRA `(.L_x_531) ;  /* 0x000000000020b947 */ /* 0x000fea0003800000 */
[----:B------:R-:W0:Y:S01]  /*2420*/  LDCU.64 UR4, c[0x0][0x398] ;  /* 0x00007300ff0477ac */ /* 0x000e220008000a00 */
[----:B------:R-:W5:Y:S01]  /*2430*/  LDCU.64 UR6, c[0x0][0x3a0] ;  /* 0x00007400ff0677ac */ /* 0x000f620008000a00 */
[C---:B01234-:R-:W-:Y:S02]  /*2440*/  LEA R2, P0, R36.reuse, UR4, 0x3 ;  /* 0x0000000424027c11 */ /* 0x05ffe4000f8018ff */
[C---:B-----5:R-:W-:Y:S02]  /*2450*/  LEA R4, P2, R36.reuse, UR6, 0x2 ;  /* 0x0000000624047c11 */ /* 0x060fe4000f8410ff */
[C-C-:B------:R-:W-:Y:S02]  /*2460*/  LEA.HI.X R3, R36.reuse, UR5, R37.reuse, 0x3, P0 ;  /* 0x0000000524037c11 */ /* 0x140fe400080f1c25 */
[----:B------:R-:W-:-:S03]  /*2470*/  LEA.HI.X R5, R36, UR7, R37, 0x2, P2 ;  /* 0x0000000724057c11 */ /* 0x000fc600090f1425 */
[----:B------:R0:W-:Y:S04]  /*2480*/  STG.E.64 desc[UR8][R2.64], R16 ;  /* 0x0000001002007986 */ /* 0x0001e8000c101b08 */
[----:B------:R0:W-:Y:S02]  /*2490*/  STG.E desc[UR8][R4.64], R49 ;  /* 0x0000003104007986 */ /* 0x0001e4000c101908 */
.L_x_531:
[----:B------:R-:W-:Y:S05]  /*24a0*/  BSYNC.RECONVERGENT B0 ;  /* 0x0000000000007941 */ /* 0x000fea0003800200 */
.L_x_530:
        /* <DEDUP_REMOVED lines=10> */
.L_x_533:
[----:B------:R-:W-:Y:S05]  /*2550*/  BSYNC.RECONVERGENT B0 ;  /* 0x0000000000007941 */ /* 0x000fea0003800200 */
.L_x_532:
        /* <DEDUP_REMOVED lines=10> */
.L_x_535:
[----:B------:R-:W-:Y:S05]  /*2600*/  BSYNC.RECONVERGENT B0 ;  /* 0x0000000000007941 */ /* 0x000fea0003800200 */
.L_x_534:
[----:B------:R-:W-:Y:S05]  /*2610*/  @!P1 EXIT ;  /* 0x000000000000994d */ /* 0x000fea0003800000 */
[----:B------:R-:W0:Y:S01]  /*2620*/  LDCU.64 UR4, c[0x0][0x398] ;  /* 0x00007300ff0477ac */ /* 0x000e220008000a00 */
[----:B------:R-:W5:Y:S01]  /*2630*/  LDCU.64 UR6, c[0x0][0x3a0] ;  /* 0x00007400ff0677ac */ /* 0x000f620008000a00 */
[C---:B01234-:R-:W-:Y:S02]  /*2640*/  LEA R2, P0, R42.reuse, UR4, 0x3 ;  /* 0x000000042a027c11 */ /* 0x05ffe4000f8018ff */
[C---:B-----5:R-:W-:Y:S02]  /*2650*/  LEA R4, P1, R42.reuse, UR6, 0x2 ;  /* 0x000000062a047c11 */ /* 0x060fe4000f8210ff */
[C-C-:B------:R-:W-:Y:S02]  /*2660*/  LEA.HI.X R3, R42.reuse, UR5, R43.reuse, 0x3, P0 ;  /* 0x000000052a037c11 */ /* 0x140fe400080f1c2b */
[----:B------:R-:W-:-:S03]  /*2670*/  LEA.HI.X R5, R42, UR7, R43, 0x2, P1 ;  /* 0x000000072a057c11 */ /* 0x000fc600088f142b */
[----:B------:R-:W-:Y:S04]  /*2680*/  STG.E.64 desc[UR8][R2.64], R22 ;  /* 0x0000001602007986 */ /* 0x000fe8000c101b08 */
[----:B------:R-:W-:Y:S01]  /*2690*/  STG.E desc[UR8][R4.64], R28 ;  /* 0x0000001c04007986 */ /* 0x000fe2000c101908 */
[----:B------:R-:W-:Y:S05]  /*26a0*/  EXIT ;  /* 0x000000000000794d */ /* 0x000fea0003800000 */
.L_x_514:
[----:B------:R-:W0:Y:S01]  /*26b0*/  S2R R54, SR_TID.X ;  /* 0x0000000000367919 */ /* 0x000e220000002100 */
[----:B------:R-:W1:Y:S01]  /*26c0*/  LDCU.64 UR4, c[0x0][0x380] ;  /* 0x00007000ff0477ac */ /* 0x000e620008000a00 */
[C---:B0-----:R-:W-:Y:S02]  /*26d0*/  LOP3.LUT R4, R54.reuse, 0x1f, RZ, 0xc0, !PT ;  /* 0x0000001f36047812 */ /* 0x041fe400078ec0ff */
[----:B------:R-:W-:-:S05]  /*26e0*/  LOP3.LUT R5, R54, 0x3e0, RZ, 0xc0, !PT ;  /* 0x000003e036057812 */ /* 0x000fca00078ec0ff */
[----:B------:R-:W-:-:S05]  /*26f0*/  IMAD R5, R5, 0x9, R4 ;  /* 0x0000000905057824 */ /* 0x000fca00078e0204 */
[----:B------:R-:W-:-:S05]  /*2700*/  IADD3 R5, P0, PT, R2, R5, RZ ;  /* 0x0000000502057210 */ /* 0x000fca0007f1e0ff */
[----:B------:R-:W-:Y:S01]  /*2710*/  IMAD.X R2, RZ, RZ, R3, P0 ;  /* 0x000000ffff027224 */ /* 0x000fe200000e0603 */
[----:B-1----:R-:W-:-:S04]  /*2720*/  LEA R4, P0, R5, UR4, 0x3 ;  /* 0x0000000405047c11 */ /* 0x002fc8000f8018ff */
[----:B------:R-:W-:-:S05]  /*2730*/  LEA.HI.X R5, R5, UR5, R2, 0x3, P0 ;  /* 0x0000000505057c11 */ /* 0x000fca00080f1c02 */
[----:B------:R-:W2:Y:S04]  /*2740*/  LDG.E.64.CONSTANT R6, desc[UR8][R4.64] ;  /* 0x0000000804067981 */ /* 0x000ea8000c1e9b00 */
[----:B------:R-:W3:Y:S04]  /*2750*/  LDG.E.64.CONSTANT R8, desc[UR8][R4.64+0x100] ;  /* 0x0001000804087981 */ /* 0x000ee8000c1e9b00 */
[----:B------:R-:W4:Y:S04]  /*2760*/  LDG.E.64.CONSTANT R10, desc[UR8][R4.64+0x200] ;  /* 0x00020008040a7981 */ /* 0x000f28000c1e9b00 */
[----:B------:R-:W5:Y:S04]  /*2770*/  LDG.E.64.CONSTANT R12, desc[UR8][R4.64+0x300] ;  /* 0x00030008040c7981 */ /* 0x000f68000c1e9b00 */
[----:B------:R-:W5:Y:S04]  /*2780*/  LDG.E.64.CONSTANT R14, desc[UR8][R4.64+0x400] ;  /* 0x00040008040e7981 */ /* 0x000f68000c1e9b00 */
[----:B------:R-:W5:Y:S04]  /*2790*/  LDG.E.64.CONSTANT R16, desc[UR8][R4.64+0x500] ;  /* 0x0005000804107981 */ /* 0x000f68000c1e9b00 */
[----:B------:R-:W5:Y:S04]  /*27a0*/  LDG.E.64.CONSTANT R28, desc[UR8][R4.64+0x600] ;  /* 0x00060008041c7981 */ /* 0x000f68000c1e9b00 */
[----:B------:R-:W5:Y:S04]  /*27b0*/  LDG.E.64.CONSTANT R30, desc[UR8][R4.64+0x700] ;  /* 0x00070008041e7981 */ /* 0x000f68000c1e9b00 */
[----:B------:R-:W5:Y:S01]  /*27c0*/  LDG.E.64.CONSTANT R32, desc[UR8][R4.64+0x800] ;  /* 0x0008000804207981 */ /* 0x000f62000c1e9b00 */
[----:B------:R-:W-:-:S02]  /*27d0*/  ISETP.NE.AND P5, PT, R54, RZ, PT ;  /* 0x000000ff3600720c */ /* 0x000fc40003fa5270 */
[----:B------:R-:W-:-:S11]  /*27e0*/  CS2R R26, SRZ ;  /* 0x00000000001a7805 */ /* 0x000fd6000001ff00 */
[----:B------:R-:W0:Y:S02]  /*27f0*/  @!P5 LDC.64 R2, c[0x0][0x380] ;  /* 0x0000e000ff02db82 */ /* 0x000e240000000a00 */
[----:B0-----:R-:W-:-:S05]  /*2800*/  @!P5 IMAD.WIDE.U32 R2, R0, 0x4800, R2 ;  /* 0x000048000002d825 */ /* 0x001fca00078e0002 */
[----:B------:R0:W5:Y:S01]  /*2810*/  @!P5 LDG.E.64.CONSTANT R26, desc[UR8][R2.64+-0x8] ;  /* 0xfffff808021ad981 */ /* 0x000162000c1e9b00 */
[----:B------:R-:W1:Y:S01]  /*2820*/  S2UR UR5, SR_CgaCtaId ;  /* 0x00000000000579c3 */ /* 0x000e620000008800 */
[----:B------:R-:W-:Y:S01]  /*2830*/  SHF.R.U32.HI R34, RZ, 0x5, R54 ;  /* 0x00000005ff227819 */ /* 0x000fe20000011636 */
[----:B------:R-:W-:Y:S01]  /*2840*/  UMOV UR4, 0x400 ;  /* 0x0000040000047882 */ /* 0x000fe20000000000 */
[----:B------:R-:W1:Y:S01]  /*2850*/  S2R R57, SR_LANEID ;  /* 0x0000000000397919 */ /* 0x000e620000000000 */
[----:B------:R-:W-:-:S04]  /*2860*/  ISETP.NE.AND P0, PT, R54, RZ, PT ;  /* 0x000000ff3600720c */ /* 0x000fc80003f05270 */
[----:B0-----:R-:W0:Y:S01]  /*2870*/  LDC R3, c[0x0][0x390] ;  /* 0x0000e400ff037b82 */ /* 0x001e220000000800 */
[----:B-1----:R-:W-:Y:S01]  /*2880*/  ULEA UR4, UR5, UR4, 0x18 ;  /* 0x0000000405047291 */ /* 0x002fe2000f8ec0ff */
[----:B------:R-:W-:-:S04]  /*2890*/  IMAD R4, R34, 0x120, R57 ;  /* 0x0000012022047824 */ /* 0x000fc800078e0239 */
[----:B------:R-:W-:Y:S01]  /*28a0*/  IMAD R19, R57, 0x8, R4 ;  /* 0x0000000839137824 */ /* 0x000fe200078e0204 */
[----:B------:R-:W-:-:S05]  /*28b0*/  LEA R5, R4, UR4, 0x3 ;  /* 0x0000000404057c11 */ /* 0x000fca000f8e18ff */
[--C-:B------:R-:W-:Y:S02]  /*28c0*/  IMAD R2, R57, 0x40, R5.reuse ;  /* 0x0000004039027824 */ /* 0x100fe400078e0205 */
[----:B------:R-:W-:Y:S01]  /*28d0*/  IMAD R4, R4, -0x4, R5 ;  /* 0xfffffffc04047824 */ /* 0x000fe200078e0205 */
[----:B--2---:R1:W-:Y:S04]  /*28e0*/  STS.64 [R5], R6 ;  /* 0x0000000605007388 */ /* 0x0043e80000000a00 */
[----:B---3--:R-:W-:Y:S04]  /*28f0*/  STS.64 [R5+0x100], R8 ;  /* 0x0001000805007388 */ /* 0x008fe80000000a00 */
[----:B----4-:R-:W-:Y:S04]  /*2900*/  STS.64 [R5+0x200], R10 ;  /* 0x0002000a05007388 */ /* 0x010fe80000000a00 */
[----:B-----5:R-:W-:Y:S01]  /*2910*/  STS.64 [R5+0x300], R12 ;  /* 0x0003000c05007388 */ /* 0x020fe20000000a00 */
[----:B-1----:R-:W-:-:S03]  /*2920*/  IMAD R6, R19, -0x4, R2 ;  /* 0xfffffffc13067824 */ /* 0x002fc600078e0202 */
[----:B------:R-:W-:Y:S04]  /*2930*/  STS.64 [R5+0x400], R14 ;  /* 0x0004000e05007388 */ /* 0x000fe80000000a00 */
[----:B------:R-:W-:Y:S04]  /*2940*/  STS.64 [R5+0x500], R16 ;  /* 0x0005001005007388 */ /* 0x000fe80000000a00 */
[----:B------:R-:W-:Y:S04]  /*2950*/  STS.64 [R5+0x600], R28 ;  /* 0x0006001c05007388 */ /* 0x000fe80000000a00 */
[----:B------:R-:W-:Y:S04]  /*2960*/  STS.64 [R5+0x700], R30 ;  /* 0x0007001e05007388 */ /* 0x000fe80000000a00 */
[----:B------:R1:W-:Y:S01]  /*2970*/  STS.64 [R5+0x800], R32 ;  /* 0x0008002005007388 */ /* 0x0003e20000000a00 */
[----:B------:R-:W-:-:S03]  /*2980*/  NOP ;  /* 0x0000000000007918 */ /* 0x000fc60000000000 */
[----:B------:R-:W-:Y:S04]  /*2990*/  LDS.64 R24, [R2+0x40] ;  /* 0x0000400002187984 */ /* 0x000fe80000000a00 */
[----:B------:R-:W-:Y:S01]  /*29a0*/  LDS.64 R22, [R2] ;  /* 0x0000000002167984 */ /* 0x000fe20000000a00 */
[----:B-1----:R-:W-:-:S03]  /*29b0*/  LEA R5, R54, UR4, 0x3 ;  /* 0x0000000436057c11 */ /* 0x002fc6000f8e18ff */
[----:B------:R-:W1:Y:S04]  /*29c0*/  LDS.64 R20, [R2+0x8] ;  /* 0x0000080002147984 */ /* 0x000e680000000a00 */
[----:B------:R-:W2:Y:S04]  /*29d0*/  LDS.64 R18, [R2+0x10] ;  /* 0x0000100002127984 */ /* 0x000ea80000000a00 */
[----:B------:R-:W3:Y:S04]  /*29e0*/  LDS.64 R16, [R2+0x18] ;  /* 0x0000180002107984 */ /* 0x000ee80000000a00 */
[----:B------:R-:W-:Y:S04]  /*29f0*/  LDS.64 R14, [R2+0x20] ;  /* 0x00002000020e7984 */ /* 0x000fe80000000a00 */
[----:B------:R-:W4:Y:S04]  /*2a00*/  LDS.64 R12, [R2+0x28] ;  /* 0x00002800020c7984 */ /* 0x000f280000000a00 */
[----:B------:R-:W-:Y:S04]  /*2a10*/  LDS.64 R10, [R2+0x30] ;  /* 0x00003000020a7984 */ /* 0x000fe80000000a00 */
[----:B------:R-:W-:Y:S01]  /*2a20*/  LDS.64 R8, [R2+0x38] ;  /* 0x0000380002087984 */ /* 0x000fe20000000a00 */
[----:B------:R-:W-:Y:S01]  /*2a30*/  BAR.SYNC.DEFER_BLOCKING 0x0 ;  /* 0x0000000000007b1d */ /* 0x000fe20000010000 */
[----:B-1----:R-:W-:-:S04]  /*2a40*/  ISETP.NE.U32.AND P1, PT, R22, R20, PT ;  /* 0x000000141600720c */ /* 0x002fc80003f25070 */
[----:B------:R-:W-:Y:S02]  /*2a50*/  ISETP.NE.AND.EX P1, PT, R23, R21, PT, P1 ;  /* 0x000000151700720c */ /* 0x000fe40003f25310 */
[----:B--2---:R-:W-:Y:S02]  /*2a60*/  ISETP.NE.U32.AND P2, PT, R20, R18, PT ;  /* 0x000000121400720c */ /* 0x004fe40003f45070 */
[----:B---3--:R-:W-:Y:S02]  /*2a70*/  ISETP.NE.U32.AND P4, PT, R18, R16, PT ;  /* 0x000000101200720c */ /* 0x008fe40003f85070 */
[----:B------:R-:W-:Y:S01]  /*2a80*/  ISETP.NE.AND.EX P2, PT, R21, R19, PT, P2 ;  /* 0x000000131500720c */ /* 0x000fe20003f45320 */
[----:B0-----:R-:W-:Y:S01]  /*2a90*/  STS [R4], R3 ;  /* 0x0000000304007388 */ /* 0x001fe20000000800 */
[----:B------:R-:W-:-:S03]  /*2aa0*/  ISETP.NE.AND.EX P4, PT, R19, R17, PT, P4 ;  /* 0x000000111300720c */ /* 0x000fc60003f85340 */
[----:B------:R-:W-:Y:S01]  /*2ab0*/  STS [R4+0x80], R3 ;  /* 0x0000800304007388 */ /* 0x000fe20000000800 */
[----:B----4-:R-:W-:Y:S02]  /*2ac0*/  ISETP.NE.U32.AND P6, PT, R14, R12, PT ;  /* 0x0000000c0e00720c */ /* 0x010fe40003fc5070 */
[----:B------:R-:W-:Y:S01]  /*2ad0*/  SEL R43, RZ, 0x1, !P4 ;  /* 0x00000001ff2b7807 */ /* 0x000fe20006000000 */
[----:B------:R-:W-:Y:S04]  /*2ae0*/  STS [R4+0x100], R3 ;  /* 0x0001000304007388 */ /* 0x000fe80000000800 */
[----:B------:R-:W-:Y:S04]  /*2af0*/  STS [R4+0x180], R3 ;  /* 0x0001800304007388 */ /* 0x000fe80000000800 */
[----:B------:R-:W-:Y:S04]  /*2b00*/  STS [R4+0x200], R3 ;  /* 0x0002000304007388 */ /* 0x000fe80000000800 */
[----:B------:R-:W-:Y:S04]  /*2b10*/  STS [R4+0x280], R3 ;  /* 0x0002800304007388 */ /* 0x000fe80000000800 */
[----:B------:R-:W-:Y:S04]  /*2b20*/  STS [R4+0x300], R3 ;  /* 0x0003000304007388 */ /* 0x000fe80000000800 */
[----:B------:R-:W-:Y:S04]  /*2b30*/  STS [R4+0x380], R3 ;  /* 0x0003800304007388 */ /* 0x000fe80000000800 */
[----:B------:R-:W-:Y:S01]  /*2b40*/  STS [R4+0x400], R3 ;  /* 0x0004000304007388 */ /* 0x000fe20000000800 */
[----:B------:R-:W-:-:S03]  /*2b50*/  NOP ;  /* 0x0000000000007918 */ /* 0x000fc60000000000 */
[----:B------:R-:W0:Y:S04]  /*2b60*/  LDS R53, [R6] ;  /* 0x0000000006357984 */ /* 0x000e280000000800 */
[----:B------:R-:W1:Y:S04]  /*2b70*/  LDS R52, [R6+0x4] ;  /* 0x0000040006347984 */ /* 0x000e680000000800 */
[----:B------:R-:W2:Y:S04]  /*2b80*/  LDS R51, [R6+0x8] ;  /* 0x0000080006337984 */ /* 0x000ea80000000800 */
[----:B------:R-:W3:Y:S04]  /*2b90*/  LDS R50, [R6+0xc] ;  /* 0x00000c0006327984 */ /* 0x000ee80000000800 */
[----:B------:R-:W4:Y:S04]  /*2ba0*/  LDS R49, [R6+0x10] ;  /* 0x0000100006317984 */ /* 0x000f280000000800 */
[----:B------:R-:W5:Y:S04]  /*2bb0*/  LDS R48, [R6+0x14] ;  /* 0x0000140006307984 */ /* 0x000f680000000800 */
[----:B------:R-:W-:Y:S04]  /*2bc0*/  LDS R47, [R6+0x18] ;  /* 0x00001800062f7984 */ /* 0x000fe80000000800 */
[----:B------:R-:W-:Y:S04]  /*2bd0*/  LDS R45, [R6+0x1c] ;  /* 0x00001c00062d7984 */ /* 0x000fe80000000800 */
[----:B------:R-:W-:Y:S01]  /*2be0*/  LDS R2, [R6+0x20] ;  /* 0x0000200006027984 */ /* 0x000fe20000000800 */
[----:B------:R-:W-:Y:S01]  /*2bf0*/  BAR.SYNC.DEFER_BLOCKING 0x0 ;  /* 0x0000000000007b1d */ /* 0x000fe20000010000 */
[----:B0-----:R-:W-:-:S05]  /*2c00*/  SEL R3, R53, RZ, !P1 ;  /* 0x000000ff35037207 */ /* 0x001fca0004800000 */
[----:B-1----:R-:W-:-:S05]  /*2c10*/  IMAD.IADD R3, R52, 0x1, R3 ;  /* 0x0000000134037824 */ /* 0x002fca00078e0203 */
[----:B------:R-:W-:-:S05]  /*2c20*/  SEL R4, R3, RZ, !P2 ;  /* 0x000000ff03047207 */ /* 0x000fca0005000000 */
[----:B--2---:R-:W-:Y:S01]  /*2c30*/  IMAD.IADD R4, R51, 0x1, R4 ;  /* 0x0000000133047824 */ /* 0x004fe200078e0204 */
[----:B------:R-:W-:Y:S04]  /*2c40*/  STS.64 [R5+0x8d8], R24 ;  /* 0x0008d81805007388 */ /* 0x000fe80000000a00 */
[----:B------:R-:W-:Y:S01]  /*2c50*/  SEL R3, R4, RZ, !P4 ;  /* 0x000000ff04037207 */ /* 0x000fe20006000000 */
[----:B------:R-:W-:Y:S01]  /*2c60*/  BAR.SYNC.DEFER_BLOCKING 0x0 ;  /* 0x0000000000007b1d */ /* 0x000fe20000010000 */
[----:B------:R-:W-:-:S03]  /*2c70*/  ISETP.NE.U32.AND P4, PT, R8, R24, PT ;  /* 0x000000180800720c */ /* 0x000fc60003f85070 */
[----:B---3--:R-:W-:Y:S01]  /*2c80*/  IMAD.IADD R3, R50, 0x1, R3 ;  /* 0x0000000132037824 */ /* 0x008fe200078e0203 */
[----:B------:R-:W-:Y:S01]  /*2c90*/  ISETP.NE.AND.EX P4, PT, R9, R25, PT, P4 ;  /* 0x000000190900720c */ /* 0x000fe20003f85340 */
[----:B------:R0:W1:Y:S01]  /*2ca0*/  @P0 LDS.64 R26, [R5+0x8d0] ;  /* 0x0008d000051a0984 */ /* 0x0000620000000a00 */
[----:B------:R-:W-:-:S04]  /*2cb0*/  ISETP.NE.U32.AND P0, PT, R16, R14, PT ;  /* 0x0000000e1000720c */ /* 0x000fc80003f05070 */
[----:B------:R-:W-:Y:S02]  /*2cc0*/  ISETP.NE.AND.EX P0, PT, R17, R15, PT, P0 ;  /* 0x0000000f1100720c */ /* 0x000fe40003f05300 */
[----:B0-----:R-:W-:Y:S02]  /*2cd0*/  SEL R5, RZ, 0x1, !P1 ;  /* 0x00000001ff057807 */ /* 0x001fe40004800000 */
[----:B------:R-:W-:Y:S02]  /*2ce0*/  SEL R4, R3, RZ, !P0 ;  /* 0x000000ff03047207 */ /* 0x000fe40004000000 */
[----:B------:R-:W-:Y:S02]  /*2cf0*/  ISETP.NE.AND.EX P1, PT, R15, R13, PT, P6 ;  /* 0x0000000d0f00720c */ /* 0x000fe40003f25360 */
[----:B------:R-:W-:Y:S01]  /*2d00*/  ISETP.NE.U32.AND P6, PT, R12, R10, PT ;  /* 0x0000000a0c00720c */ /* 0x000fe20003fc5070 */
[----:B----4-:R-:W-:Y:S01]  /*2d10*/  IMAD.IADD R4, R49, 0x1, R4 ;  /* 0x0000000131047824 */ /* 0x010fe200078e0204 */
[----:B------:R-:W-:-:S04]  /*2d20*/  SEL R28, RZ, 0x1, !P1 ;  /* 0x00000001ff1c7807 */ /* 0x000fc80004800000 */
[----:B------:R-:W-:-:S05]  /*2d30*/  SEL R3, R4, RZ, !P1 ;  /* 0x000000ff04037207 */ /* 0x000fca0004800000 */
[----:B-----5:R-:W-:Y:S01]  /*2d40*/  IMAD.IADD R3, R48, 0x1, R3 ;  /* 0x0000000130037824 */ /* 0x020fe200078e0203 */
[----:B-1----:R-:W-:-:S04]  /*2d50*/  ISETP.NE.U32.AND P3, PT, R26, R22, PT ;  /* 0x000000161a00720c */ /* 0x002fc80003f65070 */
[----:B------:R-:W-:-:S04]  /*2d60*/  ISETP.NE.AND.EX P3, PT, R27, R23, PT, P3 ;  /* 0x000000171b00720c */ /* 0x000fc80003f65330 */
[----:B------:R-:W-:-:S04]  /*2d70*/  SEL R6, RZ, 0x1, !P3 ;  /* 0x00000001ff067807 */ /* 0x000fc80005800000 */
[----:B------:R-:W-:Y:S02]  /*2d80*/  IADD3 R6, P3, PT, R5, R6, RZ ;  /* 0x0000000605067210 */ /* 0x000fe40007f7e0ff */
[----:B------:R-:W-:Y:S02]  /*2d90*/  SEL R5, RZ, 0x1, !P2 ;  /* 0x00000001ff057807 */ /* 0x000fe40005000000 */
[----:B------:R-:W-:Y:S01]  /*2da0*/  ISETP.NE.AND.EX P2, PT, R13, R11, PT, P6 ;  /* 0x0000000b0d00720c */ /* 0x000fe20003f45360 */
[----:B------:R-:W-:Y:S01]  /*2db0*/  IMAD.X R46, RZ, RZ, RZ, P3 ;  /* 0x000000ffff2e7224 */ /* 0x000fe200018e06ff */
[----:B------:R-:W-:Y:S02]  /*2dc0*/  ISETP.NE.U32.AND P3, PT, R10, R8, PT ;  /* 0x000000080a00720c */ /* 0x000fe40003f65070 */
[----:B------:R-:W-:Y:S02]  /*2dd0*/  SEL R4, R3, RZ, !P2 ;  /* 0x000000ff03047207 */ /* 0x000fe40005000000 */
[----:B------:R-:W-:-:S02]  /*2de0*/  IADD3 R6, P6, PT, R6, R5, RZ ;  /* 0x0000000506067210 */ /* 0x000fc40007fde0ff */
[----:B------:R-:W-:Y:S01]  /*2df0*/  ISETP.NE.AND.EX P3, PT, R11, R9, PT, P3 ;  /* 0x000000090b00720c */ /* 0x000fe20003f65330 */
[----:B------:R-:W-:Y:S02]  /*2e00*/  IMAD.IADD R4, R47, 0x1, R4 ;  /* 0x000000012f047824 */ /* 0x000fe400078e0204 */
[----:B------:R-:W-:Y:S01]  /*2e10*/  IMAD.X R46, RZ, RZ, R46, P6 ;  /* 0x000000ffff2e7224 */ /* 0x000fe200030e062e */
[----:B------:R-:W-:Y:S02]  /*2e20*/  IADD3 R43, P6, PT, R6, R43, RZ ;  /* 0x0000002b062b7210 */ /* 0x000fe40007fde0ff */
[----:B------:R-:W-:Y:S02]  /*2e30*/  SEL R4, R4, RZ, !P3 ;  /* 0x000000ff04047207 */ /* 0x000fe40005800000 */
[----:B------:R-:W-:Y:S01]  /*2e40*/  SEL R6, RZ, 0x1, !P0 ;  /* 0x00000001ff067807 */ /* 0x000fe20004000000 */
[----:B------:R-:W-:Y:S01]  /*2e50*/  IMAD.X R44, RZ, RZ, R46, P6 ;  /* 0x000000ffff2c7224 */ /* 0x000fe200030e062e */
[----:B------:R-:W-:Y:S01]  /*2e60*/  ISETP.NE.AND P6, PT, R34, 0x4, PT ;  /* 0x000000042200780c */ /* 0x000fe20003fc5270 */
[----:B------:R-:W-:Y:S01]  /*2e70*/  IMAD.IADD R4, R45, 0x1, R4 ;  /* 0x000000012d047824 */ /* 0x000fe200078e0204 */
[----:B------:R-:W-:-:S02]  /*2e80*/  IADD3 R41, P0, PT, R43, R6, RZ ;  /* 0x000000062b297210 */ /* 0x000fc40007f1e0ff */
[----:B------:R-:W-:Y:S02]  /*2e90*/  SEL R6, RZ, 0x1, !P2 ;  /* 0x00000001ff067807 */ /* 0x000fe40005000000 */
[----:B------:R-:W-:Y:S01]  /*2ea0*/  SEL R3, R4, RZ, !P4 ;  /* 0x000000ff04037207 */ /* 0x000fe20006000000 */
[----:B------:R-:W-:Y:S01]  /*2eb0*/  IMAD.X R42, RZ, RZ, R44, P0 ;  /* 0x000000ffff2a7224 */ /* 0x000fe200000e062c */
[----:B------:R-:W-:Y:S02]  /*2ec0*/  IADD3 R39, P1, PT, R41, R28, RZ ;  /* 0x0000001c29277210 */ /* 0x000fe40007f3e0ff */
[----:B------:R-:W-:Y:S01]  /*2ed0*/  SEL R4, RZ, 0x1, !P3 ;  /* 0x00000001ff047807 */ /* 0x000fe20005800000 */
[----:B------:R-:W-:Y:S01]  /*2ee0*/  IMAD.IADD R2, R2, 0x1, R3 ;  /* 0x0000000102027824 */ /* 0x000fe200078e0203 */
[----:B------:R-:W-:Y:S01]  /*2ef0*/  IADD3 R37, P0, PT, R39, R6, RZ ;  /* 0x0000000627257210 */ /* 0x000fe20007f1e0ff */
[----:B------:R-:W-:Y:S01]  /*2f00*/  IMAD.X R40, RZ, RZ, R42, P1 ;  /* 0x000000ffff287224 */ /* 0x000fe200008e062a */
[----:B------:R-:W-:-:S02]  /*2f10*/  SEL R28, RZ, 0x1, !P4 ;  /* 0x00000001ff1c7807 */ /* 0x000fc40006000000 */
[----:B------:R-:W-:Y:S01]  /*2f20*/  IADD3 R35, P1, PT, R37, R4, RZ ;  /* 0x0000000425237210 */ /* 0x000fe20007f3e0ff */
[----:B------:R-:W-:Y:S01]  /*2f30*/  IMAD.X R38, RZ, RZ, R40, P0 ;  /* 0x000000ffff267224 */ /* 0x000fe200000e0628 */
[----:B------:R-:W0:Y:S01]  /*2f40*/  SHFL.UP PT, R5, R2, 0x1, RZ ;  /* 0x0420000002057989 */ /* 0x000e2200000e00ff */
[----:B------:R-:W-:Y:S02]  /*2f50*/  ISETP.NE.AND P2, PT, R57, 0x1f, PT ;  /* 0x0000001f3900780c */ /* 0x000fe40003f45270 */
[----:B------:R-:W-:Y:S01]  /*2f60*/  IADD3 R28, P0, PT, R35, R28, RZ ;  /* 0x0000001c231c7210 */ /* 0x000fe20007f1e0ff */
[----:B------:R-:W-:Y:S01]  /*2f70*/  IMAD.X R36, RZ, RZ, R38, P1 ;  /* 0x000000ffff247224 */ /* 0x000fe200008e0626 */
[----:B------:R-:W-:Y:S02]  /*2f80*/  ISETP.GE.AND P1, PT, R57, 0x1, PT ;  /* 0x000000013900780c */ /* 0x000fe40003f26270 */
[----:B------:R-:W-:Y:S01]  /*2f90*/  ISETP.NE.AND P4, PT, R34, 0x5, PT ;  /* 0x000000052200780c */ /* 0x000fe20003f85270 */
[----:B------:R-:W-:Y:S01]  /*2fa0*/  IMAD.X R29, RZ, RZ, R36, P0 ;  /* 0x000000ffff1d7224 */ /* 0x000fe200000e0624 */
[----:B------:R-:W1:Y:S01]  /*2fb0*/  SHFL.UP PT, R3, R28, 0x1, RZ ;  /* 0x042000001c037989 */ /* 0x000e6200000e00ff */
[----:B------:R-:W-:-:S02]  /*2fc0*/  ISETP.NE.U32.AND P0, PT, R28, RZ, PT ;  /* 0x000000ff1c00720c */ /* 0x000fc40003f05070 */
[C---:B------:R-:W-:Y:S01]  /*2fd0*/  ISETP.NE.AND P3, PT, R34.reuse, 0x6, PT ;  /* 0x000000062200780c */ /* 0x040fe20003f65270 */
[----:B------:R-:W2:Y:S01]  /*2fe0*/  SHFL.UP PT, R4, R29, 0x1, RZ ;  /* 0x042000001d047989 */ /* 0x000ea200000e00ff */
[----:B------:R-:W-:Y:S02]  /*2ff0*/  ISETP.NE.AND.EX P0, PT, R29, RZ, PT, P0 ;  /* 0x000000ff1d00720c */ /* 0x000fe40003f05300 */
[----:B------:R-:W-:Y:S02]  /*3000*/  @!P2 LEA R58, R34, UR4, 0x4 ;  /* 0x00000004223aac11 */ /* 0x000fe4000f8e20ff */
[----:B0-----:R-:W-:-:S04]  /*3010*/  SEL R5, R5, RZ, !P0 ;  /* 0x000000ff05057207 */ /* 0x001fc80004000000 */
[----:B------:R-:W-:-:S05]  /*3020*/  SEL R5, R5, RZ, P1 ;  /* 0x000000ff05057207 */ /* 0x000fca0000800000 */
[----:B------:R-:W-:Y:S01]  /*3030*/  IMAD.IADD R5, R2, 0x1, R5 ;  /* 0x0000000102057824 */ /* 0x000fe200078e0205 */
[----:B-1----:R-:W-:Y:S02]  /*3040*/  SEL R3, R3, RZ, P1 ;  /* 0x000000ff03037207 */ /* 0x002fe40000800000 */
[----:B--2---:R-:W-:Y:S02]  /*3050*/  SEL R6, R4, RZ, P1 ;  /* 0x000000ff04067207 */ /* 0x004fe40000800000 */
[----:B------:R-:W0:Y:S01]  /*3060*/  SHFL.UP PT, R4, R5, 0x2, RZ ;  /* 0x0440000005047989 */ /* 0x000e2200000e00ff */
[----:B------:R-:W-:Y:S02]  /*3070*/  IADD3 R7, P0, PT, R3, R28, RZ ;  /* 0x0000001c03077210 */ /* 0x000fe40007f1e0ff */
[----:B------:R-:W-:-:S03]  /*3080*/  ISETP.GE.AND P1, PT, R57, 0x2, PT ;  /* 0x000000023900780c */ /* 0x000fc60003f26270 */
[----:B------:R-:W-:Y:S01]  /*3090*/  IMAD.X R6, R6, 0x1, R29, P0 ;  /* 0x0000000106067824 */ /* 0x000fe200000e061d */
[----:B------:R-:W1:Y:S01]  /*30a0*/  SHFL.UP PT, R2, R7, 0x2, RZ ;  /* 0x0440000007027989 */ /* 0x000e6200000e00ff */
[----:B------:R-:W-:-:S03]  /*30b0*/  ISETP.NE.U32.AND P0, PT, R7, RZ, PT ;  /* 0x000000ff0700720c */ /* 0x000fc60003f05070 */
[----:B------:R-:W2:Y:S01]  /*30c0*/  SHFL.UP PT, R3, R6, 0x2, RZ ;  /* 0x0440000006037989 */ /* 0x000ea200000e00ff */
[----:B------:R-:W-:-:S04]  /*30d0*/  ISETP.NE.AND.EX P0, PT, R6, RZ, PT, P0 ;  /* 0x000000ff0600720c */ /* 0x000fc80003f05300 */
[----:B0-----:R-:W-:-:S04]  /*30e0*/  SEL R4, R4, RZ, !P0 ;  /* 0x000000ff04047207 */ /* 0x001fc80004000000 */
[----:B------:R-:W-:Y:S02]  /*30f0*/  SEL R4, R4, RZ, P1 ;  /* 0x000000ff04047207 */ /* 0x000fe40000800000 */
[----:B-1----:R-:W-:-:S03]  /*3100*/  SEL R2, R2, RZ, P1 ;  /* 0x000000ff02027207 */ /* 0x002fc60000800000 */
[----:B------:R-:W-:Y:S01]  /*3110*/  IMAD.IADD R4, R5, 0x1, R4 ;  /* 0x0000000105047824 */ /* 0x000fe200078e0204 */
[----:B------:R-:W-:Y:S02]  /*3120*/  IADD3 R29, P0, PT, R2, R7, RZ ;  /* 0x00000007021d7210 */ /* 0x000fe40007f1e0ff */
[----:B--2---:R-:W-:Y:S02]  /*3130*/  SEL R3, R3, RZ, P1 ;  /* 0x000000ff03037207 */ /* 0x004fe40000800000 */
[----:B------:R-:W0:Y:S01]  /*3140*/  SHFL.UP PT, R5, R4, 0x4, RZ ;  /* 0x0480000004057989 */ /* 0x000e2200000e00ff */
[----:B------:R-:W-:Y:S02]  /*3150*/  ISETP.GE.AND P1, PT, R57, 0x4, PT ;  /* 0x000000043900780c */ /* 0x000fe40003f26270 */
        /* <DEDUP_REMOVED lines=18> */
[----:B0-----:R-:W-:Y:S02]  /*3280*/  SEL R4, R4, RZ, !P0 ;  /* 0x000000ff04047207 */ /* 0x001fe40004000000 */
[----:B-1----:R-:W-:Y:S02]  /*3290*/  SEL R2, R2, RZ, P1 ;  /* 0x000000ff02027207 */ /* 0x002fe40000800000 */
[----:B------:R-:W-:Y:S02]  /*32a0*/  SEL R4, R4, RZ, P1 ;  /* 0x000000ff04047207 */ /* 0x000fe40000800000 */
[----:B------:R-:W-:Y:S02]  /*32b0*/  IADD3 R6, P0, PT, R2, R7, RZ ;  /* 0x0000000702067210 */ /* 0x000fe40007f1e0ff */
[----:B--2---:R-:W-:Y:S01]  /*32c0*/  SEL R3, R3, RZ, P1 ;  /* 0x000000ff03037207 */ /* 0x004fe20000800000 */
[----:B------:R-:W-:Y:S01]  /*32d0*/  IMAD.IADD R55, R5, 0x1, R4 ;  /* 0x0000000105377824 */ /* 0x000fe200078e0204 */
[----:B------:R-:W-:Y:S01]  /*32e0*/  ISETP.GE.AND P1, PT, R57, 0x10, PT ;  /* 0x000000103900780c */ /* 0x000fe20003f26270 */
[----:B------:R-:W0:Y:S02]  /*32f0*/  SHFL.UP PT, R2, R6, 0x10, RZ ;  /* 0x0600000006027989 */ /* 0x000e2400000e00ff */
[----:B------:R-:W-:Y:S01]  /*3300*/  IMAD.X R28, R3, 0x1, R30, P0 ;  /* 0x00000001031c7824 */ /* 0x000fe200000e061e */
[----:B------:R-:W-:Y:S01]  /*3310*/  ISETP.NE.U32.AND P0, PT, R6, RZ, PT ;  /* 0x000000ff0600720c */ /* 0x000fe20003f05070 */
[----:B------:R-:W1:Y:S03]  /*3320*/  SHFL.UP PT, R4, R55, 0x10, RZ ;  /* 0x0600000037047989 */ /* 0x000e6600000e00ff */
[----:B------:R-:W-:Y:S01]  /*3330*/  ISETP.NE.AND.EX P0, PT, R28, RZ, PT, P0 ;  /* 0x000000ff1c00720c */ /* 0x000fe20003f05300 */
[----:B------:R-:W2:Y:S01]  /*3340*/  SHFL.UP PT, R3, R28, 0x10, RZ ;  /* 0x060000001c037989 */ /* 0x000ea200000e00ff */
[----:B0-----:R-:W-:-:S02]  /*3350*/  SEL R5, R2, RZ, P1 ;  /* 0x000000ff02057207 */ /* 0x001fc40000800000 */
[----:B-1----:R-:W-:Y:S02]  /*3360*/  SEL R2, R4, RZ, !P0 ;  /* 0x000000ff04027207 */ /* 0x002fe40004000000 */
[----:B------:R-:W-:Y:S02]  /*3370*/  IADD3 R4, P0, PT, R5, R6, RZ ;  /* 0x0000000605047210 */ /* 0x000fe40007f1e0ff */
[----:B--2---:R-:W-:Y:S02]  /*3380*/  SEL R3, R3, RZ, P1 ;  /* 0x000000ff03037207 */ /* 0x004fe40000800000 */
[----:B------:R-:W-:Y:S02]  /*3390*/  SEL R2, R2, RZ, P1 ;  /* 0x000000ff02027207 */ /* 0x000fe40000800000 */
[----:B------:R-:W-:Y:S01]  /*33a0*/  ISETP.NE.AND P1, PT, R34, 0x2, PT ;  /* 0x000000022200780c */ /* 0x000fe20003f25270 */
[----:B------:R-:W-:Y:S02]  /*33b0*/  IMAD.X R5, R3, 0x1, R28, P0 ;  /* 0x0000000103057824 */ /* 0x000fe400000e061c */
[----:B------:R-:W-:-:S03]  /*33c0*/  IMAD.IADD R55, R55, 0x1, R2 ;  /* 0x0000000137377824 */ /* 0x000fc600078e0202 */
[----:B------:R-:W-:Y:S04]  /*33d0*/  @!P2 STS.64 [R58], R4 ;  /* 0x000000043a00a388 */ /* 0x000fe80000000a00 */
[----:B------:R-:W-:Y:S01]  /*33e0*/  @!P2 STS [R58+0x8], R55 ;  /* 0x000008373a00a388 */ /* 0x000fe20000000800 */
[----:B------:R-:W-:Y:S06]  /*33f0*/  BAR.SYNC.DEFER_BLOCKING 0x0 ;  /* 0x0000000000007b1d */ /* 0x000fec0000010000 */
[----:B------:R-:W0:Y:S04]  /*3400*/  LDS.64 R28, [UR4+0x10] ;  /* 0x00001004ff1c7984 */ /* 0x000e280008000a00 */
[----:B------:R-:W1:Y:S04]  /*3410*/  LDS.64 R30, [UR4] ;  /* 0x00000004ff1e7984 */ /* 0x000e680008000a00 */
[----:B------:R-:W2:Y:S04]  /*3420*/  LDS R56, [UR4+0x8] ;  /* 0x00000804ff387984 */ /* 0x000ea80008000800 */
[----:B------:R-:W3:Y:S04]  /*3430*/  LDS.64 R32, [UR4+0x20] ;  /* 0x00002004ff207984 */ /* 0x000ee80008000a00 */
[----:B------:R-:W4:Y:S04]  /*3440*/  LDS R59, [UR4+0x18] ;  /* 0x00001804ff3b7984 */ /* 0x000f280008000800 */
[----:B------:R-:W5:Y:S04]  /*3450*/  LDS.64 R2, [UR4+0x30] ;  /* 0x00003004ff027984 */ /* 0x000f680008000a00 */
[----:B------:R-:W5:Y:S04]  /*3460*/  LDS R60, [UR4+0x28] ;  /* 0x00002804ff3c7984 */ /* 0x000f680008000800 */
[----:B------:R-:W5:Y:S04]  /*3470*/  LDS.64 R6, [UR4+0x40] ;  /* 0x00004004ff067984 */ /* 0x000f680008000a00 */
[----:B------:R-:W5:Y:S01]  /*3480*/  LDS R58, [UR4+0x38] ;  /* 0x00003804ff3a7984 */ /* 0x000f620008000800 */
[----:B0-----:R-:W-:-:S02]  /*3490*/  ISETP.NE.U32.AND P0, PT, R28, RZ, PT ;  /* 0x000000ff1c00720c */ /* 0x001fc40003f05070 */
[----:B-1----:R-:W-:Y:S02]  /*34a0*/  IADD3 R61, P2, PT, R30, R28, RZ ;  /* 0x0000001c1e3d7210 */ /* 0x002fe40007f5e0ff */
[----:B------:R-:W-:Y:S02]  /*34b0*/  ISETP.NE.AND.EX P0, PT, R29, RZ, PT, P0 ;  /* 0x000000ff1d00720c */ /* 0x000fe40003f05300 */
[----:B------:R-:W-:Y:S01]  /*34c0*/  SEL R62, R61, R30, !P1 ;  /* 0x0000001e3d3e7207 */ /* 0x000fe20004800000 */
[----:B------:R-:W-:Y:S01]  /*34d0*/  IMAD.X R63, R31, 0x1, R29, P2 ;  /* 0x000000011f3f7824 */ /* 0x000fe200010e061d */
[----:B--2---:R-:W-:Y:S02]  /*34e0*/  SEL R28, R56, RZ, !P0 ;  /* 0x000000ff381c7207 */ /* 0x004fe40004000000 */
[C---:B---3--:R-:W-:Y:S02]  /*34f0*/  IADD3 R61, P2, PT, R32.reuse, R61, RZ ;  /* 0x0000003d203d7210 */ /* 0x048fe40007f5e0ff */
[----:B------:R-:W-:-:S02]  /*3500*/  ISETP.NE.U32.AND P0, PT, R32, RZ, PT ;  /* 0x000000ff2000720c */ /* 0x000fc40003f05070 */
[----:B------:R-:W-:Y:S01]  /*3510*/  SEL R64, R63, R31, !P1 ;  /* 0x0000001f3f407207 */ /* 0x000fe20004800000 */
[C---:B------:R-:W-:Y:S01]  /*3520*/  IMAD.X R63, R33.reuse, 0x1, R63, P2 ;  /* 0x00000001213f7824 */ /* 0x040fe200010e063f */
[----:B------:R-:W0:Y:S01]  /*3530*/  LDS.64 R30, [UR4+0x50] ;  /* 0x00005004ff1e7984 */ /* 0x000e220008000a00 */
[----:B------:R-:W-:Y:S01]  /*3540*/  ISETP.NE.AND.EX P0, PT, R33, RZ, PT, P0 ;  /* 0x000000ff2100720c */ /* 0x000fe20003f05300 */
[----:B----4-:R-:W-:Y:S01]  /*3550*/  IMAD.IADD R59, R59, 0x1, R28 ;  /* 0x000000013b3b7824 */ /* 0x010fe200078e021c */
[----:B------:R-:W-:Y:S01]  /*3560*/  ISETP.NE.AND P2, PT, R34, 0x3, PT ;  /* 0x000000032200780c */ /* 0x000fe20003f45270 */
[----:B------:R-:W1:Y:S03]  /*3570*/  LDS R33, [UR4+0x48] ;  /* 0x00004804ff217984 */ /* 0x000e660008000800 */
[C---:B------:R-:W-:Y:S01]  /*3580*/  SEL R56, R59.reuse, R56, !P1 ;  /* 0x000000383b387207 */ /* 0x040fe20004800000 */
[----:B------:R-:W2:Y:S01]  /*3590*/  LDS.64 R28, [UR4+0x60] ;  /* 0x00006004ff1c7984 */ /* 0x000ea20008000a00 */
[----:B------:R-:W-:-:S02]  /*35a0*/  SEL R59, R59, RZ, !P0 ;  /* 0x000000ff3b3b7207 */ /* 0x000fc40004000000 */
[----:B------:R-:W-:Y:S01]  /*35b0*/  SEL R62, R61, R62, !P2 ;  /* 0x0000003e3d3e7207 */ /* 0x000fe20005000000 */
[----:B------:R-:W3:Y:S01]  /*35c0*/  LDS R32, [UR4+0x58] ;  /* 0x00005804ff207984 */ /* 0x000ee20008000800 */
[----:B-----5:R-:W-:Y:S01]  /*35d0*/  IADD3 R61, P0, PT, R2, R61, RZ ;  /* 0x0000003d023d7210 */ /* 0x020fe20007f1e0ff */
[----:B------:R-:W-:Y:S01]  /*35e0*/  IMAD.IADD R59, R60, 0x1, R59 ;  /* 0x000000013c3b7824 */ /* 0x000fe200078e023b */
[----:B------:R-:W-:Y:S02]  /*35f0*/  ISETP.NE.U32.AND P1, PT, R2, RZ, PT ;  /* 0x000000ff0200720c */ /* 0x000fe40003f25070 */
[----:B------:R-:W-:Y:S01]  /*3600*/  SEL R64, R63, R64, !P2 ;  /* 0x000000403f407207 */ /* 0x000fe20005000000 */
[C---:B------:R-:W-:Y:S01]  /*3610*/  IMAD.X R63, R3.reuse, 0x1, R63, P0 ;  /* 0x00000001033f7824 */ /* 0x040fe200000e063f */
[----:B------:R-:W-:Y:S02]  /*3620*/  ISETP.NE.AND.EX P1, PT, R3, RZ, PT, P1 ;  /* 0x000000ff0300720c */ /* 0x000fe40003f25310 */
[----:B------:R-:W4:Y:S01]  /*3630*/  LDS.64 R2, [UR4+0x70] ;  /* 0x00007004ff027984 */ /* 0x000f220008000a00 */
[----:B------:R-:W-:-:S02]  /*3640*/  SEL R60, R59, R56, !P2 ;  /* 0x000000383b3c7207 */ /* 0x000fc40005000000 */
[----:B------:R-:W-:Y:S01]  /*3650*/  SEL R59, R59, RZ, !P1 ;  /* 0x000000ff3b3b7207 */ /* 0x000fe20004800000 */
[----:B------:R-:W5:Y:S01]  /*3660*/  LDS R56, [UR4+0x68] ;  /* 0x00006804ff387984 */ /* 0x000f620008000800 */
[----:B------:R-:W-:Y:S02]  /*3670*/  ISETP.NE.U32.AND P0, PT, R6, RZ, PT ;  /* 0x000000ff0600720c */ /* 0x000fe40003f05070 */
[----:B------:R-:W-:Y:S01]  /*3680*/  ISETP.NE.AND P2, PT, R34, 0x7, PT ;  /* 0x000000072200780c */ /* 0x000fe20003f45270 */
[----:B------:R-:W-:Y:S01]  /*3690*/  IMAD.IADD R59, R58, 0x1, R59 ;  /* 0x000000013a3b7824 */ /* 0x000fe200078e023b */
[----:B------:R-:W-:Y:S01]  /*36a0*/  ISETP.NE.AND.EX P0, PT, R7, RZ, PT, P0 ;  /* 0x000000ff0700720c */ /* 0x000fe20003f05300 */
[----:B------:R-:W5:Y:S01]  /*36b0*/  LDS R58, [UR4+0x78] ;  /* 0x00007804ff3a7984 */ /* 0x000f620008000800 */
[----:B------:R-:W-:Y:S02]  /*36c0*/  SEL R34, R61, R62, !P6 ;  /* 0x0000003e3d227207 */ /* 0x000fe40007000000 */
[----:B------:R-:W-:-:S02]  /*36d0*/  IADD3 R61, P1, PT, R6, R61, RZ ;  /* 0x0000003d063d7210 */ /* 0x000fc40007f3e0ff */
[C---:B------:R-:W-:Y:S02]  /*36e0*/  SEL R6, R59.reuse, RZ, !P0 ;  /* 0x000000ff3b067207 */ /* 0x040fe40004000000 */
[----:B------:R-:W-:Y:S01]  /*36f0*/  SEL R60, R59, R60, !P6 ;  /* 0x0000003c3b3c7207 */ /* 0x000fe20007000000 */
[----:B------:R-:W-:Y:S01]  /*3700*/  IMAD.X R7, R7, 0x1, R63, P1 ;  /* 0x0000000107077824 */ /* 0x000fe200008e063f */
[C---:B0-----:R-:W-:Y:S02]  /*3710*/  ISETP.NE.U32.AND P0, PT, R30.reuse, RZ, PT ;  /* 0x000000ff1e00720c */ /* 0x041fe40003f05070 */
[----:B------:R-:W-:Y:S01]  /*3720*/  IADD3 R59, P1, PT, R30, R61, RZ ;  /* 0x0000003d1e3b7210 */ /* 0x000fe20007f3e0ff */
[----:B-1----:R-:W-:Y:S01]  /*3730*/  IMAD.IADD R33, R33, 0x1, R6 ;  /* 0x0000000121217824 */ /* 0x002fe200078e0206 */
[----:B------:R-:W-:Y:S02]  /*3740*/  ISETP.NE.AND.EX P0, PT, R31, RZ, PT, P0 ;  /* 0x000000ff1f00720c */ /* 0x000fe40003f05300 */
[----:B------:R-:W-:-:S02]  /*3750*/  SEL R62, R63, R64, !P6 ;  /* 0x000000403f3e7207 */ /* 0x000fc40007000000 */
[C---:B------:R-:W-:Y:S02]  /*3760*/  SEL R60, R33.reuse, R60, !P4 ;  /* 0x0000003c213c7207 */ /* 0x040fe40006000000 */
[----:B------:R-:W-:Y:S02]  /*3770*/  SEL R33, R33, RZ, !P0 ;  /* 0x000000ff21217207 */ /* 0x000fe40004000000 */
[----:B------:R-:W-:Y:S01]  /*3780*/  SEL R6, R61, R34, !P4 ;  /* 0x000000223d067207 */ /* 0x000fe20006000000 */
[----:B------:R-:W-:Y:S01]  /*3790*/  IMAD.X R61, R31, 0x1, R7, P1 ;  /* 0x000000011f3d7824 */ /* 0x000fe200008e0607 */
[----:B--2---:R-:W-:Y:S01]  /*37a0*/  ISETP.NE.U32.AND P0, PT, R28, RZ, PT ;  /* 0x000000ff1c00720c */ /* 0x004fe20003f05070 */
[----:B------:R-:W0:Y:S01]  /*37b0*/  SHFL.UP PT, R34, R4, 0x1, RZ ;  /* 0x0420000004227989 */ /* 0x000e2200000e00ff */
[----:B------:R-:W-:Y:S01]  /*37c0*/  SEL R30, R7, R62, !P4 ;  /* 0x0000003e071e7207 */ /* 0x000fe20006000000 */
[----:B---3--:R-:W-:Y:S01]  /*37d0*/  IMAD.IADD R7, R32, 0x1, R33 ;  /* 0x0000000120077824 */ /* 0x008fe200078e0221 */
[----:B------:R-:W-:Y:S01]  /*37e0*/  ISETP.NE.AND.EX P0, PT, R29, RZ, PT, P0 ;  /* 0x000000ff1d00720c */ /* 0x000fe20003f05300 */
[----:B------:R1:W2:Y:S01]  /*37f0*/  SHFL.UP PT, R33, R5, 0x1, RZ ;  /* 0x0420000005217989 */ /* 0x0002a200000e00ff */
[----:B------:R-:W-:-:S02]  /*3800*/  IADD3 R31, P1, PT, R28, R59, RZ ;  /* 0x0000003b1c1f7210 */ /* 0x000fc40007f3e0ff */
[----:B------:R-:W-:Y:S01]  /*3810*/  SEL R6, R59, R6, !P3 ;  /* 0x000000063b067207 */ /* 0x000fe20005800000 */
[----:B------:R3:W0:Y:S01]  /*3820*/  SHFL.UP PT, R32, R55, 0x1, RZ ;  /* 0x0420000037207989 */ /* 0x00062200000e00ff */
[----:B------:R-:W-:Y:S01]  /*3830*/  SEL R60, R7, R60, !P3 ;  /* 0x0000003c073c7207 */ /* 0x000fe20005800000 */
[----:B------:R-:W-:Y:S01]  /*3840*/  IMAD.X R59, R29, 0x1, R61, P1 ;  /* 0x000000011d3b7824 */ /* 0x000fe200008e063d */
[----:B------:R-:W-:Y:S02]  /*3850*/  SEL R28, R61, R30, !P3 ;  /* 0x0000001e3d1c7207 */ /* 0x000fe40005800000 */
[----:B------:R-:W-:Y:S02]  /*3860*/  SEL R7, R7, RZ, !P0 ;  /* 0x000000ff07077207 */ /* 0x000fe40004000000 */
[----:B------:R-:W-:Y:S02]  /*3870*/  ISETP.GE.U32.AND P3, PT, R54, 0x20, PT ;  /* 0x000000203600780c */ /* 0x000fe40003f66070 */
[----:B----4-:R-:W-:Y:S01]  /*3880*/  ISETP.NE.U32.AND P0, PT, R2, RZ, PT ;  /* 0x000000ff0200720c */ /* 0x010fe20003f05070 */
[----:B-----5:R-:W-:Y:S01]  /*3890*/  IMAD.IADD R7, R56, 0x1, R7 ;  /* 0x0000000138077824 */ /* 0x020fe200078e0207 */
[----:B------:R-:W-:-:S02]  /*38a0*/  IADD3 R56, P1, PT, R2, R31, RZ ;  /* 0x0000001f02387210 */ /* 0x000fc40007f3e0ff */
[----:B------:R-:W-:Y:S02]  /*38b0*/  ISETP.NE.AND.EX P0, PT, R3, RZ, PT, P0 ;  /* 0x000000ff0300720c */ /* 0x000fe40003f05300 */
[----:B------:R-:W-:Y:S01]  /*38c0*/  SEL R2, R59, R28, !P2 ;  /* 0x0000001c3b027207 */ /* 0x000fe20005000000 */
[----:B------:R-:W-:Y:S01]  /*38d0*/  IMAD.X R59, R3, 0x1, R59, P1 ;  /* 0x00000001033b7824 */ /* 0x000fe200008e063b */
[----:B-1----:R-:W-:Y:S02]  /*38e0*/  SEL R5, R7, RZ, !P0 ;  /* 0x000000ff07057207 */ /* 0x002fe40004000000 */
[----:B------:R-:W-:Y:S02]  /*38f0*/  SEL R29, R31, R6, !P2 ;  /* 0x000000061f1d7207 */ /* 0x000fe40005000000 */
[----:B------:R-:W-:Y:S01]  /*3900*/  SEL R7, R7, R60, !P2 ;  /* 0x0000003c07077207 */ /* 0x000fe20005000000 */
[----:B------:R-:W-:Y:S01]  /*3910*/  IMAD.IADD R58, R58, 0x1, R5 ;  /* 0x000000013a3a7824 */ /* 0x000fe200078e0205 */
[----:B--23--:R-:W-:Y:S06]  /*3920*/  @!P3 BRA `(.L_x_536) ;  /* 0x00000000002cb947 */ /* 0x00cfec0003800000 */
[----:B------:R-:W-:Y:S02]  /*3930*/  ISETP.NE.AND P1, PT, R57, RZ, PT ;  /* 0x000000ff3900720c */ /* 0x000fe40003f25270 */
[C---:B0-----:R-:W-:Y:S02]  /*3940*/  ISETP.NE.U32.AND P0, PT, R34.reuse, RZ, PT ;  /* 0x000000ff2200720c */ /* 0x041fe40003f05070 */
[----:B------:R-:W-:Y:S02]  /*3950*/  SEL R34, R34, RZ, P1 ;  /* 0x000000ff22227207 */ /* 0x000fe40000800000 */
[C---:B------:R-:W-:Y:S02]  /*3960*/  ISETP.NE.AND.EX P0, PT, R33.reuse, RZ, PT, P0 ;  /* 0x000000ff2100720c */ /* 0x040fe40003f05300 */
[----:B------:R-:W-:Y:S02]  /*3970*/  SEL R33, R33, RZ, P1 ;  /* 0x000000ff21217207 */ /* 0x000fe40000800000 */
[----:B------:R-:W-:-:S02]  /*3980*/  SEL R3, R7, RZ, !P0 ;  /* 0x000000ff07037207 */ /* 0x000fc40004000000 */
[----:B------:R-:W-:-:S03]  /*3990*/  IADD3 R34, P0, PT, R34, R29, RZ ;  /* 0x0000001d22227210 */ /* 0x000fc60007f1e0ff */
[----:B------:R-:W-:Y:S02]  /*39a0*/  @P1 IMAD.IADD R7, R32, 0x1, R3 ;  /* 0x0000000120071824 */ /* 0x000fe400078e0203 */
[----:B------:R-:W-:Y:S02]  /*39b0*/  IMAD.X R33, R33, 0x1, R2, P0 ;  /* 0x0000000121217824 */ /* 0x000fe400000e0602 */
[----:B------:R-:W-:Y:S01]  /*39c0*/  IMAD.MOV.U32 R32, RZ, RZ, R7 ;  /* 0x000000ffff207224 */ /* 0x000fe200078e0007 */
[----:B------:R-:W-:Y:S06]  /*39d0*/  BRA `(.L_x_537) ;  /* 0x00000010002c7947 */ /* 0x000fec0003800000 */
.L_x_536:
[----:B------:R-:W1:Y:S01]  /*39e0*/  LDC.64 R28, c[0x0][0x3b0] ;  /* 0x0000ec00ff1c7b82 */ /* 0x000e620000000a00 */
[----:B------:R-:W2:Y:S01]  /*39f0*/  LDCU UR5, c[0x0][0x370] ;  /* 0x00006e00ff0577ac */ /* 0x000ea20008000800 */
[----:B------:R-:W-:Y:S01]  /*3a00*/  @!P5 IMAD.MOV.U32 R6, RZ, RZ, R56 ;  /* 0x000000ffff06d224 */ /* 0x000fe200078e0038 */
[----:B------:R3:W-:Y:S01]  /*3a10*/  @!P5 STS [UR4+0xd0], R58 ;  /* 0x0000d03aff00d988 */ /* 0x0007e20008000804 */
[----:B------:R-:W-:Y:S01]  /*3a20*/  @!P5 IMAD.MOV.U32 R7, RZ, RZ, R59 ;  /* 0x000000ffff07d224 */ /* 0x000fe200078e003b */
[----:B------:R-:W-:Y:S01]  /*3a30*/  LOP3.LUT R55, RZ, R54, RZ, 0x33, !PT ;  /* 0x00000036ff377212 */ /* 0x000fe200078e33ff */
[----:B------:R-:W-:Y:S02]  /*3a40*/  @!P5 IMAD.MOV.U32 R4, RZ, RZ, R58 ;  /* 0x000000ffff04d224 */ /* 0x000fe400078e003a */
[----:B------:R-:W-:Y:S01]  /*3a50*/  @!P5 IMAD.MOV.U32 R5, RZ, RZ, 0x64 ;  /* 0x00000064ff05d424 */ /* 0x000fe200078e00ff */
[----:B------:R3:W-:Y:S01]  /*3a60*/  @!P5 STS.64 [UR4+0xc8], R6 ;  /* 0x0000c806ff00d988 */ /* 0x0007e20008000a04 */
[----:B--2---:R-:W-:Y:S01]  /*3a70*/  UISETP.GT.U32.AND UP0, UPT, UR5, 0x1f3, UPT ;  /* 0x000001f30500788c */ /* 0x004fe2000bf04070 */
[----:B-1----:R-:W-:-:S05]  /*3a80*/  IMAD.WIDE.U32 R28, R0, 0x10, R28 ;  /* 0x00000010001c7825 */ /* 0x002fca00078e001c */
[----:B------:R3:W-:Y:S03]  /*3a90*/  @!P5 ST.E.128.STRONG.GPU desc[UR8][R28.64+0x200], R4 ;  /* 0x000200041c00d985 */ /* 0x0007e6000c10fd08 */
[----:B------:R-:W-:Y:S05]  /*3aa0*/  BRA.U UP0, `(.L_x_538) ;  /* 0x0000000100087547 */ /* 0x000fea000b800000 */
[----:B------:R1:W-:Y:S06]  /*3ab0*/  MEMBAR.SC.CTA ;  /* 0x0000000000007992 */ /* 0x0003ec0000000000 */
[----:B-1----:R-:W-:Y:S05]  /*3ac0*/  BRA `(.L_x_539) ;  /* 0x0000000000087947 */ /* 0x002fea0003800000 */
.L_x_538:
[----:B------:R-:W-:Y:S05]  /*3ad0*/  NANOSLEEP 0x1c2 ;  /* 0x000001c20000795d */ /* 0x000fea0003800000 */
[----:B------:R-:W-:Y:S01]  /*3ae0*/  NOP ;  /* 0x0000000000007918 */ /* 0x000fe20000000000 */
.L_x_539:
[----:B------:R-:W-:-:S07]  /*3af0*/  IMAD.WIDE R30, R55, 0x10, R28 ;  /* 0x00000010371e7825 */ /* 0x000fce00078e021c */
.L_x_541:
[----:B---3--:R-:W2:Y:S01]  /*3b00*/  LD.E.128.STRONG.GPU R4, desc[UR8][R30.64+0x200] ;  /* 0x000200081e047980 */ /* 0x008ea2000c10fd00 */
[----:B------:R-:W-:Y:S05]  /*3b10*/  YIELD ;  /* 0x0000000000007946 */ /* 0x000fea0003800000 */
[----:B------:R-:W-:Y:S01]  /*3b20*/  UMOV UR5, 0xffffffff ;  /* 0xffffffff00057882 */ /* 0x000fe20000000000 */
[----:B--2---:R-:W-:Y:S02]  /*3b30*/  ISETP.NE.AND P0, PT, R5, 0x63, PT ;  /* 0x000000630500780c */ /* 0x004fe40003f05270 */
[----:B------:R-:W-:Y:S11]  /*3b40*/  BRA.DIV UR5, `(.L_x_540) ;  /* 0x00000092054c7947 */ /* 0x000ff6000b800000 */
[----:B------:R-:W-:-:S13]  /*3b50*/  VOTE.ANY P0, !P0 ;  /* 0x0000000000ff7806 */ /* 0x000fda0004000100 */
.L_x_684:
[----:B------:R-:W-:Y:S05]  /*3b60*/  @P0 BRA `(.L_x_541) ;  /* 0xfffffffc00e40947 */ /* 0x000fea000383ffff */
[----:B------:R-:W-:Y:S01]  /*3b70*/  UMOV UR5, 0xffffffff ;  /* 0xffffffff00057882 */ /* 0x000fe20000000000 */
[----:B------:R-:W-:Y:S01]  /*3b80*/  ISETP.NE.AND P0, PT, R5, 0x65, PT ;  /* 0x000000650500780c */ /* 0x000fe20003f05270 */
[----:B------:R-:W-:Y:S02]  /*3b90*/  IMAD.MOV.U32 R61, RZ, RZ, R6 ;  /* 0x000000ffff3d7224 */ /* 0x000fe400078e0006 */
[----:B------:R-:W-:Y:S02]  /*3ba0*/  IMAD.MOV.U32 R62, RZ, RZ, R7 ;  /* 0x000000ffff3e7224 */ /* 0x000fe400078e0007 */
[----:B------:R-:W-:Y:S01]  /*3bb0*/  IMAD.MOV.U32 R60, RZ, RZ, R4 ;  /* 0x000000ffff3c7224 */ /* 0x000fe200078e0004 */
[----:B------:R-:W-:Y:S07]  /*3bc0*/  BRA.DIV UR5, `(.L_x_542) ;  /* 0x0000009205507947 */ /* 0x000fee000b800000 */
[----:B------:R-:W1:Y:S01]  /*3bd0*/  S2R R67, SR_GEMASK ;  /* 0x0000000000437919 */ /* 0x000e620000003c00 */
[----:B------:R-:W-:-:S04]  /*3be0*/  VOTE.ANY R2, PT, !P0 ;  /* 0x0000000000027806 */ /* 0x000fc800040e0100 */
[----:B-1----:R-:W-:-:S05]  /*3bf0*/  LOP3.LUT R2, R2, 0x80000000, R67, 0xec, !PT ;  /* 0x8000000002027812 */ /* 0x002fca00078eec43 */
[----:B------:R-:W-:-:S05]  /*3c00*/  VIADD R3, R2, 0xffffffff ;  /* 0xffffffff02037836 */ /* 0x000fca0000000000 */
[----:B------:R-:W-:-:S04]  /*3c10*/  LOP3.LUT R3, R2, R3, RZ, 0xc, !PT ;  /* 0x0000000302037212 */ /* 0x000fc800078e0cff */
[----:B------:R-:W1:Y:S02]  /*3c20*/  POPC R7, R3 ;  /* 0x0000000300077309 */ /* 0x000e640000000000 */
[----:B-1----:R1:W2:Y:S04]  /*3c30*/  SHFL.DOWN PT, R30, R61, 0x1, R7 ;  /* 0x082000003d1e7989 */ /* 0x0022a800000e0007 */
[----:B------:R1:W3:Y:S04]  /*3c40*/  SHFL.DOWN PT, R31, R62, 0x1, R7 ;  /* 0x082000003e1f7989 */ /* 0x0002e800000e0007 */
[----:B------:R1:W4:Y:S02]  /*3c50*/  SHFL.DOWN PT, R6, R60, 0x1, R7 ;  /* 0x082000003c067989 */ /* 0x00032400000e0007 */
.L_x_690:
[----:B------:R-:W-:Y:S01]  /*3c60*/  ISETP.GE.AND P1, PT, R57, R7, PT ;  /* 0x000000073900720c */ /* 0x000fe20003f26270 */
[----:B------:R-:W-:-:S12]  /*3c70*/  UMOV UR5, 0xffffffff ;  /* 0xffffffff00057882 */ /* 0x000fd80000000000 */
[----:B------:R-:W-:Y:S02]  /*3c80*/  @!P1 ISETP.NE.U32.AND P0, PT, R61, RZ, PT ;  /* 0x000000ff3d00920c */ /* 0x000fe40003f05070 */
[----:B--2---:R-:W-:Y:S02]  /*3c90*/  @!P1 IADD3 R30, P2, PT, R30, R61, RZ ;  /* 0x0000003d1e1e9210 */ /* 0x004fe40007f5e0ff */
[----:B------:R-:W-:-:S03]  /*3ca0*/  @!P1 ISETP.NE.AND.EX P0, PT, R62, RZ, PT, P0 ;  /* 0x000000ff3e00920c */ /* 0x000fc60003f05300 */
[----:B-1----:R-:W-:Y:S02]  /*3cb0*/  @!P1 IMAD.MOV.U32 R61, RZ, RZ, R30 ;  /* 0x000000ffff3d9224 */ /* 0x002fe400078e001e */
[----:B---3--:R-:W-:Y:S01]  /*3cc0*/  @!P1 IMAD.X R30, R31, 0x1, R62, P2 ;  /* 0x000000011f1e9824 */ /* 0x008fe200010e063e */
[----:B----4-:R-:W-:Y:S01]  /*3cd0*/  @!P1 SEL R31, R6, RZ, !P0 ;  /* 0x000000ff061f9207 */ /* 0x010fe20004000000 */
[----:B------:R-:W-:Y:S06]  /*3ce0*/  BRA.DIV UR5, `(.L_x_543) ;  /* 0x00000092057c7947 */ /* 0x000fec000b800000 */
.L_x_693:
[----:B------:R-:W-:Y:S01]  /*3cf0*/  UMOV UR5, 0xffffffff ;  /* 0xffffffff00057882 */ /* 0x000fe20000000000 */
[----:B------:R-:W-:Y:S02]  /*3d00*/  @!P1 IMAD.MOV.U32 R62, RZ, RZ, R30 ;  /* 0x000000ffff3e9224 */ /* 0x000fe400078e001e */
[----:B------:R-:W-:Y:S01]  /*3d10*/  @!P1 IMAD.IADD R60, R60, 0x1, R31 ;  /* 0x000000013c3c9824 */ /* 0x000fe200078e021f */
[----:B------:R-:W-:Y:S06]  /*3d20*/  BRA.DIV UR5, `(.L_x_544) ;  /* 0x00000092058c7947 */ /* 0x000fec000b800000 */
[----:B------:R1:W2:Y:S04]  /*3d30*/  SHFL.DOWN PT, R30, R61, 0x2, R7 ;  /* 0x084000003d1e7989 */ /* 0x0002a800000e0007 */
[----:B------:R1:W3:Y:S04]  /*3d40*/  SHFL.DOWN PT, R31, R62, 0x2, R7 ;  /* 0x084000003e1f7989 */ /* 0x0002e800000e0007 */
[----:B------:R1:W4:Y:S02]  /*3d50*/  SHFL.DOWN PT, R54, R60, 0x2, R7 ;  /* 0x084000003c367989 */ /* 0x00032400000e0007 */
.L_x_698:
[----:B------:R-:W-:Y:S01]  /*3d60*/  VIADD R66, R57, 0x2 ;  /* 0x0000000239427836 */ /* 0x000fe20000000000 */
[----:B------:R-:W-:-:S04]  /*3d70*/  UMOV UR5, 0xffffffff ;  /* 0xffffffff00057882 */ /* 0x000fc80000000000 */
[----:B------:R-:W-:-:S13]  /*3d80*/  ISETP.GT.AND P1, PT, R66, R7, PT ;  /* 0x000000074200720c */ /* 0x000fda0003f24270 */
[----:B------:R-:W-:Y:S02]  /*3d90*/  @!P1 ISETP.NE.U32.AND P0, PT, R61, RZ, PT ;  /* 0x000000ff3d00920c */ /* 0x000fe40003f05070 */
[----:B--2---:R-:W-:Y:S02]  /*3da0*/  @!P1 IADD3 R30, P2, PT, R30, R61, RZ ;  /* 0x0000003d1e1e9210 */ /* 0x004fe40007f5e0ff */
[----:B------:R-:W-:Y:S01]  /*3db0*/  @!P1 ISETP.NE.AND.EX P0, PT, R62, RZ, PT, P0 ;  /* 0x000000ff3e00920c */ /* 0x000fe20003f05300 */
[----:B------:R-:W-:-:S12]  /*3dc0*/  BRA.DIV UR5, `(.L_x_545) ;  /* 0x0000009205bc7947 */ /* 0x000fd8000b800000 */
.L_x_701:
[----:B----4-:R-:W-:Y:S01]  /*3dd0*/  @!P1 SEL R3, R54, RZ, !P0 ;  /* 0x000000ff36039207 */ /* 0x010fe20004000000 */
[----:B------:R-:W-:Y:S01]  /*3de0*/  UMOV UR5, 0xffffffff ;  /* 0xffffffff00057882 */ /* 0x000fe20000000000 */
[----:B---3--:R-:W-:Y:S02]  /*3df0*/  @!P1 IMAD.X R31, R31, 0x1, R62, P2 ;  /* 0x000000011f1f9824 */ /* 0x008fe400010e063e */
[----:B-1----:R-:W-:Y:S02]  /*3e00*/  @!P1 IMAD.MOV.U32 R61, RZ, RZ, R30 ;  /* 0x000000ffff3d9224 */ /* 0x002fe400078e001e */
[----:B------:R-:W-:Y:S02]  /*3e10*/  @!P1 IMAD.MOV.U32 R62, RZ, RZ, R31 ;  /* 0x000000ffff3e9224 */ /* 0x000fe400078e001f */
[----:B------:R-:W-:Y:S01]  /*3e20*/  @!P1 IMAD.IADD R60, R60, 0x1, R3 ;  /* 0x000000013c3c9824 */ /* 0x000fe200078e0203 */
[----:B------:R-:W-:Y:S06]  /*3e30*/  BRA.DIV UR5, `(.L_x_546) ;  /* 0x0000009205c07947 */ /* 0x000fec000b800000 */
[----:B------:R1:W2:Y:S04]  /*3e40*/  SHFL.DOWN PT, R30, R61, 0x4, R7 ;  /* 0x088000003d1e7989 */ /* 0x0002a800000e0007 */
[----:B------:R1:W3:Y:S04]  /*3e50*/  SHFL.DOWN PT, R31, R62, 0x4, R7 ;  /* 0x088000003e1f7989 */ /* 0x0002e800000e0007 */
[----:B------:R1:W4:Y:S02]  /*3e60*/  SHFL.DOWN PT, R54, R60, 0x4, R7 ;  /* 0x088000003c367989 */ /* 0x00032400000e0007 */
.L_x_706:
[----:B------:R-:W-:Y:S01]  /*3e70*/  VIADD R65, R57, 0x4 ;  /* 0x0000000439417836 */ /* 0x000fe20000000000 */
[----:B------:R-:W-:-:S04]  /*3e80*/  UMOV UR5, 0xffffffff ;  /* 0xffffffff00057882 */ /* 0x000fc80000000000 */
[----:B------:R-:W-:Y:S01]  /*3e90*/  ISETP.GT.AND P1, PT, R65, R7, PT ;  /* 0x000000074100720c */ /* 0x000fe20003f24270 */
[----:B------:R-:W-:-:S12]  /*3ea0*/  BRA.DIV UR5, `(.L_x_547) ;  /* 0x0000009205fc7947 */ /* 0x000fd8000b800000 */
.L_x_709:
[----:B------:R-:W-:Y:S01]  /*3eb0*/  @!P1 ISETP.NE.U32.AND P0, PT, R61, RZ, PT ;  /* 0x000000ff3d00920c */ /* 0x000fe20003f05070 */
[----:B------:R-:W-:Y:S01]  /*3ec0*/  UMOV UR5, 0xffffffff ;  /* 0xffffffff00057882 */ /* 0x000fe20000000000 */
[----:B--2---:R-:W-:Y:S02]  /*3ed0*/  @!P1 IADD3 R30, P2, PT, R30, R61, RZ ;  /* 0x0000003d1e1e9210 */ /* 0x004fe40007f5e0ff */
[----:B------:R-:W-:-:S03]  /*3ee0*/  @!P1 ISETP.NE.AND.EX P0, PT, R62, RZ, PT, P0 ;  /* 0x000000ff3e00920c */ /* 0x000fc60003f05300 */
[----:B---3--:R-:W-:Y:S01]  /*3ef0*/  @!P1 IMAD.X R31, R31, 0x1, R62, P2 ;  /* 0x000000011f1f9824 */ /* 0x008fe200010e063e */
[----:B----4-:R-:W-:Y:S01]  /*3f00*/  @!P1 SEL R3, R54, RZ, !P0 ;  /* 0x000000ff36039207 */ /* 0x010fe20004000000 */
[----:B-1----:R-:W-:Y:S02]  /*3f10*/  @!P1 IMAD.MOV.U32 R61, RZ, RZ, R30 ;  /* 0x000000ffff3d9224 */ /* 0x002fe400078e001e */
[----:B------:R-:W-:Y:S02]  /*3f20*/  @!P1 IMAD.MOV.U32 R62, RZ, RZ, R31 ;  /* 0x000000ffff3e9224 */ /* 0x000fe400078e001f */
[----:B------:R-:W-:Y:S01]  /*3f30*/  @!P1 IMAD.IADD R60, R60, 0x1, R3 ;  /* 0x000000013c3c9824 */ /* 0x000fe200078e0203 */
[----:B------:R-:W-:Y:S06]  /*3f40*/  BRA.DIV UR5, `(.L_x_548) ;  /* 0x0000009205f47947 */ /* 0x000fec000b800000 */
[----:B------:R1:W2:Y:S04]  /*3f50*/  SHFL.DOWN PT, R30, R61, 0x8, R7 ;  /* 0x090000003d1e7989 */ /* 0x0002a800000e0007 */
[----:B------:R1:W3:Y:S04]  /*3f60*/  SHFL.DOWN PT, R31, R62, 0x8, R7 ;  /* 0x090000003e1f7989 */ /* 0x0002e800000e0007 */
[----:B------:R1:W4:Y:S02]  /*3f70*/  SHFL.DOWN PT, R54, R60, 0x8, R7 ;  /* 0x090000003c367989 */ /* 0x00032400000e0007 */
.L_x_714:
[----:B------:R-:W-:Y:S01]  /*3f80*/  VIADD R64, R57, 0x8 ;  /* 0x0000000839407836 */ /* 0x000fe20000000000 */
[----:B------:R-:W-:-:S04]  /*3f90*/  UMOV UR5, 0xffffffff ;  /* 0xffffffff00057882 */ /* 0x000fc80000000000 */
[----:B------:R-:W-:Y:S01]  /*3fa0*/  ISETP.GT.AND P1, PT, R64, R7, PT ;  /* 0x000000074000720c */ /* 0x000fe20003f24270 */
[----:B------:R-:W-:-:S12]  /*3fb0*/  BRA.DIV UR5, `(.L_x_549) ;  /* 0x0000009605307947 */ /* 0x000fd8000b800000 */
.L_x_717:
        /* <DEDUP_REMOVED lines=13> */
.L_x_722:
[----:B------:R-:W-:-:S03]  /*4090*/  UMOV UR5, 0xffffffff ;  /* 0xffffffff00057882 */ /* 0x000fc60000000000 */
[----:B------:R-:W-:Y:S05]  /*40a0*/  BRA.DIV UR5, `(.L_x_551) ;  /* 0x00000096056c7947 */ /* 0x000fea000b800000 */
.L_x_725:
[----:B------:R-:W-:Y:S01]  /*40b0*/  VIADD R63, R57, 0x10 ;  /* 0x00000010393f7836 */ /* 0x000fe20000000000 */
[----:B------:R-:W5:Y:S01]  /*40c0*/  LDC.64 R30, c[0x0][0x3b0] ;  /* 0x0000ec00ff1e7b82 */ /* 0x000f620000000a00 */
[----:B------:R-:W-:Y:S01]  /*40d0*/  UMOV UR5, 0xffffffff ;  /* 0xffffffff00057882 */ /* 0x000fe20000000000 */
[----:B------:R-:W-:Y:S01]  /*40e0*/  IMAD.IADD R0, R55, 0x1, R0 ;  /* 0x0000000137007824 */ /* 0x000fe200078e0200 */
[----:B------:R-:W-:Y:S02]  /*40f0*/  ISETP.NE.AND P0, PT, R5, 0x65, PT ;  /* 0x000000650500780c */ /* 0x000fe40003f05270 */
[----:B------:R-:W-:-:S13]  /*4100*/  ISETP.GT.AND P2, PT, R63, R7, PT ;  /* 0x000000073f00720c */ /* 0x000fda0003f44270 */
[----:B------:R-:W-:Y:S02]  /*4110*/  @!P2 ISETP.NE.U32.AND P1, PT, R61, RZ, PT ;  /* 0x000000ff3d00a20c */ /* 0x000fe40003f25070 */
[----:B--2---:R-:W-:Y:S02]  /*4120*/  @!P2 IADD3 R54, P3, PT, R54, R61, RZ ;  /* 0x0000003d3636a210 */ /* 0x004fe40007f7e0ff */
[----:B------:R-:W-:Y:S02]  /*4130*/  @!P2 ISETP.NE.AND.EX P1, PT, R62, RZ, PT, P1 ;  /* 0x000000ff3e00a20c */ /* 0x000fe40003f25310 */
[----:B-----5:R-:W-:Y:S01]  /*4140*/  IADD3 R30, P4, PT, R30, 0x200, RZ ;  /* 0x000002001e1e7810 */ /* 0x020fe20007f9e0ff */
[----:B---3--:R-:W-:Y:S01]  /*4150*/  @!P2 IMAD.X R69, R69, 0x1, R62, P3 ;  /* 0x000000014545a824 */ /* 0x008fe200018e063e */
[----:B----4-:R-:W-:Y:S01]  /*4160*/  @!P2 SEL R3, R68, RZ, !P1 ;  /* 0x000000ff4403a207 */ /* 0x010fe20004800000 */
[----:B-1----:R-:W-:Y:S02]  /*4170*/  @!P2 IMAD.MOV.U32 R61, RZ, RZ, R54 ;  /* 0x000000ffff3da224 */ /* 0x002fe400078e0036 */
[----:B------:R-:W-:-:S02]  /*4180*/  @!P2 IMAD.MOV.U32 R62, RZ, RZ, R69 ;  /* 0x000000ffff3ea224 */ /* 0x000fc400078e0045 */
[----:B------:R-:W-:Y:S02]  /*4190*/  @!P2 IMAD.IADD R60, R60, 0x1, R3 ;  /* 0x000000013c3ca824 */ /* 0x000fe400078e0203 */
[----:B------:R-:W-:Y:S01]  /*41a0*/  IMAD.X R31, RZ, RZ, R31, P4 ;  /* 0x000000ffff1f7224 */ /* 0x000fe200020e061f */
[----:B------:R-:W-:Y:S06]  /*41b0*/  BRA.DIV UR5, `(.L_x_552) ;  /* 0x0000009605487947 */ /* 0x000fec000b800000 */
[----:B------:R-:W-:-:S13]  /*41c0*/  VOTE.ALL P0, P0 ;  /* 0x0000000000ff7806 */ /* 0x000fda0000000000 */
.L_x_728:
[----:B------:R-:W-:Y:S05]  /*41d0*/  @!P0 BRA `(.L_x_553) ;  /* 0x0000000400b88947 */ /* 0x000fea0003800000 */
[----:B------:R-:W-:-:S07]  /*41e0*/  IMAD.MOV.U32 R69, RZ, RZ, R0 ;  /* 0x000000ffff457224 */ /* 0x000fce00078e0000 */
.L_x_567:
[----:B------:R-:W-:-:S07]  /*41f0*/  IMAD.WIDE R54, R69, 0x10, R30 ;  /* 0x0000001045367825 */ /* 0x000fce00078e021e */
.L_x_555:
[----:B------:R-:W2:Y:S01]  /*4200*/  LD.E.128.STRONG.GPU R4, desc[UR8][R54.64+-0x200] ;  /* 0xfffe000836047980 */ /* 0x000ea2000c10fd00 */
[----:B------:R-:W-:Y:S05]  /*4210*/  YIELD ;  /* 0x0000000000007946 */ /* 0x000fea0003800000 */
[----:B------:R-:W-:Y:S01]  /*4220*/  UMOV UR5, 0xffffffff ;  /* 0xffffffff00057882 */ /* 0x000fe20000000000 */
[----:B--2---:R-:W-:Y:S02]  /*4230*/  ISETP.NE.AND P0, PT, R5, 0x63, PT ;  /* 0x000000630500780c */ /* 0x004fe40003f05270 */
[----:B------:R-:W-:Y:S11]  /*4240*/  BRA.DIV UR5, `(.L_x_554) ;  /* 0x0000009605487947 */ /* 0x000ff6000b800000 */
[----:B------:R-:W-:-:S13]  /*4250*/  VOTE.ANY P0, !P0 ;  /* 0x0000000000ff7806 */ /* 0x000fda0004000100 */
.L_x_731:
[----:B------:R-:W-:Y:S05]  /*4260*/  @P0 BRA `(.L_x_555) ;  /* 0xfffffffc00e40947 */ /* 0x000fea000383ffff */
[----:B------:R-:W-:Y:S01]  /*4270*/  UMOV UR5, 0xffffffff ;  /* 0xffffffff00057882 */ /* 0x000fe20000000000 */
[----:B------:R-:W-:Y:S01]  /*4280*/  ISETP.NE.AND P0, PT, R5, 0x65, PT ;  /* 0x000000650500780c */ /* 0x000fe20003f05270 */
[----:B------:R-:W-:Y:S02]  /*4290*/  IMAD.MOV.U32 R0, RZ, RZ, R6 ;  /* 0x000000ffff007224 */ /* 0x000fe400078e0006 */
[----:B------:R-:W-:Y:S02]  /*42a0*/  IMAD.MOV.U32 R55, RZ, RZ, R7 ;  /* 0x000000ffff377224 */ /* 0x000fe400078e0007 */
[----:B------:R-:W-:Y:S01]  /*42b0*/  IMAD.MOV.U32 R54, RZ, RZ, R4 ;  /* 0x000000ffff367224 */ /* 0x000fe200078e0004 */
[----:B------:R-:W-:Y:S07]  /*42c0*/  BRA.DIV UR5, `(.L_x_556) ;  /* 0x00000096054c7947 */ /* 0x000fee000b800000 */
[----:B------:R-:W-:-:S04]  /*42d0*/  VOTE.ANY R2, PT, !P0 ;  /* 0x0000000000027806 */ /* 0x000fc800040e0100 */
[----:B------:R-:W-:-:S05]  /*42e0*/  LOP3.LUT R2, R2, 0x80000000, R67, 0xec, !PT ;  /* 0x8000000002027812 */ /* 0x000fca00078eec43 */
[----:B------:R-:W-:-:S05]  /*42f0*/  VIADD R3, R2, 0xffffffff ;  /* 0xffffffff02037836 */ /* 0x000fca0000000000 */
[----:B------:R-:W-:-:S04]  /*4300*/  LOP3.LUT R3, R2, R3, RZ, 0xc, !PT ;  /* 0x0000000302037212 */ /* 0x000fc800078e0cff */
[----:B------:R-:W1:Y:S02]  /*4310*/  POPC R7, R3 ;  /* 0x0000000300077309 */ /* 0x000e640000000000 */
[----:B-1----:R1:W2:Y:S04]  /*4320*/  SHFL.DOWN PT, R71, R0, 0x1, R7 ;  /* 0x0820000000477989 */ /* 0x0022a800000e0007 */
[----:B------:R1:W3:Y:S04]  /*4330*/  SHFL.DOWN PT, R68, R55, 0x1, R7 ;  /* 0x0820000037447989 */ /* 0x0002e800000e0007 */
[----:B------:R1:W4:Y:S02]  /*4340*/  SHFL.DOWN PT, R70, R54, 0x1, R7 ;  /* 0x0820000036467989 */ /* 0x00032400000e0007 */
.L_x_737:
[----:B------:R-:W-:-:S03]  /*4350*/  UMOV UR5, 0xffffffff ;  /* 0xffffffff00057882 */ /* 0x000fc60000000000 */
[----:B------:R-:W-:Y:S05]  /*4360*/  BRA.DIV UR5, `(.L_x_557) ;  /* 0x0000009605987947 */ /* 0x000fea000b800000 */
.L_x_740:
[----:B------:R-:W-:Y:S01]  /*4370*/  ISETP.GE.AND P1, PT, R57, R7, PT ;  /* 0x000000073900720c */ /* 0x000fe20003f26270 */
[----:B------:R-:W-:-:S12]  /*4380*/  UMOV UR5, 0xffffffff ;  /* 0xffffffff00057882 */ /* 0x000fd80000000000 */
[----:B------:R-:W-:-:S04]  /*4390*/  @!P1 ISETP.NE.U32.AND P0, PT, R0, RZ, PT ;  /* 0x000000ff0000920c */ /* 0x000fc80003f05070 */
[----:B------:R-:W-:-:S04]  /*43a0*/  @!P1 ISETP.NE.AND.EX P0, PT, R55, RZ, PT, P0 ;  /* 0x000000ff3700920c */ /* 0x000fc80003f05300 */
[----:B----4-:R-:W-:Y:S02]  /*43b0*/  @!P1 SEL R3, R70, RZ, !P0 ;  /* 0x000000ff46039207 */ /* 0x010fe40004000000 */
[----:B--2---:R-:W-:-:S03]  /*43c0*/  @!P1 IADD3 R71, P0, PT, R71, R0, RZ ;  /* 0x0000000047479210 */ /* 0x004fc60007f1e0ff */
[----:B-1----:R-:W-:Y:S02]  /*43d0*/  @!P1 IMAD.IADD R54, R54, 0x1, R3 ;  /* 0x0000000136369824 */ /* 0x002fe400078e0203 */
[----:B---3--:R-:W-:Y:S02]  /*43e0*/  @!P1 IMAD.X R68, R68, 0x1, R55, P0 ;  /* 0x0000000144449824 */ /* 0x008fe400000e0637 */
[----:B------:R-:W-:Y:S02]  /*43f0*/  @!P1 IMAD.MOV.U32 R0, RZ, RZ, R71 ;  /* 0x000000ffff009224 */ /* 0x000fe400078e0047 */
[----:B------:R-:W-:Y:S01]  /*4400*/  @!P1 IMAD.MOV.U32 R55, RZ, RZ, R68 ;  /* 0x000000ffff379224 */ /* 0x000fe200078e0044 */
[----:B------:R-:W-:Y:S06]  /*4410*/  BRA.DIV UR5, `(.L_x_558) ;  /* 0x00000096058c7947 */ /* 0x000fec000b800000 */
[----:B------:R1:W2:Y:S04]  /*4420*/  SHFL.DOWN PT, R71, R0, 0x2, R7 ;  /* 0x0840000000477989 */ /* 0x0002a800000e0007 */
[----:B------:R1:W3:Y:S04]  /*4430*/  SHFL.DOWN PT, R68, R55, 0x2, R7 ;  /* 0x0840000037447989 */ /* 0x0002e800000e0007 */
[----:B------:R1:W4:Y:S02]  /*4440*/  SHFL.DOWN PT, R70, R54, 0x2, R7 ;  /* 0x0840000036467989 */ /* 0x00032400000e0007 */
.L_x_745:
[----:B------:R-:W-:-:S03]  /*4450*/  UMOV UR5, 0xffffffff ;  /* 0xffffffff00057882 */ /* 0x000fc60000000000 */
[----:B------:R-:W-:Y:S05]  /*4460*/  BRA.DIV UR5, `(.L_x_559) ;  /* 0x0000009605d07947 */ /* 0x000fea000b800000 */
.L_x_748:
[----:B------:R-:W-:Y:S01]  /*4470*/  ISETP.GT.AND P1, PT, R66, R7, PT ;  /* 0x000000074200720c */ /* 0x000fe20003f24270 */
        /* <DEDUP_REMOVED lines=13> */
.L_x_753:
[----:B------:R-:W-:-:S03]  /*4550*/  UMOV UR5, 0xffffffff ;  /* 0xffffffff00057882 */ /* 0x000fc60000000000 */
[----:B------:R-:W-:Y:S05]  /*4560*/  BRA.DIV UR5, `(.L_x_561) ;  /* 0x0000009a05087947 */ /* 0x000fea000b800000 */
.L_x_756:
        /* <DEDUP_REMOVED lines=14> */
.L_x_761:
[----:B------:R-:W-:-:S03]  /*4650*/  UMOV UR5, 0xffffffff ;  /* 0xffffffff00057882 */ /* 0x000fc60000000000 */
[----:B------:R-:W-:Y:S05]  /*4660*/  BRA.DIV UR5, `(.L_x_563) ;  /* 0x0000009a05407947 */ /* 0x000fea000b800000 */
.L_x_764:
        /* <DEDUP_REMOVED lines=14> */
.L_x_769:
[----:B------:R-:W-:-:S03]  /*4750*/  UMOV UR5, 0xffffffff ;  /* 0xffffffff00057882 */ /* 0x000fc60000000000 */
[----:B------:R-:W-:Y:S05]  /*4760*/  BRA.DIV UR5, `(.L_x_565) ;  /* 0x0000009a05787947 */ /* 0x000fea000b800000 */
.L_x_772:
[----:B------:R-:W-:Y:S01]  /*4770*/  ISETP.GT.AND P2, PT, R63, R7, PT ;  /* 0x000000073f00720c */ /* 0x000fe20003f44270 */
[----:B------:R-:W-:Y:S01]  /*4780*/  UMOV UR5, 0xffffffff ;  /* 0xffffffff00057882 */ /* 0x000fe20000000000 */
[----:B------:R-:W-:-:S11]  /*4790*/  VIADD R69, R69, 0xffffffe0 ;  /* 0xffffffe045457836 */ /* 0x000fd60000000000 */
[----:B------:R-:W-:Y:S02]  /*47a0*/  @!P2 ISETP.NE.U32.AND P0, PT, R0, RZ, PT ;  /* 0x000000ff0000a20c */ /* 0x000fe40003f05070 */
[----:B--2---:R-:W-:Y:S02]  /*47b0*/  @!P2 IADD3 R71, P1, PT, R71, R0, RZ ;  /* 0x000000004747a210 */ /* 0x004fe40007f3e0ff */
[----:B------:R-:W-:-:S03]  /*47c0*/  @!P2 ISETP.NE.AND.EX P0, PT, R55, RZ, PT, P0 ;  /* 0x000000ff3700a20c */ /* 0x000fc60003f05300 */
[----:B---3--:R-:W-:Y:S01]  /*47d0*/  @!P2 IMAD.X R68, R68, 0x1, R55, P1 ;  /* 0x000000014444a824 */ /* 0x008fe200008e0637 */
[----:B----4-:R-:W-:Y:S01]  /*47e0*/  @!P2 SEL R3, R70, RZ, !P0 ;  /* 0x000000ff4603a207 */ /* 0x010fe20004000000 */
[----:B-1----:R-:W-:Y:S01]  /*47f0*/  @!P2 IMAD.MOV.U32 R0, RZ, RZ, R71 ;  /* 0x000000ffff00a224 */ /* 0x002fe200078e0047 */
[----:B------:R-:W-:Y:S01]  /*4800*/  ISETP.NE.U32.AND P1, PT, R61, RZ, PT ;  /* 0x000000ff3d00720c */ /* 0x000fe20003f25070 */
[----:B------:R-:W-:Y:S01]  /*4810*/  @!P2 IMAD.MOV.U32 R55, RZ, RZ, R68 ;  /* 0x000000ffff37a224 */ /* 0x000fe200078e0044 */
[----:B------:R-:W-:Y:S01]  /*4820*/  ISETP.NE.AND P0, PT, R5, 0x65, PT ;  /* 0x000000650500780c */ /* 0x000fe20003f05270 */
[----:B------:R-:W-:Y:S01]  /*4830*/  @!P2 IMAD.IADD R54, R54, 0x1, R3 ;  /* 0x000000013636a824 */ /* 0x000fe200078e0203 */
[----:B------:R-:W-:Y:S02]  /*4840*/  ISETP.NE.AND.EX P1, PT, R62, RZ, PT, P1 ;  /* 0x000000ff3e00720c */ /* 0x000fe40003f25310 */
[----:B------:R-:W-:Y:S02]  /*4850*/  IADD3 R61, P2, PT, R61, R0, RZ ;  /* 0x000000003d3d7210 */ /* 0x000fe40007f5e0ff */
[----:B------:R-:W-:-:S03]  /*4860*/  SEL R3, R54, RZ, !P1 ;  /* 0x000000ff36037207 */ /* 0x000fc60004800000 */
[----:B------:R-:W-:Y:S02]  /*4870*/  IMAD.X R62, R62, 0x1, R55, P2 ;  /* 0x000000013e3e7824 */ /* 0x000fe400010e0637 */
[----:B------:R-:W-:Y:S01]  /*4880*/  IMAD.IADD R60, R3, 0x1, R60 ;  /* 0x00000001033c7824 */ /* 0x000fe200078e023c */
[----:B------:R-:W-:Y:S06]  /*4890*/  BRA.DIV UR5, `(.L_x_566) ;  /* 0x0000009a054c7947 */ /* 0x000fec000b800000 */
[----:B------:R-:W-:-:S13]  /*48a0*/  VOTE.ALL P0, P0 ;  /* 0x0000000000ff7806 */ /* 0x000fda0000000000 */
.L_x_775:
[----:B------:R-:W-:Y:S05]  /*48b0*/  @P0 BRA `(.L_x_567) ;  /* 0xfffffff8004c0947 */ /* 0x000fea000383ffff */
.L_x_553:
[----:B------:R-:W-:Y:S01]  /*48c0*/  ISETP.NE.AND P1, PT, R57, RZ, PT ;  /* 0x000000ff3900720c */ /* 0x000fe20003f25270 */
[----:B------:R-:W-:Y:S01]  /*48d0*/  BSSY.RECONVERGENT B0, `(.L_x_568) ;  /* 0x0000016000007945 */ /* 0x000fe20003800200 */
[----:B------:R-:W-:-:S11]  /*48e0*/  IMAD.MOV.U32 R2, RZ, RZ, R61 ;  /* 0x000000ffff027224 */ /* 0x000fd600078e003d */
[----:B------:R-:W1:Y:S01]  /*48f0*/  @!P1 S2R R3, SR_CgaCtaId ;  /* 0x0000000000039919 */ /* 0x000e620000008800 */
[----:B------:R-:W-:-:S04]  /*4900*/  @!P1 MOV R0, 0x400 ;  /* 0x0000040000009802 */ /* 0x000fc80000000f00 */
[----:B-1----:R-:W-:Y:S01]  /*4910*/  @!P1 LEA R31, R3, R0, 0x18 ;  /* 0x00000000031f9211 */ /* 0x002fe200078ec0ff */
[----:B------:R-:W-:Y:S01]  /*4920*/  IMAD.MOV.U32 R3, RZ, RZ, R62 ;  /* 0x000000ffff037224 */ /* 0x000fe200078e003e */
[----:B------:R-:W-:Y:S06]  /*4930*/  @P5 BRA `(.L_x_569) ;  /* 0x00000000003c5947 */ /* 0x000fec0003800000 */
[----:B------:R-:W1:Y:S01]  /*4940*/  S2UR UR6, SR_CgaCtaId ;  /* 0x00000000000679c3 */ /* 0x000e620000008800 */
[----:B------:R-:W-:Y:S01]  /*4950*/  ISETP.NE.U32.AND P0, PT, R56, RZ, PT ;  /* 0x000000ff3800720c */ /* 0x000fe20003f05070 */
[----:B------:R-:W-:Y:S01]  /*4960*/  UMOV UR5, 0x400 ;  /* 0x0000040000057882 */ /* 0x000fe20000000000 */
[----:B------:R-:W-:Y:S02]  /*4970*/  IADD3 R6, P2, PT, R2, R56, RZ ;  /* 0x0000003802067210 */ /* 0x000fe40007f5e0ff */
[----:B------:R-:W-:-:S03]  /*4980*/  ISETP.NE.AND.EX P0, PT, R59, RZ, PT, P0 ;  /* 0x000000ff3b00720c */ /* 0x000fc60003f05300 */
[----:B------:R-:W-:Y:S01]  /*4990*/  IMAD.X R7, R3, 0x1, R59, P2 ;  /* 0x0000000103077824 */ /* 0x000fe200010e063b */
[----:B------:R-:W-:-:S05]  /*49a0*/  SEL R5, R60, RZ, !P0 ;  /* 0x000000ff3c057207 */ /* 0x000fca0004000000 */
[----:B------:R-:W-:Y:S02]  /*49b0*/  IMAD.IADD R4, R58, 0x1, R5 ;  /* 0x000000013a047824 */ /* 0x000fe400078e0205 */
[----:B------:R-:W-:-:S05]  /*49c0*/  IMAD.MOV.U32 R5, RZ, RZ, 0x65 ;  /* 0x00000065ff057424 */ /* 0x000fca00078e00ff */
[----:B------:R2:W-:Y:S01]  /*49d0*/  ST.E.128.STRONG.GPU desc[UR8][R28.64+0x200], R4 ;  /* 0x000200041c007985 */ /* 0x0005e2000c10fd08 */
[----:B-1----:R-:W-:-:S09]  /*49e0*/  ULEA UR5, UR6, UR5, 0x18 ;  /* 0x0000000506057291 */ /* 0x002fd2000f8ec0ff */
[----:B------:R2:W-:Y:S04]  /*49f0*/  STS.64 [UR5+0xb8], R6 ;  /* 0x0000b806ff007988 */ /* 0x0005e80008000a05 */
[----:B------:R2:W-:Y:S04]  /*4a00*/  STS [UR5+0xc0], R4 ;  /* 0x0000c004ff007988 */ /* 0x0005e80008000805 */
[----:B------:R2:W-:Y:S04]  /*4a10*/  STS.64 [UR5+0xa8], R2 ;  /* 0x0000a802ff007988 */ /* 0x0005e80008000a05 */
[----:B------:R2:W-:Y:S02]  /*4a20*/  STS [UR5+0xb0], R60 ;  /* 0x0000b03cff007988 */ /* 0x0005e40008000805 */
.L_x_569:
[----:B------:R-:W-:Y:S05]  /*4a30*/  BSYNC.RECONVERGENT B0 ;  /* 0x0000000000007941 */ /* 0x000fea0003800200 */
.L_x_568:
[----:B------:R1:W-:Y:S01]  /*4a40*/  @!P1 STS.64 [R31+0x88], R2 ;  /* 0x000088021f009388 */ /* 0x0003e20000000a00 */
[----:B0-----:R-:W-:Y:S02]  /*4a50*/  @!P1 IMAD.MOV.U32 R34, RZ, RZ, R2 ;  /* 0x000000ffff229224 */ /* 0x001fe400078e0002 */
[----:B------:R-:W-:Y:S01]  /*4a60*/  @!P1 IMAD.MOV.U32 R33, RZ, RZ, R3 ;  /* 0x000000ffff219224 */ /* 0x000fe200078e0003 */
[----:B------:R1:W-:Y:S01]  /*4a70*/  @!P1 STS [R31+0x90], R60 ;  /* 0x0000903c1f009388 */ /* 0x0003e20000000800 */
[----:B------:R-:W-:-:S07]  /*4a80*/  @!P1 IMAD.MOV.U32 R32, RZ, RZ, R60 ;  /* 0x000000ffff209224 */ /* 0x000fce00078e003c */
.L_x_537:
[----:B--2---:R-:W0:Y:S01]  /*4a90*/  S2R R29, SR_TID.X ;  /* 0x00000000001d7919 */ /* 0x004e220000002100 */
[----:B------:R-:W-:Y:S01]  /*4aa0*/  ISETP.NE.U32.AND P0, PT, R26, R22, PT ;  /* 0x000000161a00720c */ /* 0x000fe20003f05070 */
[----:B------:R-:W-:Y:S05]  /*4ab0*/  WARPSYNC.ALL ;  /* 0x0000000000007948 */ /* 0x000fea0003800000 */
[----:B------:R-:W-:Y:S01]  /*4ac0*/  BAR.SYNC.DEFER_BLOCKING 0x0 ;  /* 0x0000000000007b1d */ /* 0x000fe20000010000 */
[----:B------:R-:W-:Y:S02]  /*4ad0*/  ISETP.NE.U32.AND P1, PT, R22, R20, PT ;  /* 0x000000141600720c */ /* 0x000fe40003f25070 */
[----:B------:R-:W-:-:S03]  /*4ae0*/  ISETP.NE.AND.EX P2, PT, R27, R23, PT, P0 ;  /* 0x000000171b00720c */ /* 0x000fc60003f45300 */
[----:B------:R-:W-:Y:S01]  /*4af0*/  BSSY.RECONVERGENT B0, `(.L_x_570) ;  /* 0x000000e000007945 */ /* 0x000fe20003800200 */
[----:B0-----:R-:W-:-:S13]  /*4b00*/  ISETP.NE.AND P3, PT, R29, RZ, PT ;  /* 0x000000ff1d00720c */ /* 0x001fda0003f65270 */
[----:B------:R-:W-:Y:S05]  /*4b10*/  @!P3 BRA `(.L_x_571) ;  /* 0x00000000002cb947 */ /* 0x000fea0003800000 */
[----:B------:R-:W0:Y:S01]  /*4b20*/  S2UR UR6, SR_CgaCtaId ;  /* 0x00000000000679c3 */ /* 0x000e220000008800 */
[----:B------:R-:W-:Y:S01]  /*4b30*/  UMOV UR5, 0x400 ;  /* 0x0000040000057882 */ /* 0x000fe20000000000 */
[----:B------:R-:W-:-:S04]  /*4b40*/  ISETP.NE.U32.AND P0, PT, R34, RZ, PT ;  /* 0x000000ff2200720c */ /* 0x000fc80003f05070 */
[----:B------:R-:W-:Y:S01]  /*4b50*/  ISETP.NE.AND.EX P0, PT, R33, RZ, PT, P0 ;  /* 0x000000ff2100720c */ /* 0x000fe20003f05300 */
[----:B0-----:R-:W-:-:S09]  /*4b60*/  ULEA UR5, UR6, UR5, 0x18 ;  /* 0x0000000506057291 */ /* 0x001fd2000f8ec0ff */
[----:B-1----:R-:W0:Y:S04]  /*4b70*/  LDS.64 R2, [UR5+0x88] ;  /* 0x00008805ff027984 */ /* 0x002e280008000a00 */
[----:B------:R-:W1:Y:S01]  /*4b80*/  LDS R0, [UR5+0x90] ;  /* 0x00009005ff007984 */ /* 0x000e620008000800 */
[----:B0-----:R-:W-:Y:S02]  /*4b90*/  IADD3 R34, P3, PT, R2, R34, RZ ;  /* 0x0000002202227210 */ /* 0x001fe40007f7e0ff */
[----:B-1----:R-:W-:-:S03]  /*4ba0*/  SEL R5, R0, RZ, !P0 ;  /* 0x000000ff00057207 */ /* 0x002fc60004000000 */
[----:B------:R-:W-:Y:S02]  /*4bb0*/  IMAD.X R33, R3, 0x1, R33, P3 ;  /* 0x0000000103217824 */ /* 0x000fe400018e0621 */
[----:B------:R-:W-:-:S07]  /*4bc0*/  IMAD.IADD R32, R32, 0x1, R5 ;  /* 0x0000000120207824 */ /* 0x000fce00078e0205 */
.L_x_571:
[----:B------:R-:W-:Y:S05]  /*4bd0*/  BSYNC.RECONVERGENT B0 ;  /* 0x0000000000007941 */ /* 0x000fea0003800200 */
.L_x_570:
[----:B------:R-:W-:Y:S01]  /*4be0*/  SEL R0, R32, RZ, !P2 ;  /* 0x000000ff20007207 */ /* 0x000fe20005000000 */
[----:B------:R-:W0:Y:S01]  /*4bf0*/  S2UR UR5, SR_CgaCtaId ;  /* 0x00000000000579c3 */ /* 0x000e220000008800 */
[----:B------:R-:W-:Y:S01]  /*4c00*/  ISETP.NE.AND.EX P1, PT, R23, R21, PT, P1 ;  /* 0x000000151700720c */ /* 0x000fe20003f25310 */
[----:B------:R-:W-:Y:S01]  /*4c10*/  UMOV UR4, 0x400 ;  /* 0x0000040000047882 */ /* 0x000fe20000000000 */
[----:B------:R-:W-:Y:S01]  /*4c20*/  ISETP.NE.U32.AND P0, PT, R20, R18, PT ;  /* 0x000000121400720c */ /* 0x000fe20003f05070 */
[----:B------:R-:W-:Y:S01]  /*4c30*/  IMAD.IADD R53, R53, 0x1, R0 ;  /* 0x0000000135357824 */ /* 0x000fe200078e0200 */
[----:B------:R-:W-:Y:S02]  /*4c40*/  ISETP.NE.U32.AND P2, PT, R22, R20, PT ;  /* 0x000000141600720c */ /* 0x000fe40003f45070 */
[----:B------:R-:W-:Y:S02]  /*4c50*/  ISETP.NE.U32.AND P3, PT, R20, R18, PT ;  /* 0x000000121400720c */ /* 0x000fe40003f65070 */
[----:B-1----:R-:W-:-:S02]  /*4c60*/  SEL R3, R53, RZ, !P1 ;  /* 0x000000ff35037207 */ /* 0x002fc40004800000 */
[----:B------:R-:W-:Y:S02]  /*4c70*/  ISETP.NE.AND.EX P1, PT, R21, R19, PT, P0 ;  /* 0x000000131500720c */ /* 0x000fe40003f25300 */
[----:B------:R-:W-:Y:S01]  /*4c80*/  ISETP.NE.U32.AND P0, PT, R18, R16, PT ;  /* 0x000000101200720c */ /* 0x000fe20003f05070 */
[----:B------:R-:W-:Y:S01]  /*4c90*/  IMAD.IADD R52, R52, 0x1, R3 ;  /* 0x0000000134347824 */ /* 0x000fe200078e0203 */
[----:B------:R-:W-:Y:S02]  /*4ca0*/  ISETP.NE.AND.EX P2, PT, R23, R21, PT, P2 ;  /* 0x000000151700720c */ /* 0x000fe40003f45320 */
[----:B------:R-:W-:Y:S02]  /*4cb0*/  ISETP.NE.AND.EX P3, PT, R21, R19, PT, P3 ;  /* 0x000000131500720c */ /* 0x000fe40003f65330 */
[----:B------:R-:W-:Y:S02]  /*4cc0*/  SEL R0, R52, RZ, !P1 ;  /* 0x000000ff34007207 */ /* 0x000fe40004800000 */
[----:B------:R-:W-:-:S02]  /*4cd0*/  ISETP.NE.AND.EX P1, PT, R19, R17, PT, P0 ;  /* 0x000000111300720c */ /* 0x000fc40003f25300 */
[----:B------:R-:W-:Y:S01]  /*4ce0*/  ISETP.NE.U32.AND P0, PT, R16, R14, PT ;  /* 0x0000000e1000720c */ /* 0x000fe20003f05070 */
[----:B------:R-:W-:Y:S01]  /*4cf0*/  IMAD.IADD R51, R51, 0x1, R0 ;  /* 0x0000000133337824 */ /* 0x000fe200078e0200 */
[----:B0-----:R-:W-:Y:S01]  /*4d00*/  ULEA UR4, UR5, UR4, 0x18 ;  /* 0x0000000405047291 */ /* 0x001fe2000f8ec0ff */
[----:B------:R-:W-:Y:S02]  /*4d10*/  SEL R4, RZ, 0x1, !P3 ;  /* 0x00000001ff047807 */ /* 0x000fe40005800000 */
[----:B------:R-:W-:Y:S02]  /*4d20*/  IADD3 R43, P6, PT, R34, R43, RZ ;  /* 0x0000002b222b7210 */ /* 0x000fe40007fde0ff */
[----:B------:R-:W-:Y:S02]  /*4d30*/  SEL R3, R51, RZ, !P1 ;  /* 0x000000ff33037207 */ /* 0x000fe40004800000 */
[----:B------:R-:W-:Y:S01]  /*4d40*/  ISETP.NE.AND.EX P1, PT, R17, R15, PT, P0 ;  /* 0x0000000f1100720c */ /* 0x000fe20003f25300 */
[----:B------:R-:W-:Y:S01]  /*4d50*/  IMAD.X R44, R33, 0x1, R44, P6 ;  /* 0x00000001212c7824 */ /* 0x000fe200030e062c */
[----:B------:R-:W-:Y:S01]  /*4d60*/  ISETP.NE.U32.AND P0, PT, R14, R12, PT ;  /* 0x0000000c0e00720c */ /* 0x000fe20003f05070 */
[----:B------:R-:W-:Y:S01]  /*4d70*/  IMAD.IADD R50, R50, 0x1, R3 ;  /* 0x0000000132327824 */ /* 0x000fe200078e0203 */
[C---:B------:R-:W-:Y:S01]  /*4d80*/  IADD3 R41, P5, PT, R34.reuse, R41, RZ ;  /* 0x0000002922297210 */ /* 0x040fe20007fbe0ff */
[----:B------:R-:W0:Y:S01]  /*4d90*/  LDS.64 R2, [UR4+0xc8] ;  /* 0x0000c804ff027984 */ /* 0x000e220008000a00 */
[----:B------:R-:W-:-:S02]  /*4da0*/  IADD3 R39, P4, PT, R34, R39, RZ ;  /* 0x0000002722277210 */ /* 0x000fc40007f9e0ff */
[----:B------:R-:W-:Y:S01]  /*4db0*/  SEL R0, R50, RZ, !P1 ;  /* 0x000000ff32007207 */ /* 0x000fe20004800000 */
[----:B------:R-:W-:Y:S01]  /*4dc0*/  IMAD.X R42, R33, 0x1, R42, P5 ;  /* 0x00000001212a7824 */ /* 0x000fe200028e062a */
[----:B------:R-:W-:Y:S01]  /*4dd0*/  ISETP.NE.AND.EX P1, PT, R15, R13, PT, P0 ;  /* 0x0000000d0f00720c */ /* 0x000fe20003f25300 */
[----:B------:R-:W-:Y:S01]  /*4de0*/  IMAD.X R40, R33, 0x1, R40, P4 ;  /* 0x0000000121287824 */ /* 0x000fe200020e0628 */
[----:B------:R-:W-:Y:S01]  /*4df0*/  ISETP.NE.U32.AND P0, PT, R12, R10, PT ;  /* 0x0000000a0c00720c */ /* 0x000fe20003f05070 */
[----:B------:R-:W-:Y:S01]  /*4e00*/  IMAD.IADD R49, R49, 0x1, R0 ;  /* 0x0000000131317824 */ /* 0x000fe200078e0200 */
[----:B------:R-:W-:Y:S02]  /*4e10*/  IADD3 R37, P3, PT, R34, R37, RZ ;  /* 0x0000002522257210 */ /* 0x000fe40007f7e0ff */
[----:B------:R-:W-:Y:S02]  /*4e20*/  ISETP.NE.AND.EX P0, PT, R13, R11, PT, P0 ;  /* 0x0000000b0d00720c */ /* 0x000fe40003f05300 */
[----:B------:R-:W-:Y:S01]  /*4e30*/  SEL R5, R49, RZ, !P1 ;  /* 0x000000ff31057207 */ /* 0x000fe20004800000 */
[----:B------:R-:W-:-:S04]  /*4e40*/  IMAD.X R38, R33, 0x1, R38, P3 ;  /* 0x0000000121267824 */ /* 0x000fc800018e0626 */
[----:B------:R-:W-:-:S05]  /*4e50*/  IMAD.IADD R48, R48, 0x1, R5 ;  /* 0x0000000130307824 */ /* 0x000fca00078e0205 */
[----:B------:R-:W-:Y:S02]  /*4e60*/  SEL R0, R48, RZ, !P0 ;  /* 0x000000ff30007207 */ /* 0x000fe40004000000 */
[----:B------:R-:W-:-:S03]  /*4e70*/  ISETP.NE.U32.AND P0, PT, R26, R22, PT ;  /* 0x000000161a00720c */ /* 0x000fc60003f05070 */
[----:B------:R-:W-:Y:S01]  /*4e80*/  IMAD.IADD R47, R47, 0x1, R0 ;  /* 0x000000012f2f7824 */ /* 0x000fe200078e0200 */
[----:B------:R-:W-:Y:S02]  /*4e90*/  ISETP.NE.AND.EX P1, PT, R27, R23, PT, P0 ;  /* 0x000000171b00720c */ /* 0x000fe40003f25300 */
[----:B------:R-:W-:Y:S02]  /*4ea0*/  SEL R0, RZ, 0x1, !P2 ;  /* 0x00000001ff007807 */ /* 0x000fe40005000000 */
[----:B------:R-:W-:Y:S02]  /*4eb0*/  SEL R55, RZ, 0x1, !P1 ;  /* 0x00000001ff377807 */ /* 0x000fe40004800000 */
[----:B------:R-:W-:Y:S02]  /*4ec0*/  ISETP.NE.U32.AND P0, PT, R10, R8, PT ;  /* 0x000000080a00720c */ /* 0x000fe40003f05070 */
[----:B------:R-:W-:Y:S02]  /*4ed0*/  IADD3 R31, P1, PT, R0, R55, RZ ;  /* 0x00000037001f7210 */ /* 0x000fe40007f3e0ff */
[----:B------:R-:W-:-:S02]  /*4ee0*/  ISETP.NE.AND.EX P0, PT, R11, R9, PT, P0 ;  /* 0x000000090b00720c */ /* 0x000fc40003f05300 */
[C---:B------:R-:W-:Y:S01]  /*4ef0*/  IADD3 R35, P2, PT, R34.reuse, R35, RZ ;  /* 0x0000002322237210 */ /* 0x040fe20007f5e0ff */
[----:B------:R-:W-:Y:S01]  /*4f00*/  IMAD.IADD R7, R31, 0x1, R4 ;  /* 0x000000011f077824 */ /* 0x000fe200078e0204 */
[----:B------:R-:W-:Y:S01]  /*4f10*/  SEL R0, R47, RZ, !P0 ;  /* 0x000000ff2f007207 */ /* 0x000fe20004000000 */
[----:B------:R-:W-:Y:S01]  /*4f20*/  IMAD.X R6, RZ, RZ, RZ, P1 ;  /* 0x000000ffff067224 */ /* 0x000fe200008e06ff */
[C---:B------:R-:W-:Y:S01]  /*4f30*/  IADD3 R31, P0, PT, R34.reuse, R31, RZ ;  /* 0x0000001f221f7210 */ /* 0x040fe20007f1e0ff */
[----:B------:R-:W-:Y:S01]  /*4f40*/  IMAD.X R36, R33, 0x1, R36, P2 ;  /* 0x0000000121247824 */ /* 0x000fe200010e0624 */
[----:B------:R-:W-:Y:S01]  /*4f50*/  IADD3 R7, P1, PT, R34, R7, RZ ;  /* 0x0000000722077210 */ /* 0x000fe20007f3e0ff */
[----:B------:R-:W-:Y:S02]  /*4f60*/  IMAD.IADD R45, R45, 0x1, R0 ;  /* 0x000000012d2d7824 */ /* 0x000fe400078e0200 */
[C---:B------:R-:W-:Y:S01]  /*4f70*/  IMAD.X R6, R33.reuse, 0x1, R6, P0 ;  /* 0x0000000121067824 */ /* 0x040fe200000e0606 */
[----:B0-----:R-:W-:Y:S01]  /*4f80*/  ISETP.GE.U32.AND P0, PT, R2, 0x101, PT ;  /* 0x000001010200780c */ /* 0x001fe20003f06070 */
[----:B------:R-:W-:Y:S01]  /*4f90*/  IMAD.X R46, R33, 0x1, R46, P1 ;  /* 0x00000001212e7824 */ /* 0x000fe200008e062e */
[----:B------:R-:W-:-:S02]  /*4fa0*/  IADD3 R55, P1, PT, R34, R55, RZ ;  /* 0x0000003722377210 */ /* 0x000fc40007f3e0ff */
[----:B------:R-:W-:-:S03]  /*4fb0*/  ISETP.GE.AND.EX P0, PT, R3, RZ, PT, P0 ;  /* 0x000000ff0300720c */ /* 0x000fc60003f06300 */
[----:B------:R-:W-:-:S10]  /*4fc0*/  IMAD.X R0, RZ, RZ, R33, P1 ;  /* 0x000000ffff007224 */ /* 0x000fd400008e0621 */
[----:B------:R-:W-:Y:S05]  /*4fd0*/  @!P0 BRA `(.L_x_572) ;  /* 0x0000000800448947 */ /* 0x000fea0003800000 */
[----:B------:R-:W0:Y:S01]  /*4fe0*/  LDS.64 R4, [UR4+0xa8] ;  /* 0x0000a804ff047984 */ /* 0x000e220008000a00 */
[----:B------:R-:W-:Y:S01]  /*4ff0*/  BAR.SYNC.DEFER_BLOCKING 0x0 ;  /* 0x0000000000007b1d */ /* 0x000fe20000010000 */
[----:B------:R-:W-:Y:S02]  /*5000*/  ISETP.NE.U32.AND P1, PT, R26, R22, PT ;  /* 0x000000161a00720c */ /* 0x000fe40003f25070 */
[----:B------:R-:W-:Y:S02]  /*5010*/  ISETP.NE.U32.AND P0, PT, R22, R20, PT ;  /* 0x000000141600720c */ /* 0x000fe40003f05070 */
[----:B------:R-:W-:Y:S02]  /*5020*/  ISETP.NE.AND.EX P1, PT, R27, R23, PT, P1 ;  /* 0x000000171b00720c */ /* 0x000fe40003f25310 */
[----:B------:R-:W-:Y:S02]  /*5030*/  ISETP.NE.AND.EX P0, PT, R23, R21, PT, P0 ;  /* 0x000000151700720c */ /* 0x000fe40003f05300 */
[----:B------:R-:W-:-:S02]  /*5040*/  ISETP.NE.U32.AND P5, PT, R20, R18, PT ;  /* 0x000000121400720c */ /* 0x000fc40003fa5070 */
[----:B------:R-:W-:Y:S02]  /*5050*/  ISETP.NE.U32.AND P4, PT, R18, R16, PT ;  /* 0x000000101200720c */ /* 0x000fe40003f85070 */
[----:B------:R-:W-:Y:S02]  /*5060*/  ISETP.NE.U32.AND P3, PT, R16, R14, PT ;  /* 0x0000000e1000720c */ /* 0x000fe40003f65070 */
[----:B------:R-:W-:Y:S02]  /*5070*/  ISETP.NE.U32.AND P2, PT, R14, R12, PT ;  /* 0x0000000c0e00720c */ /* 0x000fe40003f45070 */
[----:B------:R-:W-:Y:S02]  /*5080*/  ISETP.NE.AND.EX P5, PT, R21, R19, PT, P5 ;  /* 0x000000131500720c */ /* 0x000fe40003fa5350 */
[----:B------:R-:W-:Y:S02]  /*5090*/  ISETP.NE.AND.EX P4, PT, R19, R17, PT, P4 ;  /* 0x000000111300720c */ /* 0x000fe40003f85340 */
[----:B------:R-:W-:-:S02]  /*50a0*/  ISETP.NE.U32.AND P6, PT, R10, R8, PT ;  /* 0x000000080a00720c */ /* 0x000fc40003fc5070 */
[----:B------:R-:W-:Y:S02]  /*50b0*/  ISETP.NE.AND.EX P3, PT, R17, R15, PT, P3 ;  /* 0x0000000f1100720c */ /* 0x000fe40003f65330 */
[----:B------:R-:W-:Y:S02]  /*50c0*/  ISETP.NE.AND.EX P2, PT, R15, R13, PT, P2 ;  /* 0x0000000d0f00720c */ /* 0x000fe40003f45320 */
[----:B------:R-:W-:Y:S01]  /*50d0*/  ISETP.NE.AND.EX P6, PT, R11, R9, PT, P6 ;  /* 0x000000090b00720c */ /* 0x000fe20003fc5360 */
[--C-:B0-----:R-:W-:Y:S02]  /*50e0*/  @P1 IMAD.IADD R34, R34, 0x1, -R4.reuse ;  /* 0x0000000122221824 */ /* 0x101fe400078e0a04 */
[--C-:B------:R-:W-:Y:S02]  /*50f0*/  @P0 IMAD.IADD R0, R55, 0x1, -R4.reuse ;  /* 0x0000000137000824 */ /* 0x100fe400078e0a04 */
[--C-:B------:R-:W-:Y:S01]  /*5100*/  @P5 IMAD.IADD R31, R31, 0x1, -R4.reuse ;  /* 0x000000011f1f5824 */ /* 0x100fe200078e0a04 */
[----:B------:R-:W-:Y:S01]  /*5110*/  @P1 LEA R33, R34, UR4, 0x4 ;  /* 0x0000000422211c11 */ /* 0x000fe2000f8e20ff */
[--C-:B------:R-:W-:Y:S01]  /*5120*/  @P4 IMAD.IADD R7, R7, 0x1, -R4.reuse ;  /* 0x0000000107074824 */ /* 0x100fe200078e0a04 */
[----:B------:R-:W-:Y:S01]  /*5130*/  @P0 LEA R0, R0, UR4, 0x4 ;  /* 0x0000000400000c11 */ /* 0x000fe2000f8e20ff */
[--C-:B------:R-:W-:Y:S01]  /*5140*/  @P3 IMAD.IADD R43, R43, 0x1, -R4.reuse ;  /* 0x000000012b2b3824 */ /* 0x100fe200078e0a04 */
[----:B------:R-:W-:Y:S01]  /*5150*/  @P5 LEA R31, R31, UR4, 0x4 ;  /* 0x000000041f1f5c11 */ /* 0x000fe2000f8e20ff */
[----:B------:R0:W-:Y:S01]  /*5160*/  @P1 STS.64 [R33], R26 ;  /* 0x0000001a21001388 */ /* 0x0001e20000000a00 */
[--C-:B------:R-:W-:Y:S01]  /*5170*/  @P2 IMAD.IADD R41, R41, 0x1, -R4.reuse ;  /* 0x0000000129292824 */ /* 0x100fe200078e0a04 */
[----:B------:R-:W-:Y:S01]  /*5180*/  @P4 LEA R7, R7, UR4, 0x4 ;  /* 0x0000000407074c11 */ /* 0x000fe2000f8e20ff */
[----:B------:R-:W-:Y:S01]  /*5190*/  @P6 IMAD.IADD R37, R37, 0x1, -R4 ;  /* 0x0000000125256824 */ /* 0x000fe200078e0a04 */
[----:B------:R0:W-:Y:S01]  /*51a0*/  @P1 STS [R33+0x8], R32 ;  /* 0x0000082021001388 */ /* 0x0001e20000000800 */
[----:B------:R-:W-:-:S02]  /*51b0*/  ISETP.NE.U32.AND P1, PT, R8, R24, PT ;  /* 0x000000180800720c */ /* 0x000fc40003f25070 */
[----:B------:R-:W-:Y:S01]  /*51c0*/  @P3 LEA R43, R43, UR4, 0x4 ;  /* 0x000000042b2b3c11 */ /* 0x000fe2000f8e20ff */
[----:B------:R0:W-:Y:S01]  /*51d0*/  @P0 STS.64 [R0], R22 ;  /* 0x0000001600000388 */ /* 0x0001e20000000a00 */
[----:B------:R-:W-:Y:S02]  /*51e0*/  ISETP.NE.AND.EX P1, PT, R9, R25, PT, P1 ;  /* 0x000000190900720c */ /* 0x000fe40003f25310 */
[----:B------:R-:W-:Y:S01]  /*51f0*/  @P2 LEA R41, R41, UR4, 0x4 ;  /* 0x0000000429292c11 */ /* 0x000fe2000f8e20ff */
[----:B------:R0:W-:Y:S01]  /*5200*/  @P0 STS [R0+0x8], R53 ;  /* 0x0000083500000388 */ /* 0x0001e20000000800 */
[----:B------:R-:W-:Y:S02]  /*5210*/  ISETP.NE.U32.AND P0, PT, R12, R10, PT ;  /* 0x0000000a0c00720c */ /* 0x000fe40003f05070 */
[----:B------:R-:W-:Y:S01]  /*5220*/  @P6 LEA R37, R37, UR4, 0x4 ;  /* 0x0000000425256c11 */ /* 0x000fe2000f8e20ff */
[----:B------:R0:W-:Y:S01]  /*5230*/  @P5 STS.64 [R31], R20 ;  /* 0x000000141f005388 */ /* 0x0001e20000000a00 */
[----:B------:R-:W-:-:S03]  /*5240*/  ISETP.NE.AND.EX P0, PT, R13, R11, PT, P0 ;  /* 0x0000000b0d00720c */ /* 0x000fc60003f05300 */
[----:B------:R0:W-:Y:S02]  /*5250*/  @P5 STS [R31+0x8], R52 ;  /* 0x000008341f005388 */ /* 0x0001e40000000800 */
[--C-:B------:R-:W-:Y:S02]  /*5260*/  @P1 IMAD.IADD R35, R35, 0x1, -R4.reuse ;  /* 0x0000000123231824 */ /* 0x100fe400078e0a04 */
[----:B------:R0:W-:Y:S03]  /*5270*/  @P4 STS.64 [R7], R18 ;  /* 0x0000001207004388 */ /* 0x0001e60000000a00 */
[----:B------:R-:W-:Y:S01]  /*5280*/  @P1 LEA R35, R35, UR4, 0x4 ;  /* 0x0000000423231c11 */ /* 0x000fe2000f8e20ff */
[----:B------:R0:W-:Y:S02]  /*5290*/  @P4 STS [R7+0x8], R51 ;  /* 0x0000083307004388 */ /* 0x0001e40000000800 */
[----:B------:R-:W-:-:S02]  /*52a0*/  @P0 IMAD.IADD R39, R39, 0x1, -R4 ;  /* 0x0000000127270824 */ /* 0x000fc400078e0a04 */
[----:B------:R0:W-:Y:S03]  /*52b0*/  @P3 STS.64 [R43], R16 ;  /* 0x000000102b003388 */ /* 0x0001e60000000a00 */
[----:B------:R-:W-:Y:S01]  /*52c0*/  @P0 LEA R39, R39, UR4, 0x4 ;  /* 0x0000000427270c11 */ /* 0x000fe2000f8e20ff */
[----:B------:R0:W-:Y:S04]  /*52d0*/  @P3 STS [R43+0x8], R50 ;  /* 0x000008322b003388 */ /* 0x0001e80000000800 */
[----:B------:R0:W-:Y:S04]  /*52e0*/  @P2 STS.64 [R41], R14 ;  /* 0x0000000e29002388 */ /* 0x0001e80000000a00 */
[----:B------:R0:W-:Y:S01]  /*52f0*/  @P2 STS [R41+0x8], R49 ;  /* 0x0000083129002388 */ /* 0x0001e20000000800 */
[----:B------:R-:W-:-:S03]  /*5300*/  ISETP.GT.U32.AND P2, PT, R2, R29, PT ;  /* 0x0000001d0200720c */ /* 0x000fc60003f44070 */
[----:B------:R0:W-:Y:S01]  /*5310*/  @P0 STS.64 [R39], R12 ;  /* 0x0000000c27000388 */ /* 0x0001e20000000a00 */
[----:B------:R-:W-:-:S03]  /*5320*/  ISETP.GT.U32.AND.EX P2, PT, R3, RZ, PT, P2 ;  /* 0x000000ff0300720c */ /* 0x000fc60003f44120 */
[----:B------:R0:W-:Y:S04]  /*5330*/  @P0 STS [R39+0x8], R48 ;  /* 0x0000083027000388 */ /* 0x0001e80000000800 */
[----:B------:R0:W-:Y:S04]  /*5340*/  @P6 STS.64 [R37], R10 ;  /* 0x0000000a25006388 */ /* 0x0001e80000000a00 */
[----:B------:R0:W-:Y:S04]  /*5350*/  @P6 STS [R37+0x8], R47 ;  /* 0x0000082f25006388 */ /* 0x0001e80000000800 */
[----:B------:R0:W-:Y:S04]  /*5360*/  @P1 STS.64 [R35], R8 ;  /* 0x0000000823001388 */ /* 0x0001e80000000a00 */
[----:B------:R0:W-:Y:S01]  /*5370*/  @P1 STS [R35+0x8], R45 ;  /* 0x0000082d23001388 */ /* 0x0001e20000000800 */
[----:B------:R-:W-:Y:S06]  /*5380*/  BAR.SYNC.DEFER_BLOCKING 0x0 ;  /* 0x0000000000007b1d */ /* 0x000fec0000010000 */
[----:B------:R-:W-:Y:S05]  /*5390*/  @!P2 EXIT ;  /* 0x000000000000a94d */ /* 0x000fea0003800000 */
[----:B0-----:R-:W-:Y:S01]  /*53a0*/  IMAD.MOV.U32 R31, RZ, RZ, R29 ;  /* 0x000000ffff1f7224 */ /* 0x001fe200078e001d */
[----:B------:R-:W0:Y:S01]  /*53b0*/  LDCU.64 UR12, c[0x0][0x398] ;  /* 0x00007300ff0c77ac */ /* 0x000e220008000a00 */
[----:B------:R-:W-:Y:S01]  /*53c0*/  IMAD.MOV.U32 R21, RZ, RZ, RZ ;  /* 0x000000ffff157224 */ /* 0x000fe200078e00ff */
[----:B------:R-:W-:Y:S02]  /*53d0*/  BSSY.RECONVERGENT B0, `(.L_x_573) ;  /* 0x000002e000007945 */ /* 0x000fe40003800200 */
[----:B------:R-:W-:Y:S01]  /*53e0*/  LOP3.LUT R7, RZ, R31, RZ, 0x33, !PT ;  /* 0x0000001fff077212 */ /* 0x000fe200078e33ff */
[----:B------:R-:W1:Y:S03]  /*53f0*/  LDCU.64 UR14, c[0x0][0x3a0] ;  /* 0x00007400ff0e77ac */ /* 0x000e660008000a00 */
[----:B------:R-:W-:Y:S02]  /*5400*/  IADD3 R16, P0, PT, R2, R7, RZ ;  /* 0x0000000702107210 */ /* 0x000fe40007f1e0ff */
[----:B------:R-:W-:-:S02]  /*5410*/  LOP3.LUT R7, RZ, R21, RZ, 0x33, !PT ;  /* 0x00000015ff077212 */ /* 0x000fc400078e33ff */
[----:B------:R-:W-:-:S03]  /*5420*/  LOP3.LUT R0, R16, 0x300, RZ, 0xc0, !PT ;  /* 0x0000030010007812 */ /* 0x000fc600078ec0ff */
[----:B------:R-:W-:Y:S01]  /*5430*/  IMAD.X R7, R3, 0x1, R7, P0 ;  /* 0x0000000103077824 */ /* 0x000fe200000e0607 */
[----:B------:R-:W-:Y:S02]  /*5440*/  ISETP.NE.U32.AND P1, PT, R0, 0x300, PT ;  /* 0x000003000000780c */ /* 0x000fe40003f25070 */
[----:B------:R-:W-:Y:S02]  /*5450*/  ISETP.GE.U32.AND P0, PT, R16, 0x300, PT ;  /* 0x000003001000780c */ /* 0x000fe40003f06070 */
[----:B------:R-:W-:Y:S02]  /*5460*/  ISETP.NE.AND.EX P1, PT, RZ, RZ, PT, P1 ;  /* 0x000000ffff00720c */ /* 0x000fe40003f25310 */
[----:B------:R-:W-:-:S11]  /*5470*/  ISETP.GE.U32.AND.EX P0, PT, R7, RZ, PT, P0 ;  /* 0x000000ff0700720c */ /* 0x000fd60003f06100 */
[----:B01----:R-:W-:Y:S05]  /*5480*/  @!P1 BRA `(.L_x_574) ;  /* 0x0000000000889947 */ /* 0x003fea0003800000 */
[----:B------:R-:W0:Y:S01]  /*5490*/  LDCU.64 UR6, c[0x0][0x3a0] ;  /* 0x00007400ff0677ac */ /* 0x000e220008000a00 */
[----:B------:R-:W-:Y:S01]  /*54a0*/  SHF.R.U64 R16, R16, 0x8, R7 ;  /* 0x0000000810107819 */ /* 0x000fe20000001207 */
[----:B------:R-:W-:Y:S01]  /*54b0*/  IMAD.MOV.U32 R19, RZ, RZ, RZ ;  /* 0x000000ffff137224 */ /* 0x000fe200078e00ff */
[----:B------:R-:W-:Y:S01]  /*54c0*/  IADD3 R15, P1, PT, R4, R31, RZ ;  /* 0x0000001f040f7210 */ /* 0x000fe20007f3e0ff */
[----:B------:R-:W1:Y:S01]  /*54d0*/  LDCU.64 UR10, c[0x0][0x398] ;  /* 0x00007300ff0a77ac */ /* 0x000e620008000a00 */
[----:B------:R-:W-:Y:S01]  /*54e0*/  LEA R6, R29, UR4, 0x4 ;  /* 0x000000041d067c11 */ /* 0x000fe2000f8e20ff */
[----:B------:R-:W-:Y:S02]  /*54f0*/  VIADD R16, R16, 0x1 ;  /* 0x0000000110107836 */ /* 0x000fe40000000000 */
[----:B------:R-:W-:-:S03]  /*5500*/  IMAD.X R0, R5, 0x1, R21, P1 ;  /* 0x0000000105007824 */ /* 0x000fc600008e0615 */
[----:B------:R-:W-:-:S04]  /*5510*/  LOP3.LUT R16, R16, 0x3, RZ, 0xc0, !PT ;  /* 0x0000000310107812 */ /* 0x000fc800078ec0ff */
[C---:B------:R-:W-:Y:S02]  /*5520*/  LEA R31, P3, R16.reuse, R31, 0x8 ;  /* 0x0000001f101f7211 */ /* 0x040fe400078640ff */
[C---:B0-----:R-:W-:Y:S02]  /*5530*/  LEA R14, P1, R15.reuse, UR6, 0x2 ;  /* 0x000000060f0e7c11 */ /* 0x041fe4000f8210ff */
[----:B------:R-:W-:Y:S02]  /*5540*/  LEA.HI.X R21, R16, R21, R19, 0x8, P3 ;  /* 0x0000001510157211 */ /* 0x000fe400018f4413 */
[C---:B-1----:R-:W-:Y:S02]  /*5550*/  LEA R12, P2, R15.reuse, UR10, 0x3 ;  /* 0x0000000a0f0c7c11 */ /* 0x042fe4000f8418ff */
[C-C-:B------:R-:W-:Y:S02]  /*5560*/  LEA.HI.X R17, R15.reuse, UR7, R0.reuse, 0x2, P1 ;  /* 0x000000070f117c11 */ /* 0x140fe400088f1400 */
[----:B------:R-:W-:Y:S01]  /*5570*/  LEA.HI.X R15, R15, UR11, R0, 0x3, P2 ;  /* 0x0000000b0f0f7c11 */ /* 0x000fe200090f1c00 */
[----:B------:R-:W-:-:S08]  /*5580*/  VIADD R0, R6, 0x8 ;  /* 0x0000000806007836 */ /* 0x000fd00000000000 */
.L_x_575:
        /* <DEDUP_REMOVED lines=18> */
.L_x_574:
[----:B------:R-:W-:Y:S05]  /*56b0*/  BSYNC.RECONVERGENT B0 ;  /* 0x0000000000007941 */ /* 0x000fea0003800200 */
.L_x_573:
[----:B------:R-:W-:Y:S05]  /*56c0*/  @!P0 EXIT ;  /* 0x000000000000894d */ /* 0x000fea0003800000 */
.L_x_576:
[C---:B------:R-:W-:Y:S02]  /*56d0*/  LEA R0, R31.reuse, UR4, 0x4 ;  /* 0x000000041f007c11 */ /* 0x040fe4000f8e20ff */
[----:B01----:R-:W-:Y:S01]  /*56e0*/  IADD3 R13, P0, PT, R4, R31, RZ ;  /* 0x0000001f040d7210 */ /* 0x003fe20007f1e0ff */
[----:B------:R-:W-:Y:S02]  /*56f0*/  VIADD R31, R31, 0x400 ;  /* 0x000004001f1f7836 */ /* 0x000fe40000000000 */
[----:B------:R-:W0:Y:S01]  /*5700*/  LDS.64 R6, [R0] ;  /* 0x0000000000067984 */ /* 0x000e220000000a00 */
[----:B------:R-:W-:Y:S01]  /*5710*/  LEA R18, P1, R13, UR12, 0x3 ;  /* 0x0000000c0d127c11 */ /* 0x000fe2000f8218ff */
[----:B------:R-:W-:Y:S01]  /*5720*/  IMAD.X R10, R5, 0x1, R21, P0 ;  /* 0x00000001050a7824 */ /* 0x000fe200000e0615 */
[----:B------:R-:W-:Y:S01]  /*5730*/  LEA R20, P2, R13, UR14, 0x2 ;  /* 0x0000000e0d147c11 */ /* 0x000fe2000f8410ff */
[----:B------:R-:W1:Y:S01]  /*5740*/  LDS R23, [R0+0x8] ;  /* 0x0000080000177984 */ /* 0x000e620000000800 */
[----:B------:R-:W-:Y:S01]  /*5750*/  IMAD.X R12, RZ, RZ, R5, P0 ;  /* 0x000000ffff0c7224 */ /* 0x000fe200000e0605 */
[----:B------:R-:W-:-:S02]  /*5760*/  ISETP.GT.U32.AND P0, PT, R2, R31, PT ;  /* 0x0000001f0200720c */ /* 0x000fc40003f04070 */
[----:B------:R-:W2:Y:S01]  /*5770*/  LDS.64 R8, [R0+0x1000] ;  /* 0x0010000000087984 */ /* 0x000ea20000000a00 */
[C-C-:B------:R-:W-:Y:S02]  /*5780*/  LEA.HI.X R19, R13.reuse, UR13, R10.reuse, 0x3, P1 ;  /* 0x0000000d0d137c11 */ /* 0x140fe400088f1c0a */
[C---:B------:R-:W-:Y:S01]  /*5790*/  LEA.HI.X R21, R13.reuse, UR15, R10, 0x2, P2 ;  /* 0x0000000f0d157c11 */ /* 0x040fe200090f140a */
[----:B------:R-:W3:Y:S01]  /*57a0*/  LDS R25, [R0+0x1008] ;  /* 0x0010080000197984 */ /* 0x000ee20000000800 */
[C---:B------:R-:W-:Y:S01]  /*57b0*/  LEA.HI.X R11, R13.reuse, UR13, R12, 0x3, P1 ;  /* 0x0000000d0d0b7c11 */ /* 0x040fe200088f1c0c */
[----:B------:R-:W-:Y:S01]  /*57c0*/  IMAD.MOV.U32 R10, RZ, RZ, R18 ;  /* 0x000000ffff0a7224 */ /* 0x000fe200078e0012 */
[----:B------:R-:W-:Y:S01]  /*57d0*/  LEA.HI.X R13, R13, UR15, R12, 0x2, P2 ;  /* 0x0000000f0d0d7c11 */ /* 0x000fe200090f140c */
[----:B------:R-:W4:Y:S01]  /*57e0*/  LDS.64 R14, [R0+0x2000] ;  /* 0x00200000000e7984 */ /* 0x000f220000000a00 */
[----:B------:R-:W-:Y:S01]  /*57f0*/  IMAD.MOV.U32 R12, RZ, RZ, R20 ;  /* 0x000000ffff0c7224 */ /* 0x000fe200078e0014 */
[----:B------:R-:W-:-:S02]  /*5800*/  ISETP.GT.U32.AND.EX P0, PT, R3, RZ, PT, P0 ;  /* 0x000000ff0300720c */ /* 0x000fc40003f04100 */
[----:B------:R-:W5:Y:S04]  /*5810*/  LDS R27, [R0+0x2008] ;  /* 0x00200800001b7984 */ /* 0x000f680000000800 */
[----:B------:R-:W5:Y:S04]  /*5820*/  LDS.64 R16, [R0+0x3000] ;  /* 0x0030000000107984 */ /* 0x000f680000000a00 */
[----:B------:R-:W5:Y:S04]  /*5830*/  LDS R29, [R0+0x3008] ;  /* 0x00300800001d7984 */ /* 0x000f680000000800 */
[----:B0-----:R-:W-:Y:S04]  /*5840*/  STG.E.64 desc[UR8][R18.64], R6 ;  /* 0x0000000612007986 */ /* 0x001fe8000c101b08 */
[----:B-1----:R0:W-:Y:S04]  /*5850*/  STG.E desc[UR8][R20.64], R23 ;  /* 0x0000001714007986 */ /* 0x0021e8000c101908 */
[----:B--2---:R1:W-:Y:S04]  /*5860*/  STG.E.64 desc[UR8][R10.64+0x800], R8 ;  /* 0x000800080a007986 */ /* 0x0043e8000c101b08 */
[----:B---3--:R1:W-:Y:S04]  /*5870*/  STG.E desc[UR8][R12.64+0x400], R25 ;  /* 0x000400190c007986 */ /* 0x0083e8000c101908 */
[----:B----4-:R1:W-:Y:S01]  /*5880*/  STG.E.64 desc[UR8][R10.64+0x1000], R14 ;  /* 0x0010000e0a007986 */ /* 0x0103e2000c101b08 */
[----:B0-----:R-:W-:-:S03]  /*5890*/  IMAD.MOV.U32 R21, RZ, RZ, RZ ;  /* 0x000000ffff157224 */ /* 0x001fc600078e00ff */
[----:B-----5:R1:W-:Y:S04]  /*58a0*/  STG.E desc[UR8][R12.64+0x800], R27 ;  /* 0x0008001b0c007986 */ /* 0x0203e8000c101908 */
[----:B------:R1:W-:Y:S04]  /*58b0*/  STG.E.64 desc[UR8][R10.64+0x1800], R16 ;  /* 0x001800100a007986 */ /* 0x0003e8000c101b08 */
[----:B------:R1:W-:Y:S01]  /*58c0*/  STG.E desc[UR8][R12.64+0xc00], R29 ;  /* 0x000c001d0c007986 */ /* 0x0003e2000c101908 */
[----:B------:R-:W-:Y:S05]  /*58d0*/  @P0 BRA `(.L_x_576) ;  /* 0xfffffffc007c0947 */ /* 0x000fea000383ffff */
[----:B------:R-:W-:Y:S05]  /*58e0*/  EXIT ;  /* 0x000000000000794d */ /* 0x000fea0003800000 */
.L_x_572:
[----:B------:R-:W-:Y:S01]  /*58f0*/  ISETP.NE.U32.AND P0, PT, R26, R22, PT ;  /* 0x000000161a00720c */ /* 0x000fe20003f05070 */
[----:B------:R-:W-:Y:S01]  /*5900*/  BSSY.RECONVERGENT B0, `(.L_x_577) ;  /* 0x0000010000007945 */ /* 0x000fe20003800200 */
[----:B------:R-:W-:Y:S02]  /*5910*/  ISETP.NE.U32.AND P1, PT, R8, R24, PT ;  /* 0x000000180800720c */ /* 0x000fe40003f25070 */
[----:B------:R-:W-:Y:S02]  /*5920*/  ISETP.NE.AND.EX P0, PT, R27, R23, PT, P0 ;  /* 0x000000171b00720c */ /* 0x000fe40003f05300 */
[----:B------:R-:W-:Y:S02]  /*5930*/  ISETP.NE.U32.AND P2, PT, R22, R20, PT ;  /* 0x000000141600720c */ /* 0x000fe40003f45070 */
[----:B------:R-:W-:Y:S02]  /*5940*/  ISETP.NE.AND.EX P1, PT, R9, R25, PT, P1 ;  /* 0x000000190900720c */ /* 0x000fe40003f25310 */
[----:B------:R-:W-:-:S02]  /*5950*/  ISETP.NE.U32.AND P5, PT, R20, R18, PT ;  /* 0x000000121400720c */ /* 0x000fc40003fa5070 */
[----:B------:R-:W-:-:S05]  /*5960*/  ISETP.NE.AND.EX P2, PT, R23, R21, PT, P2 ;  /* 0x000000151700720c */ /* 0x000fca0003f45320 */
[----:B------:R-:W-:Y:S08]  /*5970*/  @!P0 BRA `(.L_x_578) ;  /* 0x0000000000208947 */ /* 0x000ff00003800000 */
        /* <DEDUP_REMOVED lines=8> */
.L_x_578:
[----:B------:R-:W-:Y:S05]  /*5a00*/  BSYNC.RECONVERGENT B0 ;  /* 0x0000000000007941 */ /* 0x000fea0003800200 */
.L_x_577:
        /* <DEDUP_REMOVED lines=10> */
.L_x_580:
[----:B------:R-:W-:Y:S05]  /*5ab0*/  BSYNC.RECONVERGENT B0 ;  /* 0x0000000000007941 */ /* 0x000fea0003800200 */
.L_x_579:
        /* <DEDUP_REMOVED lines=21> */
.L_x_582:
[----:B------:R-:W-:Y:S05]  /*5c10*/  BSYNC.RECONVERGENT B0 ;  /* 0x0000000000007941 */ /* 0x000fea0003800200 */
.L_x_581:
        /* <DEDUP_REMOVED lines=10> */
.L_x_584:
[----:B------:R-:W-:Y:S05]  /*5cc0*/  BSYNC.RECONVERGENT B0 ;  /* 0x0000000000007941 */ /* 0x000fea0003800200 */
.L_x_583:
        /* <DEDUP_REMOVED lines=10> */
.L_x_586:
[----:B------:R-:W-:Y:S05]  /*5d70*/  BSYNC.RECONVERGENT B0 ;  /* 0x0000000000007941 */ /* 0x000fea0003800200 */
.L_x_585:
        /* <DEDUP_REMOVED lines=10> */
.L_x_588:
[----:B------:R-:W-:Y:S05]  /*5e20*/  BSYNC.RECONVERGENT B0 ;  /* 0x0000000000007941 */ /* 0x000fea0003800200 */
.L_x_587:
        /* <DEDUP_REMOVED lines=10> */
.L_x_590:
[----:B------:R-:W-:Y:S05]  /*5ed0*/  BSYNC.RECONVERGENT B0 ;  /* 0x0000000000007941 */ /* 0x000fea0003800200 */
.L_x_589:
        /* <DEDUP_REMOVED lines=10> */
.L_x_592:
[----:B------:R-:W-:Y:S05]  /*5f80*/  BSYNC.RECONVERGENT B0 ;  /* 0x0000000000007941 */ /* 0x000fea0003800200 */
.L_x_591:
        /* <DEDUP_REMOVED lines=10> */
.L_x_513:
[----:B------:R-:W-:-:S04]  /*6030*/  ISETP.GE.U32.AND P0, PT, R30, 0x1, PT ;  /* 0x000000011e00780c */ /* 0x000fc80003f06070 */
[----:B------:R-:W-:-:S13]  /*6040*/  ISETP.GE.AND.EX P0, PT, R50, RZ, PT, P0 ;  /* 0x000000ff3200720c */ /* 0x000fda0003f06300 */
[----:B------:R-:W-:Y:S05]  /*6050*/  @!P0 EXIT ;  /* 0x000000000000894d */ /* 0x000fea0003800000 */
[----:B------:R-:W-:-:S13]  /*6060*/  ISETP.NE.AND P0, PT, R0, RZ, PT ;  /* 0x000000ff0000720c */ /* 0x000fda0003f05270 */
[----:B------:R-:W-:Y:S05]  /*6070*/  @P0 BRA `(.L_x_593) ;  /* 0x0000002c00140947 */ /* 0x000fea0003800000 */
[----:B------:R-:W0:Y:S01]  /*6080*/  LDC.64 R2, c[0x0][0x380] ;  /* 0x0000e000ff027b82 */ /* 0x000e220000000a00 */
[----:B------:R-:W1:Y:S01]  /*6090*/  S2R R0, SR_TID.X ;  /* 0x0000000000007919 */ /* 0x000e620000002100 */
[----:B------:R-:W2:Y:S06]  /*60a0*/  S2R R31, SR_LANEID ;  /* 0x00000000001f7919 */ /* 0x000eac0000000000 */
[----:B------:R-:W3:Y:S08]  /*60b0*/  S2UR UR5, SR_CgaCtaId ;  /* 0x00000000000579c3 */ /* 0x000ef00000008800 */
[----:B------:R-:W4:Y:S01]  /*60c0*/  LDC R29, c[0x0][0x390] ;  /* 0x0000e400ff1d7b82 */ /* 0x000f220000000800 */
[----:B0-----:R-:W-:-:S05]  /*60d0*/  IMAD.WIDE.U32 R2, RZ, 0x4800, R2 ;  /* 0x00004800ff027825 */ /* 0x001fca00078e0002 */
[----:B------:R0:W5:Y:S01]  /*60e0*/  LDG.E.64.CONSTANT R4, desc[UR8][R2.64] ;  /* 0x0000000802047981 */ /* 0x000162000c1e9b00 */
[C---:B-1----:R-:W-:Y:S02]  /*60f0*/  LOP3.LUT R6, R0.reuse, 0x1f, RZ, 0xc0, !PT ;  /* 0x0000001f00067812 */ /* 0x042fe400078ec0ff */
[----:B------:R-:W-:-:S05]  /*6100*/  LOP3.LUT R7, R0, 0x3e0, RZ, 0xc0, !PT ;  /* 0x000003e000077812 */ /* 0x000fca00078ec0ff */
[----:B------:R-:W-:-:S04]  /*6110*/  IMAD R9, R7, 0x9, R6 ;  /* 0x0000000907097824 */ /* 0x000fc800078e0206 */
[C---:B------:R-:W-:Y:S01]  /*6120*/  VIADD R6, R9.reuse, 0x20 ;  /* 0x0000002009067836 */ /* 0x040fe20000000000 */
[C---:B------:R-:W-:Y:S01]  /*6130*/  ISETP.GE.AND P6, PT, R9.reuse, UR4, PT ;  /* 0x0000000409007c0c */ /* 0x040fe2000bfc6270 */
[C---:B------:R-:W-:Y:S01]  /*6140*/  VIADD R7, R9.reuse, 0x40 ;  /* 0x0000004009077836 */ /* 0x040fe20000000000 */
[C---:B0-----:R-:W-:Y:S01]  /*6150*/  LEA R2, P5, R9.reuse, R2, 0x3 ;  /* 0x0000000209027211 */ /* 0x041fe200078a18ff */
[C---:B------:R-:W-:Y:S01]  /*6160*/  VIADD R8, R9.reuse, 0x60 ;  /* 0x0000006009087836 */ /* 0x040fe20000000000 */
[----:B------:R-:W-:Y:S01]  /*6170*/  ISETP.GE.AND P1, PT, R6, UR4, PT ;  /* 0x0000000406007c0c */ /* 0x000fe2000bf26270 */
[----:B------:R-:W-:Y:S01]  /*6180*/  VIADD R6, R9, 0x80 ;  /* 0x0000008009067836 */ /* 0x000fe20000000000 */
[----:B------:R-:W-:Y:S01]  /*6190*/  ISETP.GE.AND P0, PT, R7, UR4, PT ;  /* 0x0000000407007c0c */ /* 0x000fe2000bf06270 */
[C---:B------:R-:W-:Y:S01]  /*61a0*/  VIADD R7, R9.reuse, 0xa0 ;  /* 0x000000a009077836 */ /* 0x040fe20000000000 */
[----:B------:R-:W-:Y:S01]  /*61b0*/  ISETP.GE.AND P2, PT, R8, UR4, PT ;  /* 0x0000000408007c0c */ /* 0x000fe2000bf46270 */
[----:B------:R-:W-:Y:S01]  /*61c0*/  IMAD.X R3, RZ, RZ, R3, P5 ;  /* 0x000000ffff037224 */ /* 0x000fe200028e0603 */
[----:B------:R-:W-:Y:S01]  /*61d0*/  ISETP.GE.AND P3, PT, R6, UR4, PT ;  /* 0x0000000406007c0c */ /* 0x000fe2000bf66270 */
[----:B------:R-:W-:Y:S01]  /*61e0*/  VIADD R6, R9, 0xc0 ;  /* 0x000000c009067836 */ /* 0x000fe20000000000 */
[----:B------:R-:W-:Y:S01]  /*61f0*/  ISETP.GE.AND P4, PT, R7, UR4, PT ;  /* 0x0000000407007c0c */ /* 0x000fe2000bf86270 */
[----:B------:R-:W-:-:S02]  /*6200*/  VIADD R10, R9, 0xe0 ;  /* 0x000000e0090a7836 */ /* 0x000fc40000000000 */
[----:B------:R-:W-:Y:S01]  /*6210*/  VIADD R8, R9, 0x100 ;  /* 0x0000010009087836 */ /* 0x000fe20000000000 */
[----:B------:R-:W-:Y:S01]  /*6220*/  ISETP.GE.AND P5, PT, R6, UR4, PT ;  /* 0x0000000406007c0c */ /* 0x000fe2000bfa6270 */
[----:B-----5:R-:W-:Y:S02]  /*6230*/  IMAD.MOV.U32 R12, RZ, RZ, R4 ;  /* 0x000000ffff0c7224 */ /* 0x020fe400078e0004 */
[----:B------:R-:W-:Y:S02]  /*6240*/  IMAD.MOV.U32 R13, RZ, RZ, R5 ;  /* 0x000000ffff0d7224 */ /* 0x000fe400078e0005 */
[----:B------:R-:W-:Y:S01]  /*6250*/  IMAD.MOV.U32 R6, RZ, RZ, R12 ;  /* 0x000000ffff067224 */ /* 0x000fe200078e000c */
[----:B------:R-:W5:Y:S01]  /*6260*/  @!P6 LDG.E.64.CONSTANT R4, desc[UR8][R2.64] ;  /* 0x000000080204e981 */ /* 0x000f62000c1e9b00 */
[----:B------:R-:W-:Y:S01]  /*6270*/  IMAD.MOV.U32 R7, RZ, RZ, R13 ;  /* 0x000000ffff077224 */ /* 0x000fe200078e000d */
[----:B------:R-:W-:-:S05]  /*6280*/  ISETP.GE.AND P6, PT, R10, UR4, PT ;  /* 0x000000040a007c0c */ /* 0x000fca000bfc6270 */
[----:B------:R-:W4:Y:S01]  /*6290*/  @!P1 LDG.E.64.CONSTANT R6, desc[UR8][R2.64+0x100] ;  /* 0x0001000802069981 */ /* 0x000f22000c1e9b00 */
[----:B------:R-:W-:Y:S01]  /*62a0*/  ISETP.GE.AND P1, PT, R8, UR4, PT ;  /* 0x0000000408007c0c */ /* 0x000fe2000bf26270 */
[--C-:B------:R-:W-:Y:S02]  /*62b0*/  IMAD.MOV.U32 R8, RZ, RZ, R12.reuse ;  /* 0x000000ffff087224 */ /* 0x100fe400078e000c */
[--C-:B------:R-:W-:Y:S02]  /*62c0*/  IMAD.MOV.U32 R9, RZ, RZ, R13.reuse ;  /* 0x000000ffff097224 */ /* 0x100fe400078e000d */
[--C-:B------:R-:W-:Y:S02]  /*62d0*/  IMAD.MOV.U32 R10, RZ, RZ, R12.reuse ;  /* 0x000000ffff0a7224 */ /* 0x100fe400078e000c */
[--C-:B------:R-:W-:Y:S02]  /*62e0*/  IMAD.MOV.U32 R11, RZ, RZ, R13.reuse ;  /* 0x000000ffff0b7224 */ /* 0x100fe400078e000d */
[----:B------:R-:W-:Y:S01]  /*62f0*/  IMAD.MOV.U32 R14, RZ, RZ, R12 ;  /* 0x000000ffff0e7224 */ /* 0x000fe200078e000c */
[----:B------:R-:W4:Y:S01]  /*6300*/  @!P0 LDG.E.64.CONSTANT R8, desc[UR8][R2.64+0x200] ;  /* 0x0002000802088981 */ /* 0x000f22000c1e9b00 */
[----:B------:R-:W-:-:S02]  /*6310*/  IMAD.MOV.U32 R15, RZ, RZ, R13 ;  /* 0x000000ffff0f7224 */ /* 0x000fc400078e000d */
[--C-:B------:R-:W-:Y:S01]  /*6320*/  IMAD.MOV.U32 R16, RZ, RZ, R12.reuse ;  /* 0x000000ffff107224 */ /* 0x100fe200078e000c */
[----:B------:R-:W4:Y:S01]  /*6330*/  @!P2 LDG.E.64.CONSTANT R10, desc[UR8][R2.64+0x300] ;  /* 0x00030008020aa981 */ /* 0x000f22000c1e9b00 */
[--C-:B------:R-:W-:Y:S02]  /*6340*/  IMAD.MOV.U32 R17, RZ, RZ, R13.reuse ;  /* 0x000000ffff117224 */ /* 0x100fe400078e000d */
[--C-:B------:R-:W-:Y:S01]  /*6350*/  IMAD.MOV.U32 R18, RZ, RZ, R12.reuse ;  /* 0x000000ffff127224 */ /* 0x100fe200078e000c */
[----:B------:R-:W4:Y:S01]  /*6360*/  @!P3 LDG.E.64.CONSTANT R14, desc[UR8][R2.64+0x400] ;  /* 0x00040008020eb981 */ /* 0x000f22000c1e9b00 */
[--C-:B------:R-:W-:Y:S02]  /*6370*/  IMAD.MOV.U32 R19, RZ, RZ, R13.reuse ;  /* 0x000000ffff137224 */ /* 0x100fe400078e000d */
[----:B------:R-:W-:Y:S01]  /*6380*/  IMAD.MOV.U32 R22, RZ, RZ, R12 ;  /* 0x000000ffff167224 */ /* 0x000fe200078e000c */
[----:B------:R-:W4:Y:S01]  /*6390*/  @!P4 LDG.E.64.CONSTANT R16, desc[UR8][R2.64+0x500] ;  /* 0x000500080210c981 */ /* 0x000f22000c1e9b00 */
[----:B------:R-:W-:-:S03]  /*63a0*/  IMAD.MOV.U32 R23, RZ, RZ, R13 ;  /* 0x000000ffff177224 */ /* 0x000fc600078e000d */
[----:B------:R-:W4:Y:S04]  /*63b0*/  @!P5 LDG.E.64.CONSTANT R18, desc[UR8][R2.64+0x600] ;  /* 0x000600080212d981 */ /* 0x000f28000c1e9b00 */
[----:B------:R-:W4:Y:S04]  /*63c0*/  @!P6 LDG.E.64.CONSTANT R22, desc[UR8][R2.64+0x700] ;  /* 0x000700080216e981 */ /* 0x000f28000c1e9b00 */
[----:B------:R-:W4:Y:S01]  /*63d0*/  @!P1 LDG.E.64.CONSTANT R12, desc[UR8][R2.64+0x800] ;  /* 0x00080008020c9981 */ /* 0x000f22000c1e9b00 */
[----:B------:R-:W-:Y:S01]  /*63e0*/  SHF.R.U32.HI R34, RZ, 0x5, R0 ;  /* 0x00000005ff227819 */ /* 0x000fe20000011600 */
[----:B------:R-:W-:-:S02]  /*63f0*/  UMOV UR4, 0x400 ;  /* 0x0000040000047882 */ /* 0x000fc40000000000 */
[----:B---3--:R-:W-:Y:S02]  /*6400*/  ULEA UR4, UR5, UR4, 0x18 ;  /* 0x0000000405047291 */ /* 0x008fe4000f8ec0ff */
[----:B--2---:R-:W-:-:S05]  /*6410*/  IMAD R24, R34, 0x120, R31 ;  /* 0x0000012022187824 */ /* 0x004fca00078e021f */
[----:B------:R-:W-:-:S05]  /*6420*/  LEA R25, R24, UR4, 0x3 ;  /* 0x0000000418197c11 */ /* 0x000fca000f8e18ff */
[C-C-:B------:R-:W-:Y:S02]  /*6430*/  IMAD R27, R31.reuse, 0x40, R25.reuse ;  /* 0x000000401f1b7824 */ /* 0x140fe400078e0219 */
[----:B------:R-:W-:Y:S02]  /*6440*/  IMAD R26, R31, 0x8, R24 ;  /* 0x000000081f1a7824 */ /* 0x000fe400078e0218 */
[----:B------:R-:W-:Y:S02]  /*6450*/  IMAD R24, R24, -0x4, R25 ;  /* 0xfffffffc18187824 */ /* 0x000fe400078e0219 */
[----:B------:R-:W-:Y:S01]  /*6460*/  IMAD R26, R26, -0x4, R27 ;  /* 0xfffffffc1a1a7824 */ /* 0x000fe200078e021b */
[C---:B------:R-:W-:Y:S01]  /*6470*/  ISETP.NE.AND P6, PT, R0.reuse, RZ, PT ;  /* 0x000000ff0000720c */ /* 0x040fe20003fc5270 */
[----:B------:R-:W-:-:S05]  /*6480*/  IMAD R53, R0, 0x9, RZ ;  /* 0x0000000900357824 */ /* 0x000fca00078e02ff */
[----:B------:R-:W-:Y:S01]  /*6490*/  ISETP.NE.U32.AND P5, PT, R30, R53, PT ;  /* 0x000000351e00720c */ /* 0x000fe20003fa5070 */
[----:B------:R-:W-:-:S03]  /*64a0*/  IMAD.MOV.U32 R44, RZ, RZ, RZ ;  /* 0x000000ffff2c7224 */ /* 0x000fc600078e00ff */
[----:B------:R-:W-:-:S04]  /*64b0*/  ISETP.NE.AND.EX P5, PT, R50, RZ, PT, P5 ;  /* 0x000000ff3200720c */ /* 0x000fc80003fa5350 */
[----:B------:R-:W-:Y:S02]  /*64c0*/  SEL R43, RZ, 0x1, P5 ;  /* 0x00000001ff2b7807 */ /* 0x000fe40002800000 */
[----:B------:R-:W-:-:S04]  /*64d0*/  SEL R44, R44, RZ, P5 ;  /* 0x000000ff2c2c7207 */ /* 0x000fc80002800000 */
[----:B------:R-:W-:Y:S01]  /*64e0*/  SEL R44, R44, RZ, P6 ;  /* 0x000000ff2c2c7207 */ /* 0x000fe20003000000 */
[----:B------:R-:W-:Y:S01]  /*64f0*/  VIADD R45, R53, 0x5 ;  /* 0x00000005352d7836 */ /* 0x000fe20000000000 */
[----:B-----5:R-:W-:Y:S04]  /*6500*/  STS.64 [R25], R4 ;  /* 0x0000000419007388 */ /* 0x020fe80000000a00 */
[----:B----4-:R-:W-:Y:S04]  /*6510*/  STS.64 [R25+0x100], R6 ;  /* 0x0001000619007388 */ /* 0x010fe80000000a00 */
[----:B------:R-:W-:Y:S04]  /*6520*/  STS.64 [R25+0x200], R8 ;  /* 0x0002000819007388 */ /* 0x000fe80000000a00 */
[----:B------:R-:W-:Y:S04]  /*6530*/  STS.64 [R25+0x300], R10 ;  /* 0x0003000a19007388 */ /* 0x000fe80000000a00 */
[----:B------:R-:W-:Y:S04]  /*6540*/  STS.64 [R25+0x400], R14 ;  /* 0x0004000e19007388 */ /* 0x000fe80000000a00 */
[----:B------:R-:W-:Y:S04]  /*6550*/  STS.64 [R25+0x500], R16 ;  /* 0x0005001019007388 */ /* 0x000fe80000000a00 */
[----:B------:R-:W-:Y:S04]  /*6560*/  STS.64 [R25+0x600], R18 ;  /* 0x0006001219007388 */ /* 0x000fe80000000a00 */
[----:B------:R-:W-:Y:S04]  /*6570*/  STS.64 [R25+0x700], R22 ;  /* 0x0007001619007388 */ /* 0x000fe80000000a00 */
[----:B------:R-:W-:Y:S01]  /*6580*/  STS.64 [R25+0x800], R12 ;  /* 0x0008000c19007388 */ /* 0x000fe20000000a00 */
[----:B------:R-:W-:-:S03]  /*6590*/  NOP ;  /* 0x0000000000007918 */ /* 0x000fc60000000000 */
[----:B------:R-:W0:Y:S04]  /*65a0*/  LDS.64 R2, [R27+0x40] ;  /* 0x000040001b027984 */ /* 0x000e280000000a00 */
[----:B------:R-:W-:Y:S04]  /*65b0*/  LDS.64 R4, [R27] ;  /* 0x000000001b047984 */ /* 0x000fe80000000a00 */
[----:B------:R-:W1:Y:S04]  /*65c0*/  LDS.64 R6, [R27+0x8] ;  /* 0x000008001b067984 */ /* 0x000e680000000a00 */
[----:B------:R-:W-:Y:S04]  /*65d0*/  LDS.64 R8, [R27+0x10] ;  /* 0x000010001b087984 */ /* 0x000fe80000000a00 */
[----:B------:R-:W-:Y:S04]  /*65e0*/  LDS.64 R10, [R27+0x18] ;  /* 0x000018001b0a7984 */ /* 0x000fe80000000a00 */
[----:B------:R-:W-:Y:S04]  /*65f0*/  LDS.64 R12, [R27+0x20] ;  /* 0x000020001b0c7984 */ /* 0x000fe80000000a00 */
[----:B------:R-:W-:Y:S04]  /*6600*/  LDS.64 R14, [R27+0x28] ;  /* 0x000028001b0e7984 */ /* 0x000fe80000000a00 */
[----:B------:R-:W-:Y:S04]  /*6610*/  LDS.64 R16, [R27+0x30] ;  /* 0x000030001b107984 */ /* 0x000fe80000000a00 */
[----:B------:R2:W-:Y:S01]  /*6620*/  LDS.64 R18, [R27+0x38] ;  /* 0x000038001b127984 */ /* 0x0005e20000000a00 */
[----:B------:R-:W-:Y:S06]  /*6630*/  BAR.SYNC.DEFER_BLOCKING 0x0 ;  /* 0x0000000000007b1d */ /* 0x000fec0000010000 */
[----:B------:R-:W-:Y:S04]  /*6640*/  STS [R24], R29 ;  /* 0x0000001d18007388 */ /* 0x000fe80000000800 */
[----:B------:R-:W-:Y:S04]  /*6650*/  STS [R24+0x80], R29 ;  /* 0x0000801d18007388 */ /* 0x000fe80000000800 */
[----:B------:R-:W-:Y:S04]  /*6660*/  STS [R24+0x100], R29 ;  /* 0x0001001d18007388 */ /* 0x000fe80000000800 */
[----:B------:R-:W-:Y:S04]  /*6670*/  STS [R24+0x180], R29 ;  /* 0x0001801d18007388 */ /* 0x000fe80000000800 */
[----:B------:R-:W-:Y:S04]  /*6680*/  STS [R24+0x200], R29 ;  /* 0x0002001d18007388 */ /* 0x000fe80000000800 */
[----:B------:R-:W-:Y:S04]  /*6690*/  STS [R24+0x280], R29 ;  /* 0x0002801d18007388 */ /* 0x000fe80000000800 */
[----:B------:R-:W-:Y:S04]  /*66a0*/  STS [R24+0x300], R29 ;  /* 0x0003001d18007388 */ /* 0x000fe80000000800 */
[----:B------:R-:W-:Y:S04]  /*66b0*/  STS [R24+0x380], R29 ;  /* 0x0003801d18007388 */ /* 0x000fe80000000800 */
[----:B------:R3:W-:Y:S01]  /*66c0*/  STS [R24+0x400], R29 ;  /* 0x0004001d18007388 */ /* 0x0007e20000000800 */
[----:B------:R-:W-:-:S03]  /*66d0*/  NOP ;  /* 0x0000000000007918 */ /* 0x000fc60000000000 */
[----:B------:R-:W-:Y:S04]  /*66e0*/  LDS R35, [R26] ;  /* 0x000000001a237984 */ /* 0x000fe80000000800 */
[----:B------:R-:W-:Y:S04]  /*66f0*/  LDS R36, [R26+0x4] ;  /* 0x000004001a247984 */ /* 0x000fe80000000800 */
[----:B------:R-:W-:Y:S04]  /*6700*/  LDS R37, [R26+0x8] ;  /* 0x000008001a257984 */ /* 0x000fe80000000800 */
[----:B------:R-:W-:Y:S04]  /*6710*/  LDS R38, [R26+0xc] ;  /* 0x00000c001a267984 */ /* 0x000fe80000000800 */
[----:B------:R-:W-:Y:S04]  /*6720*/  LDS R39, [R26+0x10] ;  /* 0x000010001a277984 */ /* 0x000fe80000000800 */
[----:B------:R-:W-:Y:S04]  /*6730*/  LDS R40, [R26+0x14] ;  /* 0x000014001a287984 */ /* 0x000fe80000000800 */
[----:B------:R-:W-:Y:S04]  /*6740*/  LDS R41, [R26+0x18] ;  /* 0x000018001a297984 */ /* 0x000fe80000000800 */
[----:B------:R-:W-:Y:S04]  /*6750*/  LDS R42, [R26+0x1c] ;  /* 0x00001c001a2a7984 */ /* 0x000fe80000000800 */
[----:B------:R-:W-:Y:S01]  /*6760*/  LDS R22, [R26+0x20] ;  /* 0x000020001a167984 */ /* 0x000fe20000000800 */
[----:B--2---:R-:W-:Y:S01]  /*6770*/  LEA R27, R0, UR4, 0x3 ;  /* 0x00000004001b7c11 */ /* 0x004fe2000f8e18ff */
[----:B------:R-:W-:Y:S06]  /*6780*/  BAR.SYNC.DEFER_BLOCKING 0x0 ;  /* 0x0000000000007b1d */ /* 0x000fec0000010000 */
[----:B0-----:R-:W-:Y:S02]  /*6790*/  STS.64 [R27+0x8d8], R2 ;  /* 0x0008d8021b007388 */ /* 0x001fe40000000a00 */
[----:B------:R-:W-:Y:S06]  /*67a0*/  BAR.SYNC.DEFER_BLOCKING 0x0 ;  /* 0x0000000000007b1d */ /* 0x000fec0000010000 */
[----:B------:R-:W0:Y:S01]  /*67b0*/  @P6 LDS.64 R20, [R27+0x8d0] ;  /* 0x0008d0001b146984 */ /* 0x000e220000000a00 */
[----:B------:R-:W-:Y:S01]  /*67c0*/  VIADD R23, R53, 0x1 ;  /* 0x0000000135177836 */ /* 0x000fe20000000000 */
[----:B-1----:R-:W-:Y:S01]  /*67d0*/  ISETP.NE.U32.AND P4, PT, R4, R6, PT ;  /* 0x000000060400720c */ /* 0x002fe20003f85070 */
[----:B---3--:R-:W-:-:S03]  /*67e0*/  IMAD.MOV.U32 R24, RZ, RZ, 0x1 ;  /* 0x00000001ff187424 */ /* 0x008fc600078e00ff */
[----:B------:R-:W-:Y:S01]  /*67f0*/  ISETP.EQ.U32.AND P0, PT, R30, R23, PT ;  /* 0x000000171e00720c */ /* 0x000fe20003f02070 */
[----:B------:R-:W-:Y:S01]  /*6800*/  VIADD R23, R53, 0x3 ;  /* 0x0000000335177836 */ /* 0x000fe20000000000 */
[----:B------:R-:W-:Y:S01]  /*6810*/  ISETP.NE.AND.EX P4, PT, R5, R7, PT, P4 ;  /* 0x000000070500720c */ /* 0x000fe20003f85340 */
[----:B------:R-:W-:-:S03]  /*6820*/  VIADD R25, R53, 0x2 ;  /* 0x0000000235197836 */ /* 0x000fc60000000000 */
[----:B------:R-:W-:Y:S02]  /*6830*/  ISETP.EQ.OR.EX P0, PT, R50, RZ, P4, P0 ;  /* 0x000000ff3200720c */ /* 0x000fe40002702700 */
[----:B------:R-:W-:Y:S01]  /*6840*/  ISETP.EQ.U32.AND P1, PT, R30, R25, PT ;  /* 0x000000191e00720c */ /* 0x000fe20003f22070 */
[----:B------:R-:W-:Y:S01]  /*6850*/  VIADD R25, R53, 0x4 ;  /* 0x0000000435197836 */ /* 0x000fe20000000000 */
[----:B0-----:R-:W-:-:S04]  /*6860*/  @P6 ISETP.NE.U32.AND P2, PT, R20, R4, PT ;  /* 0x000000041400620c */ /* 0x001fc80003f45070 */
[----:B------:R-:W-:-:S04]  /*6870*/  @P6 ISETP.NE.AND.EX P2, PT, R21, R5, PT, P2 ;  /* 0x000000051500620c */ /* 0x000fc80003f45320 */
[----:B------:R-:W-:Y:S02]  /*6880*/  @P6 SEL R24, RZ, 0x1, !P2 ;  /* 0x00000001ff186807 */ /* 0x000fe40005000000 */
[----:B------:R-:W-:Y:S01]  /*6890*/  ISETP.EQ.U32.AND P2, PT, R30, R23, PT ;  /* 0x000000171e00720c */ /* 0x000fe20003f42070 */
[----:B------:R-:W-:Y:S01]  /*68a0*/  VIADD R23, R53, 0x6 ;  /* 0x0000000635177836 */ /* 0x000fe20000000000 */
[----:B------:R-:W-:Y:S02]  /*68b0*/  @P6 SEL R43, R43, R24, !P5 ;  /* 0x000000182b2b6207 */ /* 0x000fe40006800000 */
[----:B------:R-:W-:Y:S02]  /*68c0*/  ISETP.NE.U32.AND P5, PT, R6, R8, PT ;  /* 0x000000080600720c */ /* 0x000fe40003fa5070 */
[----:B------:R-:W-:Y:S02]  /*68d0*/  ISETP.EQ.U32.AND P4, PT, R30, R23, PT ;  /* 0x000000171e00720c */ /* 0x000fe40003f82070 */
[----:B------:R-:W-:-:S02]  /*68e0*/  ISETP.NE.U32.AND P6, PT, R8, R10, PT ;  /* 0x0000000a0800720c */ /* 0x000fc40003fc5070 */
[----:B------:R-:W-:Y:S02]  /*68f0*/  ISETP.NE.AND.EX P5, PT, R7, R9, PT, P5 ;  /* 0x000000090700720c */ /* 0x000fe40003fa5350 */
[----:B------:R-:W-:Y:S02]  /*6900*/  SEL R23, R35, RZ, !P0 ;  /* 0x000000ff23177207 */ /* 0x000fe40004000000 */
[----:B------:R-:W-:Y:S02]  /*6910*/  ISETP.NE.AND.EX P6, PT, R9, R11, PT, P6 ;  /* 0x0000000b0900720c */ /* 0x000fe40003fc5360 */
[----:B------:R-:W-:Y:S01]  /*6920*/  ISETP.EQ.OR.EX P1, PT, R50, RZ, P5, P1 ;  /* 0x000000ff3200720c */ /* 0x000fe20002f22710 */
[----:B------:R-:W-:Y:S01]  /*6930*/  IMAD.IADD R24, R36, 0x1, R23 ;  /* 0x0000000124187824 */ /* 0x000fe200078e0217 */
[----:B------:R-:W-:Y:S02]  /*6940*/  ISETP.NE.U32.AND P5, PT, R10, R12, PT ;  /* 0x0000000c0a00720c */ /* 0x000fe40003fa5070 */
[----:B------:R-:W-:-:S02]  /*6950*/  ISETP.EQ.OR.EX P2, PT, R50, RZ, P6, P2 ;  /* 0x000000ff3200720c */ /* 0x000fc40003742720 */
[----:B------:R-:W-:Y:S02]  /*6960*/  ISETP.EQ.U32.AND P3, PT, R30, R25, PT ;  /* 0x000000191e00720c */ /* 0x000fe40003f62070 */
[----:B------:R-:W-:Y:S02]  /*6970*/  ISETP.NE.U32.AND P6, PT, R14, R16, PT ;  /* 0x000000100e00720c */ /* 0x000fe40003fc5070 */
[----:B------:R-:W-:Y:S02]  /*6980*/  ISETP.NE.AND.EX P5, PT, R11, R13, PT, P5 ;  /* 0x0000000d0b00720c */ /* 0x000fe40003fa5350 */
[----:B------:R-:W-:Y:S01]  /*6990*/  SEL R24, R24, RZ, !P1 ;  /* 0x000000ff18187207 */ /* 0x000fe20004800000 */
[----:B------:R-:W-:Y:S01]  /*69a0*/  VIADD R23, R53, 0x8 ;  /* 0x0000000835177836 */ /* 0x000fe20000000000 */
[----:B------:R-:W-:Y:S02]  /*69b0*/  ISETP.NE.AND.EX P6, PT, R15, R17, PT, P6 ;  /* 0x000000110f00720c */ /* 0x000fe40003fc5360 */
[----:B------:R-:W-:Y:S01]  /*69c0*/  ISETP.EQ.OR.EX P3, PT, R50, RZ, P5, P3 ;  /* 0x000000ff3200720c */ /* 0x000fe20002f62730 */
[----:B------:R-:W-:Y:S01]  /*69d0*/  IMAD.IADD R24, R37, 0x1, R24 ;  /* 0x0000000125187824 */ /* 0x000fe200078e0218 */
[----:B------:R-:W-:-:S02]  /*69e0*/  ISETP.NE.U32.AND P5, PT, R18, R2, PT ;  /* 0x000000021200720c */ /* 0x000fc40003fa5070 */
[----:B------:R-:W-:Y:S02]  /*69f0*/  ISETP.EQ.OR.EX P4, PT, R50, RZ, P6, P4 ;  /* 0x000000ff3200720c */ /* 0x000fe40003782740 */
[----:B------:R-:W-:Y:S02]  /*6a00*/  ISETP.EQ.U32.AND P6, PT, R30, R23, PT ;  /* 0x000000171e00720c */ /* 0x000fe40003fc2070 */
[----:B------:R-:W-:Y:S02]  /*6a10*/  ISETP.NE.AND.EX P5, PT, R19, R3, PT, P5 ;  /* 0x000000031300720c */ /* 0x000fe40003fa5350 */
[----:B------:R-:W-:Y:S02]  /*6a20*/  SEL R23, R24, RZ, !P2 ;  /* 0x000000ff18177207 */ /* 0x000fe40005000000 */
[----:B------:R-:W-:Y:S02]  /*6a30*/  ISETP.EQ.OR.EX P5, PT, R50, RZ, P5, P6 ;  /* 0x000000ff3200720c */ /* 0x000fe40002fa2760 */
[----:B------:R-:W-:Y:S01]  /*6a40*/  ISETP.NE.U32.AND P6, PT, R12, R14, PT ;  /* 0x0000000e0c00720c */ /* 0x000fe20003fc5070 */
[----:B------:R-:W-:Y:S01]  /*6a50*/  IMAD.IADD R23, R38, 0x1, R23 ;  /* 0x0000000126177824 */ /* 0x000fe200078e0217 */
[----:B------:R-:W-:-:S02]  /*6a60*/  P2R R25, PR, RZ, 0x1 ;  /* 0x00000001ff197803 */ /* 0x000fc40000000000 */
[----:B------:R-:W-:Y:S02]  /*6a70*/  ISETP.NE.AND.EX P0, PT, R13, R15, PT, P6 ;  /* 0x0000000f0d00720c */ /* 0x000fe40003f05360 */
[----:B------:R-:W-:Y:S02]  /*6a80*/  ISETP.EQ.U32.AND P6, PT, R30, R45, PT ;  /* 0x0000002d1e00720c */ /* 0x000fe40003fc2070 */
[----:B------:R-:W-:Y:S02]  /*6a90*/  SEL R24, R23, RZ, !P3 ;  /* 0x000000ff17187207 */ /* 0x000fe40005800000 */
[----:B------:R-:W-:Y:S02]  /*6aa0*/  P2R R65, PR, RZ, 0x1 ;  /* 0x00000001ff417803 */ /* 0x000fe40000000000 */
[----:B------:R-:W-:Y:S02]  /*6ab0*/  ISETP.EQ.OR.EX P6, PT, R50, RZ, P0, P6 ;  /* 0x000000ff3200720c */ /* 0x000fe400007c2760 */
[----:B------:R-:W-:Y:S01]  /*6ac0*/  ISETP.NE.AND P0, PT, R25, RZ, PT ;  /* 0x000000ff1900720c */ /* 0x000fe20003f05270 */
[----:B------:R-:W-:-:S03]  /*6ad0*/  IMAD.IADD R24, R39, 0x1, R24 ;  /* 0x0000000127187824 */ /* 0x000fc600078e0218 */
[----:B------:R-:W-:Y:S02]  /*6ae0*/  SEL R46, RZ, 0x1, !P0 ;  /* 0x00000001ff2e7807 */ /* 0x000fe40004000000 */
[----:B------:R-:W-:Y:S02]  /*6af0*/  SEL R25, RZ, 0x1, !P6 ;  /* 0x00000001ff197807 */ /* 0x000fe40007000000 */
[----:B------:R-:W-:Y:S02]  /*6b00*/  SEL R23, R24, RZ, !P6 ;  /* 0x000000ff18177207 */ /* 0x000fe40007000000 */
[----:B------:R-:W-:Y:S02]  /*6b10*/  IADD3 R46, P6, PT, R46, R43, RZ ;  /* 0x0000002b2e2e7210 */ /* 0x000fe40007fde0ff */
[----:B------:R-:W-:-:S03]  /*6b20*/  SEL R27, RZ, 0x1, !P1 ;  /* 0x00000001ff1b7807 */ /* 0x000fc60004800000 */
[----:B------:R-:W-:Y:S01]  /*6b30*/  IMAD.X R47, RZ, RZ, R44, P6 ;  /* 0x000000ffff2f7224 */ /* 0x000fe200030e062c */
[----:B------:R-:W-:Y:S02]  /*6b40*/  IADD3 R48, P6, PT, R46, R27, RZ ;  /* 0x0000001b2e307210 */ /* 0x000fe40007fde0ff */
[----:B------:R-:W-:-:S03]  /*6b50*/  SEL R51, RZ, 0x1, !P2 ;  /* 0x00000001ff337807 */ /* 0x000fc60005000000 */
[----:B------:R-:W-:Y:S01]  /*6b60*/  IMAD.X R49, RZ, RZ, R47, P6 ;  /* 0x000000ffff317224 */ /* 0x000fe200030e062f */
[----:B------:R-:W-:Y:S01]  /*6b70*/  IADD3 R51, P6, PT, R48, R51, RZ ;  /* 0x0000003330337210 */ /* 0x000fe20007fde0ff */
[----:B------:R-:W-:Y:S02]  /*6b80*/  IMAD.IADD R23, R40, 0x1, R23 ;  /* 0x0000000128177824 */ /* 0x000fe400078e0217 */
[----:B------:R-:W-:Y:S02]  /*6b90*/  VIADD R53, R53, 0x7 ;  /* 0x0000000735357836 */ /* 0x000fe40000000000 */
[----:B------:R-:W-:Y:S01]  /*6ba0*/  IMAD.X R52, RZ, RZ, R49, P6 ;  /* 0x000000ffff347224 */ /* 0x000fe200030e0631 */
[----:B------:R-:W-:Y:S02]  /*6bb0*/  ISETP.NE.U32.AND P6, PT, R16, R18, PT ;  /* 0x000000121000720c */ /* 0x000fe40003fc5070 */
[----:B------:R-:W-:Y:S02]  /*6bc0*/  P2R R66, PR, RZ, 0x1 ;  /* 0x00000001ff427803 */ /* 0x000fe40000000000 */
[----:B------:R-:W-:-:S02]  /*6bd0*/  SEL R24, R23, RZ, !P4 ;  /* 0x000000ff17187207 */ /* 0x000fc40006000000 */
[----:B------:R-:W-:Y:S02]  /*6be0*/  ISETP.NE.AND.EX P0, PT, R17, R19, PT, P6 ;  /* 0x000000131100720c */ /* 0x000fe40003f05360 */
[----:B------:R-:W-:Y:S01]  /*6bf0*/  ISETP.EQ.U32.AND P6, PT, R30, R53, PT ;  /* 0x000000351e00720c */ /* 0x000fe20003fc2070 */
[----:B------:R-:W-:-:S03]  /*6c00*/  IMAD.IADD R24, R41, 0x1, R24 ;  /* 0x0000000129187824 */ /* 0x000fc600078e0218 */
[----:B------:R-:W-:-:S04]  /*6c10*/  ISETP.EQ.OR.EX P6, PT, R50, RZ, P0, P6 ;  /* 0x000000ff3200720c */ /* 0x000fc800007c2760 */
[----:B------:R-:W-:Y:S02]  /*6c20*/  SEL R23, R24, RZ, !P6 ;  /* 0x000000ff18177207 */ /* 0x000fe40007000000 */
[----:B------:R-:W-:-:S03]  /*6c30*/  SEL R54, RZ, 0x1, !P3 ;  /* 0x00000001ff367807 */ /* 0x000fc60005800000 */
[----:B------:R-:W-:Y:S01]  /*6c40*/  IMAD.IADD R23, R42, 0x1, R23 ;  /* 0x000000012a177824 */ /* 0x000fe200078e0217 */
[----:B------:R-:W-:Y:S02]  /*6c50*/  SEL R27, RZ, 0x1, !P6 ;  /* 0x00000001ff1b7807 */ /* 0x000fe40007000000 */
[----:B------:R-:W-:Y:S02]  /*6c60*/  IADD3 R54, P6, PT, R51, R54, RZ ;  /* 0x0000003633367210 */ /* 0x000fe40007fde0ff */
[----:B------:R-:W-:Y:S02]  /*6c70*/  SEL R23, R23, RZ, !P5 ;  /* 0x000000ff17177207 */ /* 0x000fe40006800000 */
[----:B------:R-:W-:Y:S01]  /*6c80*/  SEL R29, RZ, 0x1, !P4 ;  /* 0x00000001ff1d7807 */ /* 0x000fe20006000000 */
[----:B------:R-:W-:Y:S01]  /*6c90*/  IMAD.X R55, RZ, RZ, R52, P6 ;  /* 0x000000ffff377224 */ /* 0x000fe200030e0634 */
[----:B------:R-:W-:Y:S01]  /*6ca0*/  IADD3 R56, P6, PT, R54, R25, RZ ;  /* 0x0000001936387210 */ /* 0x000fe20007fde0ff */
[----:B------:R-:W-:Y:S01]  /*6cb0*/  IMAD.IADD R22, R22, 0x1, R23 ;  /* 0x0000000116167824 */ /* 0x000fe200078e0217 */
[----:B------:R-:W-:-:S02]  /*6cc0*/  SEL R25, RZ, 0x1, !P5 ;  /* 0x00000001ff197807 */ /* 0x000fc40006800000 */
[----:B------:R-:W-:Y:S01]  /*6cd0*/  IADD3 R58, P5, PT, R56, R29, RZ ;  /* 0x0000001d383a7210 */ /* 0x000fe20007fbe0ff */
[----:B------:R-:W-:Y:S01]  /*6ce0*/  IMAD.X R57, RZ, RZ, R55, P6 ;  /* 0x000000ffff397224 */ /* 0x000fe200030e0637 */
[----:B------:R-:W0:Y:S03]  /*6cf0*/  SHFL.UP PT, R23, R22, 0x1, RZ ;  /* 0x0420000016177989 */ /* 0x000e2600000e00ff */
[----:B------:R-:W-:Y:S01]  /*6d00*/  IMAD.X R59, RZ, RZ, R57, P5 ;  /* 0x000000ffff3b7224 */ /* 0x000fe200028e0639 */
[----:B------:R-:W-:-:S05]  /*6d10*/  IADD3 R60, P5, PT, R58, R27, RZ ;  /* 0x0000001b3a3c7210 */ /* 0x000fca0007fbe0ff */
[----:B------:R-:W-:Y:S01]  /*6d20*/  IMAD.X R61, RZ, RZ, R59, P5 ;  /* 0x000000ffff3d7224 */ /* 0x000fe200028e063b */
[----:B------:R-:W-:-:S05]  /*6d30*/  IADD3 R26, P5, PT, R60, R25, RZ ;  /* 0x000000193c1a7210 */ /* 0x000fca0007fbe0ff */
[----:B------:R-:W-:Y:S01]  /*6d40*/  IMAD.X R27, RZ, RZ, R61, P5 ;  /* 0x000000ffff1b7224 */ /* 0x000fe200028e063d */
[----:B------:R-:W-:-:S04]  /*6d50*/  ISETP.NE.U32.AND P5, PT, R26, RZ, PT ;  /* 0x000000ff1a00720c */ /* 0x000fc80003fa5070 */
[----:B------:R-:W-:-:S04]  /*6d60*/  ISETP.NE.AND.EX P5, PT, R27, RZ, PT, P5 ;  /* 0x000000ff1b00720c */ /* 0x000fc80003fa5350 */
[----:B0-----:R-:W-:Y:S02]  /*6d70*/  SEL R25, R23, RZ, !P5 ;  /* 0x000000ff17197207 */ /* 0x001fe40006800000 */
[----:B------:R-:W0:Y:S01]  /*6d80*/  SHFL.UP PT, R23, R26, 0x1, RZ ;  /* 0x042000001a177989 */ /* 0x000e2200000e00ff */
[----:B------:R-:W-:-:S03]  /*6d90*/  ISETP.GE.AND P5, PT, R31, 0x1, PT ;  /* 0x000000011f00780c */ /* 0x000fc60003fa6270 */
[----:B------:R-:W1:Y:S01]  /*6da0*/  SHFL.UP PT, R24, R27, 0x1, RZ ;  /* 0x042000001b187989 */ /* 0x000e6200000e00ff */
[----:B------:R-:W-:-:S05]  /*6db0*/  SEL R25, R25, RZ, P5 ;  /* 0x000000ff19197207 */ /* 0x000fca0002800000 */
[----:B------:R-:W-:-:S05]  /*6dc0*/  IMAD.IADD R25, R22, 0x1, R25 ;  /* 0x0000000116197824 */ /* 0x000fca00078e0219 */
[----:B------:R-:W2:Y:S01]  /*6dd0*/  SHFL.UP PT, R22, R25, 0x2, RZ ;  /* 0x0440000019167989 */ /* 0x000ea200000e00ff */
[----:B0-----:R-:W-:Y:S02]  /*6de0*/  SEL R23, R23, RZ, P5 ;  /* 0x000000ff17177207 */ /* 0x001fe40002800000 */
[----:B-1----:R-:W-:Y:S02]  /*6df0*/  SEL R24, R24, RZ, P5 ;  /* 0x000000ff18187207 */ /* 0x002fe40002800000 */
[----:B------:R-:W-:-:S05]  /*6e00*/  IADD3 R29, P5, PT, R23, R26, RZ ;  /* 0x0000001a171d7210 */ /* 0x000fca0007fbe0ff */
[----:B------:R-:W-:Y:S01]  /*6e10*/  IMAD.X R28, R24, 0x1, R27, P5 ;  /* 0x00000001181c7824 */ /* 0x000fe200028e061b */
[----:B------:R-:W-:-:S04]  /*6e20*/  ISETP.NE.U32.AND P5, PT, R29, RZ, PT ;  /* 0x000000ff1d00720c */ /* 0x000fc80003fa5070 */
[----:B------:R-:W-:-:S04]  /*6e30*/  ISETP.NE.AND.EX P5, PT, R28, RZ, PT, P5 ;  /* 0x000000ff1c00720c */ /* 0x000fc80003fa5350 */
[----:B--2---:R-:W-:Y:S02]  /*6e40*/  SEL R24, R22, RZ, !P5 ;  /* 0x000000ff16187207 */ /* 0x004fe40006800000 */
[----:B------:R-:W0:Y:S04]  /*6e50*/  SHFL.UP PT, R22, R29, 0x2, RZ ;  /* 0x044000001d167989 */ /* 0x000e2800000e00ff */
[----:B------:R-:W1:Y:S01]  /*6e60*/  SHFL.UP PT, R23, R28, 0x2, RZ ;  /* 0x044000001c177989 */ /* 0x000e6200000e00ff */
[----:B------:R-:W-:-:S04]  /*6e70*/  ISETP.GE.AND P5, PT, R31, 0x2, PT ;  /* 0x000000021f00780c */ /* 0x000fc80003fa6270 */
[----:B------:R-:W-:-:S05]  /*6e80*/  SEL R24, R24, RZ, P5 ;  /* 0x000000ff18187207 */ /* 0x000fca0002800000 */
[----:B------:R-:W-:Y:S01]  /*6e90*/  IMAD.IADD R24, R25, 0x1, R24 ;  /* 0x0000000119187824 */ /* 0x000fe200078e0218 */
[----:B0-----:R-:W-:Y:S02]  /*6ea0*/  SEL R22, R22, RZ, P5 ;  /* 0x000000ff16167207 */ /* 0x001fe40002800000 */
[----:B-1----:R-:W-:Y:S02]  /*6eb0*/  SEL R23, R23, RZ, P5 ;  /* 0x000000ff17177207 */ /* 0x002fe40002800000 */
        /* <DEDUP_REMOVED lines=38> */
[----:B0-----:R-:W-:Y:S02]  /*7120*/  SEL R22, R22, RZ, P5 ;  /* 0x000000ff16167207 */ /* 0x001fe40002800000 */
[----:B------:R-:W-:Y:S02]  /*7130*/  ISETP.NE.AND P5, PT, R31, 0x1f, PT ;  /* 0x0000001f1f00780c */ /* 0x000fe40003fa5270 */
[----:B------:R-:W-:-:S05]  /*7140*/  IADD3 R22, P6, PT, R22, R27, RZ ;  /* 0x0000001b16167210 */ /* 0x000fca0007fde0ff */
[----:B------:R-:W-:-:S06]  /*7150*/  IMAD.X R23, R23, 0x1, R26, P6 ;  /* 0x0000000117177824 */ /* 0x000fcc00030e061a */
[----:B------:R-:W-:-:S05]  /*7160*/  @!P5 LEA R77, R34, UR4, 0x4 ;  /* 0x00000004224ddc11 */ /* 0x000fca000f8e20ff */
[----:B------:R-:W-:Y:S04]  /*7170*/  @!P5 STS.64 [R77], R22 ;  /* 0x000000164d00d388 */ /* 0x000fe80000000a00 */
[----:B------:R-:W-:Y:S01]  /*7180*/  @!P5 STS [R77+0x8], R62 ;  /* 0x0000083e4d00d388 */ /* 0x000fe20000000800 */
[----:B------:R-:W-:Y:S06]  /*7190*/  BAR.SYNC.DEFER_BLOCKING 0x0 ;  /* 0x0000000000007b1d */ /* 0x000fec0000010000 */
[----:B------:R-:W-:Y:S04]  /*71a0*/  LDS.64 R24, [UR4+0x10] ;  /* 0x00001004ff187984 */ /* 0x000fe80008000a00 */
[----:B------:R-:W0:Y:S04]  /*71b0*/  LDS.64 R26, [UR4] ;  /* 0x00000004ff1a7984 */ /* 0x000e280008000a00 */
[----:B------:R-:W1:Y:S01]  /*71c0*/  LDS.64 R28, [UR4+0x20] ;  /* 0x00002004ff1c7984 */ /* 0x000e620008000a00 */
[----:B------:R-:W-:-:S02]  /*71d0*/  P2R R67, PR, RZ, 0x2 ;  /* 0x00000002ff437803 */ /* 0x000fc40000000000 */
[----:B------:R-:W-:Y:S02]  /*71e0*/  P2R R69, PR, RZ, 0x1 ;  /* 0x00000001ff457803 */ /* 0x000fe40000000000 */
[----:B------:R-:W-:Y:S02]  /*71f0*/  ISETP.NE.AND P0, PT, R34, 0x2, PT ;  /* 0x000000022200780c */ /* 0x000fe40003f05270 */
[----:B0-----:R-:W-:-:S05]  /*7200*/  IADD3 R63, P5, PT, R26, R24, RZ ;  /* 0x000000181a3f7210 */ /* 0x001fca0007fbe0ff */
[----:B------:R-:W-:Y:S01]  /*7210*/  IMAD.X R75, R27, 0x1, R25, P5 ;  /* 0x000000011b4b7824 */ /* 0x000fe200028e0619 */
[----:B-1----:R-:W-:-:S05]  /*7220*/  IADD3 R73, P5, PT, R28, R63, RZ ;  /* 0x0000003f1c497210 */ /* 0x002fca0007fbe0ff */
[----:B------:R-:W-:Y:S01]  /*7230*/  IMAD.X R33, R29, 0x1, R75, P5 ;  /* 0x000000011d217824 */ /* 0x000fe200028e064b */
[----:B------:R-:W-:-:S04]  /*7240*/  ISETP.NE.U32.AND P5, PT, R24, RZ, PT ;  /* 0x000000ff1800720c */ /* 0x000fc80003fa5070 */
[----:B------:R-:W-:Y:S02]  /*7250*/  ISETP.NE.AND.EX P1, PT, R25, RZ, PT, P5 ;  /* 0x000000ff1900720c */ /* 0x000fe40003f25350 */
[----:B------:R-:W0:Y:S01]  /*7260*/  LDS.64 R24, [UR4+0x30] ;  /* 0x00003004ff187984 */ /* 0x000e220008000a00 */
[----:B------:R-:W-:Y:S02]  /*7270*/  SEL R64, R63, R26, !P0 ;  /* 0x0000001a3f407207 */ /* 0x000fe40004000000 */
[----:B------:R-:W-:Y:S02]  /*7280*/  SEL R72, R75, R27, !P0 ;  /* 0x0000001b4b487207 */ /* 0x000fe40004000000 */
[----:B------:R-:W1:Y:S01]  /*7290*/  LDS.64 R26, [UR4+0x40] ;  /* 0x00004004ff1a7984 */ /* 0x000e620008000a00 */
[----:B------:R-:W-:Y:S02]  /*72a0*/  P2R R70, PR, RZ, 0x8 ;  /* 0x00000008ff467803 */ /* 0x000fe40000000000 */
[----:B------:R-:W-:-:S02]  /*72b0*/  ISETP.NE.AND P3, PT, R34, 0x3, PT ;  /* 0x000000032200780c */ /* 0x000fc40003f65270 */
[----:B------:R-:W-:Y:S02]  /*72c0*/  P2R R32, PR, RZ, 0x2 ;  /* 0x00000002ff207803 */ /* 0x000fe40000000000 */
[----:B------:R-:W-:Y:S02]  /*72d0*/  ISETP.NE.AND P1, PT, R34, 0x4, PT ;  /* 0x000000042200780c */ /* 0x000fe40003f25270 */
[----:B------:R-:W-:Y:S02]  /*72e0*/  P2R R71, PR, RZ, 0x10 ;  /* 0x00000010ff477803 */ /* 0x000fe40000000000 */
[----:B0-----:R-:W-:-:S05]  /*72f0*/  IADD3 R77, P5, PT, R24, R73, RZ ;  /* 0x00000049184d7210 */ /* 0x001fca0007fbe0ff */
[----:B------:R-:W-:Y:S01]  /*7300*/  IMAD.X R63, R25, 0x1, R33, P5 ;  /* 0x00000001193f7824 */ /* 0x000fe200028e0621 */
[----:B------:R-:W-:Y:S02]  /*7310*/  ISETP.NE.U32.AND P5, PT, R28, RZ, PT ;  /* 0x000000ff1c00720c */ /* 0x000fe40003fa5070 */
[----:B------:R-:W-:Y:S02]  /*7320*/  SEL R28, R73, R64, !P3 ;  /* 0x00000040491c7207 */ /* 0x000fe40005800000 */
[----:B------:R-:W-:Y:S02]  /*7330*/  ISETP.NE.AND.EX P4, PT, R29, RZ, PT, P5 ;  /* 0x000000ff1d00720c */ /* 0x000fe40003f85350 */
[----:B-1----:R-:W-:Y:S02]  /*7340*/  IADD3 R64, P5, PT, R26, R77, RZ ;  /* 0x0000004d1a407210 */ /* 0x002fe40007fbe0ff */
[----:B------:R-:W-:Y:S02]  /*7350*/  SEL R77, R77, R28, !P1 ;  /* 0x0000001c4d4d7207 */ /* 0x000fe40004800000 */
[----:B------:R-:W0:Y:S01]  /*7360*/  LDS.64 R28, [UR4+0x50] ;  /* 0x00005004ff1c7984 */ /* 0x000e220008000a00 */
[----:B------:R-:W-:-:S02]  /*7370*/  SEL R72, R33, R72, !P3 ;  /* 0x0000004821487207 */ /* 0x000fc40005800000 */
[----:B------:R-:W-:Y:S01]  /*7380*/  P2R R74, PR, RZ, 0x8 ;  /* 0x00000008ff4a7803 */ /* 0x000fe20000000000 */
[----:B------:R-:W-:Y:S01]  /*7390*/  IMAD.X R73, R27, 0x1, R63, P5 ;  /* 0x000000011b497824 */ /* 0x000fe200028e063f */
[----:B------:R-:W-:Y:S02]  /*73a0*/  ISETP.NE.AND P3, PT, R32, RZ, PT ;  /* 0x000000ff2000720c */ /* 0x000fe40003f65270 */
[----:B------:R-:W-:Y:S02]  /*73b0*/  SEL R32, R63, R72, !P1 ;  /* 0x000000483f207207 */ /* 0x000fe40004800000 */
[----:B------:R-:W-:-:S04]  /*73c0*/  ISETP.NE.AND P0, PT, R34, 0x5, PT ;  /* 0x000000052200780c */ /* 0x000fc80003f05270 */
[----:B------:R-:W-:Y:S02]  /*73d0*/  SEL R76, R64, R77, !P0 ;  /* 0x0000004d404c7207 */ /* 0x000fe40004000000 */
[----:B0-----:R-:W-:Y:S02]  /*73e0*/  IADD3 R63, P5, PT, R28, R64, RZ ;  /* 0x000000401c3f7210 */ /* 0x001fe40007fbe0ff */
[----:B------:R-:W-:Y:S02]  /*73f0*/  SEL R64, R73, R32, !P0 ;  /* 0x0000002049407207 */ /* 0x000fe40004000000 */
[----:B------:R-:W0:Y:S04]  /*7400*/  LDS.64 R32, [UR4+0x60] ;  /* 0x00006004ff207984 */ /* 0x000e280008000a00 */
[----:B------:R-:W1:Y:S01]  /*7410*/  SHFL.UP PT, R72, R22, 0x1, RZ ;  /* 0x0420000016487989 */ /* 0x000e6200000e00ff */
[----:B------:R-:W-:-:S03]  /*7420*/  IMAD.X R77, R29, 0x1, R73, P5 ;  /* 0x000000011d4d7824 */ /* 0x000fc600028e0649 */
[----:B------:R-:W2:Y:S01]  /*7430*/  SHFL.UP PT, R23, R23, 0x1, RZ ;  /* 0x0420000017177989 */ /* 0x000ea200000e00ff */
[C---:B------:R-:W-:Y:S02]  /*7440*/  ISETP.NE.AND P5, PT, R34.reuse, 0x6, PT ;  /* 0x000000062200780c */ /* 0x040fe40003fa5270 */
[----:B------:R-:W-:Y:S02]  /*7450*/  P2R R68, PR, RZ, 0x4 ;  /* 0x00000004ff447803 */ /* 0x000fe40000000000 */
[----:B------:R-:W-:Y:S02]  /*7460*/  SEL R76, R63, R76, !P5 ;  /* 0x0000004c3f4c7207 */ /* 0x000fe40006800000 */
[----:B------:R-:W-:Y:S02]  /*7470*/  ISETP.NE.AND P6, PT, R34, 0x7, PT ;  /* 0x000000072200780c */ /* 0x000fe40003fc5270 */
[----:B------:R-:W-:Y:S02]  /*7480*/  SEL R73, R77, R64, !P5 ;  /* 0x000000404d497207 */ /* 0x000fe40006800000 */
[----:B------:R-:W-:-:S02]  /*7490*/  P2R R75, PR, RZ, 0x10 ;  /* 0x00000010ff4b7803 */ /* 0x000fc40000000000 */
[----:B------:R-:W-:Y:S02]  /*74a0*/  ISETP.GE.U32.AND P4, PT, R0, 0x20, PT ;  /* 0x000000200000780c */ /* 0x000fe40003f86070 */
[----:B0-----:R-:W-:-:S05]  /*74b0*/  IADD3 R63, P2, PT, R32, R63, RZ ;  /* 0x0000003f203f7210 */ /* 0x001fca0007f5e0ff */
[----:B------:R-:W-:Y:S01]  /*74c0*/  IMAD.X R64, R33, 0x1, R77, P2 ;  /* 0x0000000121407824 */ /* 0x000fe200010e064d */
[----:B------:R-:W-:Y:S02]  /*74d0*/  SEL R76, R63, R76, !P6 ;  /* 0x0000004c3f4c7207 */ /* 0x000fe40007000000 */
[----:B------:R-:W-:Y:S02]  /*74e0*/  ISETP.NE.AND P2, PT, R31, RZ, PT ;  /* 0x000000ff1f00720c */ /* 0x000fe40003f45270 */
[----:B------:R-:W-:Y:S02]  /*74f0*/  SEL R77, R64, R73, !P6 ;  /* 0x00000049404d7207 */ /* 0x000fe40007000000 */
[----:B------:R-:W-:Y:S02]  /*7500*/  SEL R73, R76, RZ, P4 ;  /* 0x000000ff4c497207 */ /* 0x000fe40002000000 */
[----:B-1----:R-:W-:Y:S02]  /*7510*/  SEL R22, R72, RZ, P2 ;  /* 0x000000ff48167207 */ /* 0x002fe40001000000 */
[----:B------:R-:W-:-:S02]  /*7520*/  SEL R76, R77, RZ, P4 ;  /* 0x000000ff4d4c7207 */ /* 0x000fc40002000000 */
[----:B--2---:R-:W-:Y:S02]  /*7530*/  SEL R77, R23, RZ, P2 ;  /* 0x000000ff174d7207 */ /* 0x004fe40001000000 */
[----:B------:R-:W-:-:S05]  /*7540*/  IADD3 R73, P2, PT, R22, R73, RZ ;  /* 0x0000004916497210 */ /* 0x000fca0007f5e0ff */
[----:B------:R-:W-:Y:S01]  /*7550*/  IMAD.X R22, R77, 0x1, R76, P2 ;  /* 0x000000014d167824 */ /* 0x000fe200010e064c */
[----:B------:R-:W-:Y:S02]  /*7560*/  ISETP.NE.U32.AND P2, PT, R24, RZ, PT ;  /* 0x000000ff1800720c */ /* 0x000fe40003f45070 */
[----:B------:R-:W0:Y:S02]  /*7570*/  LDS R24, [UR4+0x8] ;  /* 0x00000804ff187984 */ /* 0x000e240008000800 */
[----:B------:R-:W-:Y:S02]  /*7580*/  ISETP.NE.AND.EX P2, PT, R25, RZ, PT, P2 ;  /* 0x000000ff1900720c */ /* 0x000fe40003f45320 */
[----:B------:R-:W1:Y:S01]  /*7590*/  LDS R25, [UR4+0x18] ;  /* 0x00001804ff197984 */ /* 0x000e620008000800 */
[----:B------:R-:W-:Y:S02]  /*75a0*/  ISETP.NE.AND P4, PT, R34, 0x2, PT ;  /* 0x000000022200780c */ /* 0x000fe40003f85270 */
[----:B0-----:R-:W-:-:S05]  /*75b0*/  SEL R34, R24, RZ, !P3 ;  /* 0x000000ff18227207 */ /* 0x001fca0005800000 */
[----:B-1----:R-:W-:-:S05]  /*75c0*/  IMAD.IADD R25, R25, 0x1, R34 ;  /* 0x0000000119197824 */ /* 0x002fca00078e0222 */
[----:B------:R-:W-:Y:S02]  /*75d0*/  SEL R24, R25, R24, !P4 ;  /* 0x0000001819187207 */ /* 0x000fe40006000000 */
[----:B------:R-:W-:-:S04]  /*75e0*/  ISETP.NE.AND P4, PT, R75, RZ, PT ;  /* 0x000000ff4b00720c */ /* 0x000fc80003f85270 */
[----:B------:R-:W-:Y:S02]  /*75f0*/  SEL R34, R25, RZ, !P4 ;  /* 0x000000ff19227207 */ /* 0x000fe40006000000 */
[----:B------:R-:W0:Y:S01]  /*7600*/  LDS R25, [UR4+0x28] ;  /* 0x00002804ff197984 */ /* 0x000e220008000800 */
[----:B------:R-:W-:Y:S02]  /*7610*/  ISETP.NE.AND P3, PT, R74, RZ, PT ;  /* 0x000000ff4a00720c */ /* 0x000fe40003f65270 */
[----:B0-----:R-:W-:-:S05]  /*7620*/  IMAD.IADD R25, R25, 0x1, R34 ;  /* 0x0000000119197824 */ /* 0x001fca00078e0222 */
[C---:B------:R-:W-:Y:S02]  /*7630*/  SEL R24, R25.reuse, R24, !P3 ;  /* 0x0000001819187207 */ /* 0x040fe40005800000 */
[----:B------:R-:W-:Y:S02]  /*7640*/  SEL R34, R25, RZ, !P2 ;  /* 0x000000ff19227207 */ /* 0x000fe40005000000 */
[----:B------:R-:W0:Y:S03]  /*7650*/  LDS R25, [UR4+0x38] ;  /* 0x00003804ff197984 */ /* 0x000e260008000800 */
[----:B0-----:R-:W-:-:S05]  /*7660*/  IMAD.IADD R25, R25, 0x1, R34 ;  /* 0x0000000119197824 */ /* 0x001fca00078e0222 */
[----:B------:R-:W-:Y:S02]  /*7670*/  SEL R24, R25, R24, !P1 ;  /* 0x0000001819187207 */ /* 0x000fe40004800000 */
[----:B------:R-:W-:-:S04]  /*7680*/  ISETP.NE.U32.AND P1, PT, R26, RZ, PT ;  /* 0x000000ff1a00720c */ /* 0x000fc80003f25070 */
[----:B------:R-:W-:-:S04]  /*7690*/  ISETP.NE.AND.EX P1, PT, R27, RZ, PT, P1 ;  /* 0x000000ff1b00720c */ /* 0x000fc80003f25310 */
[----:B------:R-:W-:Y:S02]  /*76a0*/  SEL R26, R25, RZ, !P1 ;  /* 0x000000ff191a7207 */ /* 0x000fe40004800000 */
[----:B------:R-:W0:Y:S03]  /*76b0*/  LDS R25, [UR4+0x48] ;  /* 0x00004804ff197984 */ /* 0x000e260008000800 */
[----:B0-----:R-:W-:-:S05]  /*76c0*/  IMAD.IADD R25, R25, 0x1, R26 ;  /* 0x0000000119197824 */ /* 0x001fca00078e021a */
[----:B------:R-:W-:Y:S02]  /*76d0*/  SEL R24, R25, R24, !P0 ;  /* 0x0000001819187207 */ /* 0x000fe40004000000 */
[----:B------:R-:W-:-:S04]  /*76e0*/  ISETP.NE.U32.AND P0, PT, R28, RZ, PT ;  /* 0x000000ff1c00720c */ /* 0x000fc80003f05070 */
[----:B------:R-:W-:Y:S02]  /*76f0*/  ISETP.NE.AND.EX P0, PT, R29, RZ, PT, P0 ;  /* 0x000000ff1d00720c */ /* 0x000fe40003f05300 */
[----:B------:R-:W-:Y:S02]  /*7700*/  LDS R29, [UR4+0x68] ;  /* 0x00006804ff1d7984 */ /* 0x000fe40008000800 */
[----:B------:R-:W-:Y:S02]  /*7710*/  SEL R26, R25, RZ, !P0 ;  /* 0x000000ff191a7207 */ /* 0x000fe40004000000 */
[----:B------:R-:W0:Y:S04]  /*7720*/  LDS R25, [UR4+0x58] ;  /* 0x00005804ff197984 */ /* 0x000e280008000800 */
[----:B------:R-:W1:Y:S01]  /*7730*/  SHFL.UP PT, R62, R62, 0x1, RZ ;  /* 0x042000003e3e7989 */ /* 0x000e6200000e00ff */
[----:B0-----:R-:W-:-:S05]  /*7740*/  IMAD.IADD R25, R25, 0x1, R26 ;  /* 0x0000000119197824 */ /* 0x001fca00078e021a */
[----:B------:R-:W-:Y:S02]  /*7750*/  SEL R24, R25, R24, !P5 ;  /* 0x0000001819187207 */ /* 0x000fe40006800000 */
[----:B------:R-:W-:-:S04]  /*7760*/  ISETP.NE.U32.AND P5, PT, R32, RZ, PT ;  /* 0x000000ff2000720c */ /* 0x000fc80003fa5070 */
[----:B------:R-:W-:-:S04]  /*7770*/  ISETP.NE.AND.EX P5, PT, R33, RZ, PT, P5 ;  /* 0x000000ff2100720c */ /* 0x000fc80003fa5350 */
[----:B------:R-:W-:-:S05]  /*7780*/  SEL R26, R25, RZ, !P5 ;  /* 0x000000ff191a7207 */ /* 0x000fca0006800000 */
[----:B------:R-:W-:Y:S01]  /*7790*/  IMAD.IADD R29, R29, 0x1, R26 ;  /* 0x000000011d1d7824 */ /* 0x000fe200078e021a */
[----:B------:R-:W-:-:S04]  /*77a0*/  IADD3 R26, P5, PT, R73, R43, RZ ;  /* 0x0000002b491a7210 */ /* 0x000fc80007fbe0ff */
[----:B------:R-:W-:Y:S01]  /*77b0*/  SEL R24, R29, R24, !P6 ;  /* 0x000000181d187207 */ /* 0x000fe20007000000 */
[----:B------:R-:W-:Y:S01]  /*77c0*/  IMAD.X R27, R22, 0x1, R44, P5 ;  /* 0x00000001161b7824 */ /* 0x000fe200028e062c */
[----:B------:R-:W-:-:S04]  /*77d0*/  ISETP.GE.U32.AND P5, PT, R0, 0x20, PT ;  /* 0x000000200000780c */ /* 0x000fc80003fa6070 */
[----:B------:R-:W-:Y:S02]  /*77e0*/  SEL R28, R24, RZ, P5 ;  /* 0x000000ff181c7207 */ /* 0x000fe40002800000 */
[----:B------:R-:W-:-:S04]  /*77f0*/  ISETP.NE.U32.AND P5, PT, R72, RZ, PT ;  /* 0x000000ff4800720c */ /* 0x000fc80003fa5070 */
[----:B------:R-:W-:-:S04]  /*7800*/  ISETP.NE.AND.EX P5, PT, R23, RZ, PT, P5 ;  /* 0x000000ff1700720c */ /* 0x000fc80003fa5350 */
[----:B------:R-:W-:Y:S02]  /*7810*/  SEL R23, R28, RZ, !P5 ;  /* 0x000000ff1c177207 */ /* 0x000fe40006800000 */
[----:B------:R-:W-:-:S13]  /*7820*/  ISETP.NE.AND P5, PT, R31, RZ, PT ;  /* 0x000000ff1f00720c */ /* 0x000fda0003fa5270 */
[----:B-1----:R-:W-:Y:S01]  /*7830*/  @P5 IMAD.IADD R28, R62, 0x1, R23 ;  /* 0x000000013e1c5824 */ /* 0x002fe200078e0217 */
[----:B------:R-:W-:-:S04]  /*7840*/  ISETP.NE.U32.AND P5, PT, R43, RZ, PT ;  /* 0x000000ff2b00720c */ /* 0x000fc80003fa5070 */
[----:B------:R-:W-:-:S04]  /*7850*/  ISETP.NE.AND.EX P5, PT, R44, RZ, PT, P5 ;  /* 0x000000ff2c00720c */ /* 0x000fc80003fa5350 */
[----:B------:R-:W-:Y:S02]  /*7860*/  SEL R24, R28, RZ, !P5 ;  /* 0x000000ff1c187207 */ /* 0x000fe40006800000 */
[----:B------:R-:W-:-:S03]  /*7870*/  ISETP.NE.AND P0, PT, R66, RZ, PT ;  /* 0x000000ff4200720c */ /* 0x000fc60003f05270 */
[----:B------:R-:W-:-:S05]  /*7880*/  IMAD.IADD R35, R35, 0x1, R24 ;  /* 0x0000000123237824 */ /* 0x000fca00078e0218 */
        /* <DEDUP_REMOVED lines=11> */
[----:B------:R-:W-:Y:S02]  /*7940*/  IMAD.IADD R39, R39, 0x1, R24 ;  /* 0x0000000127277824 */ /* 0x000fe400078e0218 */
[----:B------:R-:W0:Y:S03]  /*7950*/  LDS.64 R24, [UR4+0x70] ;  /* 0x00007004ff187984 */ /* 0x000e260008000a00 */
[----:B------:R-:W-:Y:S02]  /*7960*/  SEL R23, R39, RZ, !P6 ;  /* 0x000000ff27177207 */ /* 0x000fe40007000000 */
[----:B------:R-:W-:-:S04]  /*7970*/  ISETP.NE.U32.AND P6, PT, R30, R45, PT ;  /* 0x0000002d1e00720c */ /* 0x000fc80003fc5070 */
[----:B------:R-:W-:-:S04]  /*7980*/  ISETP.NE.AND.EX P6, PT, R50, RZ, PT, P6 ;  /* 0x000000ff3200720c */ /* 0x000fc80003fc5360 */
[----:B------:R-:W-:Y:S02]  /*7990*/  SEL R23, R23, RZ, P6 ;  /* 0x000000ff17177207 */ /* 0x000fe40003000000 */
[----:B------:R-:W-:-:S03]  /*79a0*/  ISETP.NE.AND P4, PT, R71, RZ, PT ;  /* 0x000000ff4700720c */ /* 0x000fc60003f85270 */
[----:B------:R-:W-:-:S05]  /*79b0*/  IMAD.IADD R40, R40, 0x1, R23 ;  /* 0x0000000128287824 */ /* 0x000fca00078e0217 */
[----:B------:R-:W-:Y:S02]  /*79c0*/  SEL R32, R40, RZ, !P4 ;  /* 0x000000ff28207207 */ /* 0x000fe40006000000 */
[----:B------:R-:W-:-:S03]  /*79d0*/  ISETP.NE.AND P6, PT, R69, RZ, PT ;  /* 0x000000ff4500720c */ /* 0x000fc60003fc5270 */
[----:B------:R-:W-:-:S05]  /*79e0*/  IMAD.IADD R41, R41, 0x1, R32 ;  /* 0x0000000129297824 */ /* 0x000fca00078e0220 */
[----:B------:R-:W-:Y:S02]  /*79f0*/  SEL R23, R41, RZ, !P6 ;  /* 0x000000ff29177207 */ /* 0x000fe40007000000 */
[----:B------:R-:W-:-:S04]  /*7a00*/  ISETP.NE.U32.AND P6, PT, R30, R53, PT ;  /* 0x000000351e00720c */ /* 0x000fc80003fc5070 */
[----:B------:R-:W-:-:S04]  /*7a10*/  ISETP.NE.AND.EX P6, PT, R50, RZ, PT, P6 ;  /* 0x000000ff3200720c */ /* 0x000fc80003fc5360 */
[----:B------:R-:W-:Y:S02]  /*7a20*/  SEL R23, R23, RZ, P6 ;  /* 0x000000ff17177207 */ /* 0x000fe40003000000 */
[----:B0-----:R-:W-:-:S05]  /*7a30*/  IADD3 R63, P6, PT, R24, R63, RZ ;  /* 0x0000003f183f7210 */ /* 0x001fca0007fde0ff */
[----:B------:R-:W-:Y:S01]  /*7a40*/  IMAD.X R64, R25, 0x1, R64, P6 ;  /* 0x0000000119407824 */ /* 0x000fe200030e0640 */
[----:B------:R-:W-:-:S04]  /*7a50*/  ISETP.NE.U32.AND P6, PT, R24, RZ, PT ;  /* 0x000000ff1800720c */ /* 0x000fc80003fc5070 */
[----:B------:R-:W-:-:S04]  /*7a60*/  ISETP.NE.AND.EX P6, PT, R25, RZ, PT, P6 ;  /* 0x000000ff1900720c */ /* 0x000fc80003fc5360 */
[----:B------:R-:W-:Y:S02]  /*7a70*/  SEL R24, R29, RZ, !P6 ;  /* 0x000000ff1d187207 */ /* 0x000fe40007000000 */
[C---:B------:R-:W-:Y:S01]  /*7a80*/  IADD3 R46, P6, PT, R73.reuse, R46, RZ ;  /* 0x0000002e492e7210 */ /* 0x040fe20007fde0ff */
[----:B------:R-:W0:Y:S04]  /*7a90*/  LDS R29, [UR4+0x78] ;  /* 0x00007804ff1d7984 */ /* 0x000e280008000800 */
[----:B------:R-:W-:Y:S01]  /*7aa0*/  IMAD.X R47, R22, 0x1, R47, P6 ;  /* 0x00000001162f7824 */ /* 0x000fe200030e062f */
[----:B------:R-:W-:-:S05]  /*7ab0*/  IADD3 R48, P6, PT, R73, R48, RZ ;  /* 0x0000003049307210 */ /* 0x000fca0007fde0ff */
        /* <DEDUP_REMOVED lines=11> */
[----:B------:R-:W-:-:S04]  /*7b70*/  ISETP.GE.U32.AND P6, PT, R63, 0x101, PT ;  /* 0x000001013f00780c */ /* 0x000fc80003fc6070 */
[----:B------:R-:W-:Y:S01]  /*7b80*/  ISETP.GE.AND.EX P6, PT, R64, RZ, PT, P6 ;  /* 0x000000ff4000720c */ /* 0x000fe20003fc6360 */
[----:B------:R-:W-:Y:S01]  /*7b90*/  BSSY.RECONVERGENT B0, `(.L_x_594) ;  /* 0x00000ff000007945 */ /* 0x000fe20003800200 */
[----:B------:R-:W-:Y:S02]  /*7ba0*/  IMAD.IADD R42, R42, 0x1, R23 ;  /* 0x000000012a2a7824 */ /* 0x000fe400078e0217 */
[----:B0-----:R-:W-:-:S09]  /*7bb0*/  IMAD.IADD R29, R29, 0x1, R24 ;  /* 0x000000011d1d7824 */ /* 0x001fd200078e0218 */
[----:B------:R-:W-:Y:S05]  /*7bc0*/  @!P6 BRA `(.L_x_595) ;  /* 0x000000080028e947 */ /* 0x000fea0003800000 */
[----:B------:R-:W-:Y:S01]  /*7bd0*/  BAR.SYNC.DEFER_BLOCKING 0x0 ;  /* 0x0000000000007b1d */ /* 0x000fe20000010000 */
[----:B------:R-:W-:Y:S01]  /*7be0*/  IMAD.MOV.U32 R27, RZ, RZ, 0x9 ;  /* 0x00000009ff1b7424 */ /* 0x000fe200078e00ff */
[----:B------:R-:W-:Y:S02]  /*7bf0*/  @P5 LEA R73, R73, UR4, 0x4 ;  /* 0x0000000449495c11 */ /* 0x000fe4000f8e20ff */
[----:B------:R-:W-:Y:S01]  /*7c00*/  @P0 LEA R26, R26, UR4, 0x4 ;  /* 0x000000041a1a0c11 */ /* 0x000fe2000f8e20ff */
[----:B------:R-:W-:Y:S01]  /*7c10*/  IMAD R25, R0, R27, 0x5 ;  /* 0x0000000500197424 */ /* 0x000fe200078e021b */
[----:B------:R-:W-:Y:S01]  /*7c20*/  @P1 LEA R23, R46, UR4, 0x4 ;  /* 0x000000042e171c11 */ /* 0x000fe2000f8e20ff */
[----:B------:R-:W0:Y:S01]  /*7c30*/  LDCU.64 UR12, c[0x0][0x398] ;  /* 0x00007300ff0c77ac */ /* 0x000e220008000a00 */
[----:B------:R-:W-:Y:S01]  /*7c40*/  ISETP.NE.U32.AND P6, PT, R12, R14, PT ;  /* 0x0000000e0c00720c */ /* 0x000fe20003fc5070 */
[----:B------:R-:W-:Y:S01]  /*7c50*/  BSSY.RECONVERGENT B1, `(.L_x_596) ;  /* 0x0000080000017945 */ /* 0x000fe20003800200 */
[----:B------:R-:W-:Y:S01]  /*7c60*/  @P2 LEA R48, R48, UR4, 0x4 ;  /* 0x0000000430302c11 */ /* 0x000fe2000f8e20ff */
[----:B------:R-:W1:Y:S01]  /*7c70*/  LDCU.64 UR14, c[0x0][0x3a0] ;  /* 0x00007400ff0e77ac */ /* 0x000e620008000a00 */
[----:B------:R-:W-:-:S02]  /*7c80*/  ISETP.NE.AND.EX P6, PT, R13, R15, PT, P6 ;  /* 0x0000000f0d00720c */ /* 0x000fc40003fc5360 */
[----:B------:R-:W-:Y:S01]  /*7c90*/  @P3 LEA R51, R51, UR4, 0x4 ;  /* 0x0000000433333c11 */ /* 0x000fe2000f8e20ff */
[----:B------:R-:W-:Y:S04]  /*7ca0*/  @P5 STS.64 [R73], R20 ;  /* 0x0000001449005388 */ /* 0x000fe80000000a00 */
[----:B------:R-:W-:Y:S01]  /*7cb0*/  @P5 STS [R73+0x8], R28 ;  /* 0x0000081c49005388 */ /* 0x000fe20000000800 */
[----:B------:R-:W-:Y:S01]  /*7cc0*/  ISETP.NE.U32.AND P5, PT, R30, R25, PT ;  /* 0x000000191e00720c */ /* 0x000fe20003fa5070 */
[----:B------:R-:W-:Y:S02]  /*7cd0*/  IMAD R25, R0, R27, 0x7 ;  /* 0x0000000700197424 */ /* 0x000fe400078e021b */
[----:B------:R2:W-:Y:S01]  /*7ce0*/  @P0 STS.64 [R26], R4 ;  /* 0x000000041a000388 */ /* 0x0005e20000000a00 */
[----:B------:R-:W-:-:S02]  /*7cf0*/  ISETP.NE.AND.EX P5, PT, R50, RZ, !P6, P5 ;  /* 0x000000ff3200720c */ /* 0x000fc400077a5350 */
[----:B------:R-:W-:Y:S01]  /*7d00*/  ISETP.NE.U32.AND P6, PT, R18, R2, PT ;  /* 0x000000021200720c */ /* 0x000fe20003fc5070 */
[----:B------:R-:W-:Y:S01]  /*7d10*/  @P0 STS [R26+0x8], R35 ;  /* 0x000008231a000388 */ /* 0x000fe20000000800 */
[----:B------:R-:W-:Y:S02]  /*7d20*/  ISETP.NE.U32.AND P0, PT, R16, R18, PT ;  /* 0x000000121000720c */ /* 0x000fe40003f05070 */
[----:B------:R-:W-:Y:S01]  /*7d30*/  ISETP.NE.AND.EX P6, PT, R19, R3, PT, P6 ;  /* 0x000000031300720c */ /* 0x000fe20003fc5360 */
[----:B------:R3:W-:Y:S01]  /*7d40*/  @P1 STS.64 [R23], R6 ;  /* 0x0000000617001388 */ /* 0x0007e20000000a00 */
[----:B------:R-:W-:-:S03]  /*7d50*/  ISETP.NE.AND.EX P0, PT, R17, R19, PT, P0 ;  /* 0x000000131100720c */ /* 0x000fc60003f05300 */
[----:B------:R4:W-:Y:S01]  /*7d60*/  @P1 STS [R23+0x8], R36 ;  /* 0x0000082417001388 */ /* 0x0009e20000000800 */
[----:B------:R-:W-:Y:S01]  /*7d70*/  ISETP.NE.U32.AND P1, PT, R30, R25, PT ;  /* 0x000000191e00720c */ /* 0x000fe20003f25070 */
[----:B--2---:R-:W-:Y:S01]  /*7d80*/  IMAD R5, R0, R27, 0x8 ;  /* 0x0000000800057424 */ /* 0x004fe200078e021b */
[----:B------:R-:W-:Y:S01]  /*7d90*/  @!P5 LEA R54, R54, UR4, 0x4 ;  /* 0x000000043636dc11 */ /* 0x000fe2000f8e20ff */
[----:B------:R4:W-:Y:S01]  /*7da0*/  @P2 STS.64 [R48], R8 ;  /* 0x0000000830002388 */ /* 0x0009e20000000a00 */
[----:B------:R-:W-:Y:S02]  /*7db0*/  ISETP.NE.AND.EX P0, PT, R50, RZ, !P0, P1 ;  /* 0x000000ff3200720c */ /* 0x000fe40004705310 */
[----:B------:R-:W-:Y:S01]  /*7dc0*/  ISETP.NE.U32.AND P1, PT, R30, R5, PT ;  /* 0x000000051e00720c */ /* 0x000fe20003f25070 */
[----:B------:R4:W-:Y:S01]  /*7dd0*/  @P2 STS [R48+0x8], R37 ;  /* 0x0000082530002388 */ /* 0x0009e20000000800 */
[----:B------:R-:W-:Y:S02]  /*7de0*/  @P4 LEA R5, R56, UR4, 0x4 ;  /* 0x0000000438054c11 */ /* 0x000fe4000f8e20ff */
[----:B------:R-:W-:Y:S01]  /*7df0*/  ISETP.NE.AND.EX P1, PT, R50, RZ, !P6, P1 ;  /* 0x000000ff3200720c */ /* 0x000fe20007725310 */
[----:B------:R4:W-:Y:S04]  /*7e00*/  @P3 STS.64 [R51], R10 ;  /* 0x0000000a33003388 */ /* 0x0009e80000000a00 */
[----:B------:R4:W-:Y:S02]  /*7e10*/  @P3 STS [R51+0x8], R38 ;  /* 0x0000082633003388 */ /* 0x0009e40000000800 */
[----:B------:R-:W-:-:S02]  /*7e20*/  @!P0 LEA R58, R58, UR4, 0x4 ;  /* 0x000000043a3a8c11 */ /* 0x000fc4000f8e20ff */
[----:B------:R4:W-:Y:S04]  /*7e30*/  @!P5 STS.64 [R54], R12 ;  /* 0x0000000c3600d388 */ /* 0x0009e80000000a00 */
[----:B------:R4:W-:Y:S01]  /*7e40*/  @!P5 STS [R54+0x8], R39 ;  /* 0x000008273600d388 */ /* 0x0009e20000000800 */
[----:B---3--:R-:W-:-:S03]  /*7e50*/  @!P1 LEA R7, R60, UR4, 0x4 ;  /* 0x000000043c079c11 */ /* 0x008fc6000f8e20ff */
[----:B------:R4:W-:Y:S04]  /*7e60*/  @P4 STS.64 [R5], R14 ;  /* 0x0000000e05004388 */ /* 0x0009e80000000a00 */
[----:B------:R4:W-:Y:S04]  /*7e70*/  @P4 STS [R5+0x8], R40 ;  /* 0x0000082805004388 */ /* 0x0009e80000000800 */
[----:B------:R4:W-:Y:S04]  /*7e80*/  @!P0 STS.64 [R58], R16 ;  /* 0x000000103a008388 */ /* 0x0009e80000000a00 */
[----:B------:R4:W-:Y:S01]  /*7e90*/  @!P0 STS [R58+0x8], R41 ;  /* 0x000008293a008388 */ /* 0x0009e20000000800 */
[----:B------:R-:W-:-:S03]  /*7ea0*/  ISETP.GT.U32.AND P0, PT, R63, R0, PT ;  /* 0x000000003f00720c */ /* 0x000fc60003f04070 */
[----:B------:R4:W-:Y:S01]  /*7eb0*/  @!P1 STS.64 [R7], R18 ;  /* 0x0000001207009388 */ /* 0x0009e20000000a00 */
[----:B------:R-:W-:-:S03]  /*7ec0*/  ISETP.GT.U32.AND.EX P0, PT, R64, RZ, PT, P0 ;  /* 0x000000ff4000720c */ /* 0x000fc60003f04100 */
[----:B------:R4:W-:Y:S01]  /*7ed0*/  @!P1 STS [R7+0x8], R42 ;  /* 0x0000082a07009388 */ /* 0x0009e20000000800 */
[----:B------:R-:W-:Y:S09]  /*7ee0*/  BAR.SYNC.DEFER_BLOCKING 0x0 ;  /* 0x0000000000007b1d */ /* 0x000ff20000010000 */
[----:B01--4-:R-:W-:Y:S05]  /*7ef0*/  @!P0 BRA `(.L_x_597) ;  /* 0x0000000400548947 */ /* 0x013fea0003800000 */
[----:B------:R-:W-:Y:S01]  /*7f00*/  IMAD.MOV.U32 R20, RZ, RZ, R0 ;  /* 0x000000ffff147224 */ /* 0x000fe200078e0000 */
[----:B------:R-:W-:Y:S01]  /*7f10*/  BSSY.RECONVERGENT B2, `(.L_x_598) ;  /* 0x000002c000027945 */ /* 0x000fe20003800200 */
[----:B------:R-:W-:-:S03]  /*7f20*/  IMAD.MOV.U32 R31, RZ, RZ, RZ ;  /* 0x000000ffff1f7224 */ /* 0x000fc600078e00ff */
[----:B------:R-:W-:Y:S02]  /*7f30*/  LOP3.LUT R4, RZ, R20, RZ, 0x33, !PT ;  /* 0x00000014ff047212 */ /* 0x000fe400078e33ff */
        /* <DEDUP_REMOVED lines=8> */
[----:B------:R-:W-:Y:S05]  /*7fc0*/  @!P1 BRA `(.L_x_599) ;  /* 0x0000000000809947 */ /* 0x000fea0003800000 */
        /* <DEDUP_REMOVED lines=14> */
.L_x_600:
        /* <DEDUP_REMOVED lines=18> */
.L_x_599:
[----:B------:R-:W-:Y:S05]  /*81d0*/  BSYNC.RECONVERGENT B2 ;  /* 0x0000000000027941 */ /* 0x000fea0003800200 */
.L_x_598:
[----:B------:R-:W-:Y:S05]  /*81e0*/  @!P0 BRA `(.L_x_597) ;  /* 0x0000000000988947 */ /* 0x000fea0003800000 */
.L_x_601:
[C---:B0-----:R-:W-:Y:S01]  /*81f0*/  LEA R8, R20.reuse, UR4, 0x4 ;  /* 0x0000000414087c11 */ /* 0x041fe2000f8e20ff */
[C---:B------:R-:W-:Y:S01]  /*8200*/  IMAD.SHL.U32 R9, R20.reuse, 0x8, RZ ;  /* 0x0000000814097824 */ /* 0x040fe200078e00ff */
        /* <DEDUP_REMOVED lines=8> */
[C---:B------:R-:W-:Y:S01]  /*8290*/  IADD3 R18, P1, PT, R10.reuse, UR14, RZ ;  /* 0x0000000e0a127c10 */ /* 0x040fe2000ff3e0ff */
[----:B------:R-:W-:Y:S01]  /*82a0*/  IMAD.MOV.U32 R31, RZ, RZ, RZ ;  /* 0x000000ffff1f7224 */ /* 0x000fe200078e00ff */
[----:B------:R-:W-:Y:S01]  /*82b0*/  LOP3.LUT R10, R10, 0xfffffffc, RZ, 0xc0, !PT ;  /* 0xfffffffc0a0a7812 */ /* 0x000fe200078ec0ff */
[----:B------:R-:W2:Y:S01]  /*82c0*/  LDS.64 R6, [R8+0x1000] ;  /* 0x0010000008067984 */ /* 0x000ea20000000a00 */
[----:B------:R-:W-:-:S02]  /*82d0*/  LOP3.LUT R11, R17, 0x7, RZ, 0xc0, !PT ;  /* 0x00000007110b7812 */ /* 0x000fc400078ec0ff */
[----:B------:R-:W-:Y:S01]  /*82e0*/  IADD3.X R17, PT, PT, R17, UR13, RZ, P0, !PT ;  /* 0x0000000d11117c10 */ /* 0x000fe200087fe4ff */
[----:B------:R-:W3:Y:S01]  /*82f0*/  LDS R23, [R8+0x1008] ;  /* 0x0010080008177984 */ /* 0x000ee20000000800 */
[C---:B------:R-:W-:Y:S02]  /*8300*/  LOP3.LUT R22, R19.reuse, 0x3, RZ, 0xc0, !PT ;  /* 0x0000000313167812 */ /* 0x040fe400078ec0ff */
[----:B------:R-:W-:Y:S01]  /*8310*/  IADD3 R10, P2, PT, R10, UR14, RZ ;  /* 0x0000000e0a0a7c10 */ /* 0x000fe2000ff5e0ff */
[----:B------:R-:W4:Y:S01]  /*8320*/  LDS.64 R12, [R8+0x2000] ;  /* 0x00200000080c7984 */ /* 0x000f220000000a00 */
[----:B------:R-:W-:-:S03]  /*8330*/  IADD3.X R19, PT, PT, R19, UR15, RZ, P1, !PT ;  /* 0x0000000f13137c10 */ /* 0x000fc60008ffe4ff */
[----:B------:R-:W5:Y:S04]  /*8340*/  LDS R25, [R8+0x2008] ;  /* 0x0020080008197984 */ /* 0x000f680000000800 */
[----:B------:R-:W5:Y:S04]  /*8350*/  LDS.64 R14, [R8+0x3000] ;  /* 0x00300000080e7984 */ /* 0x000f680000000a00 */
[----:B------:R0:W5:Y:S02]  /*8360*/  LDS R27, [R8+0x3008] ;  /* 0x00300800081b7984 */ /* 0x0001640000000800 */
[----:B0-----:R-:W-:-:S04]  /*8370*/  IADD3 R8, P0, PT, R9, UR12, RZ ;  /* 0x0000000c09087c10 */ /* 0x001fc8000ff1e0ff */
[----:B------:R-:W-:Y:S01]  /*8380*/  IADD3.X R9, PT, PT, R11, UR13, RZ, P0, !PT ;  /* 0x0000000d0b097c10 */ /* 0x000fe200087fe4ff */
[----:B------:R0:W-:Y:S01]  /*8390*/  STG.E.64 desc[UR8][R16.64], R4 ;  /* 0x0000000410007986 */ /* 0x0001e2000c101b08 */
[----:B------:R-:W-:Y:S02]  /*83a0*/  IADD3.X R11, PT, PT, R22, UR15, RZ, P2, !PT ;  /* 0x0000000f160b7c10 */ /* 0x000fe400097fe4ff */
[----:B------:R-:W-:Y:S01]  /*83b0*/  ISETP.GT.U32.AND P0, PT, R63, R20, PT ;  /* 0x000000143f00720c */ /* 0x000fe20003f04070 */
[----:B-1----:R0:W-:Y:S03]  /*83c0*/  STG.E desc[UR8][R18.64], R21 ;  /* 0x0000001512007986 */ /* 0x0021e6000c101908 */
[----:B------:R-:W-:Y:S01]  /*83d0*/  ISETP.GT.U32.AND.EX P0, PT, R64, RZ, PT, P0 ;  /* 0x000000ff4000720c */ /* 0x000fe20003f04100 */
[----:B--2---:R0:W-:Y:S04]  /*83e0*/  STG.E.64 desc[UR8][R8.64+0x800], R6 ;  /* 0x0008000608007986 */ /* 0x0041e8000c101b08 */
[----:B---3--:R0:W-:Y:S04]  /*83f0*/  STG.E desc[UR8][R10.64+0x400], R23 ;  /* 0x000400170a007986 */ /* 0x0081e8000c101908 */
[----:B----4-:R0:W-:Y:S04]  /*8400*/  STG.E.64 desc[UR8][R8.64+0x1000], R12 ;  /* 0x0010000c08007986 */ /* 0x0101e8000c101b08 */
[----:B-----5:R0:W-:Y:S04]  /*8410*/  STG.E desc[UR8][R10.64+0x800], R25 ;  /* 0x000800190a007986 */ /* 0x0201e8000c101908 */
[----:B------:R0:W-:Y:S04]  /*8420*/  STG.E.64 desc[UR8][R8.64+0x1800], R14 ;  /* 0x0018000e08007986 */ /* 0x0001e8000c101b08 */
[----:B------:R0:W-:Y:S01]  /*8430*/  STG.E desc[UR8][R10.64+0xc00], R27 ;  /* 0x000c001b0a007986 */ /* 0x0001e2000c101908 */
[----:B------:R-:W-:Y:S05]  /*8440*/  @P0 BRA `(.L_x_601) ;  /* 0xfffffffc00680947 */ /* 0x000fea000383ffff */
.L_x_597:
[----:B------:R-:W-:Y:S05]  /*8450*/  BSYNC.RECONVERGENT B1 ;  /* 0x0000000000017941 */ /* 0x000fea0003800200 */
.L_x_596:
[----:B------:R-:W-:Y:S05]  /*8460*/  BRA `(.L_x_602) ;  /* 0x0000000400c47947 */ /* 0x000fea0003800000 */
.L_x_595:
[----:B------:R-:W-:Y:S01]  /*8470*/  IMAD.MOV.U32 R23, RZ, RZ, 0x9 ;  /* 0x00000009ff177424 */ /* 0x000fe200078e00ff */
[----:B------:R-:W-:Y:S03]  /*8480*/  BSSY.RECONVERGENT B1, `(.L_x_603) ;  /* 0x000000c000017945 */ /* 0x000fe60003800200 */
[CC--:B------:R-:W-:Y:S02]  /*8490*/  IMAD R31, R0.reuse, R23.reuse, 0x5 ;  /* 0x00000005001f7424 */ /* 0x0c0fe400078e0217 */
[----:B------:R-:W-:Y:S01]  /*84a0*/  IMAD R43, R0, R23, 0x7 ;  /* 0x00000007002b7424 */ /* 0x000fe200078e0217 */
[----:B------:R-:W-:Y:S06]  /*84b0*/  @!P5 BRA `(.L_x_604) ;  /* 0x000000000020d947 */ /* 0x000fec0003800000 */
        /* <DEDUP_REMOVED lines=8> */
.L_x_604:
[----:B------:R-:W-:Y:S05]  /*8540*/  BSYNC.RECONVERGENT B1 ;  /* 0x0000000000017941 */ /* 0x000fea0003800200 */
.L_x_603:
[----:B------:R-:W-:Y:S01]  /*8550*/  BSSY.RECONVERGENT B1, `(.L_x_605) ;  /* 0x000000d000017945 */ /* 0x000fe20003800200 */
[----:B------:R-:W-:Y:S01]  /*8560*/  ISETP.NE.U32.AND P6, PT, R30, R31, PT ;  /* 0x0000001f1e00720c */ /* 0x000fe20003fc5070 */
[----:B0-----:R-:W-:Y:S01]  /*8570*/  IMAD R25, R0, R23, 0x8 ;  /* 0x0000000800197424 */ /* 0x001fe200078e0217 */
[----:B------:R-:W-:Y:S01]  /*8580*/  ISETP.NE.U32.AND P5, PT, R30, R43, PT ;  /* 0x0000002b1e00720c */ /* 0x000fe20003fa5070 */
[----:B------:R-:W-:-:S12]  /*8590*/  @!P0 BRA `(.L_x_606) ;  /* 0x0000000000208947 */ /* 0x000fd80003800000 */
[----:B------:R-:W0:Y:S01]  /*85a0*/  LDCU.64 UR6, c[0x0][0x398] ;  /* 0x00007300ff0677ac */ /* 0x000e220008000a00 */
[----:B------:R-:W1:Y:S01]  /*85b0*/  LDCU.64 UR10, c[0x0][0x3a0] ;  /* 0x00007400ff0a77ac */ /* 0x000e620008000a00 */
[----:B0-----:R-:W-:-:S04]  /*85c0*/  LEA R20, P0, R26, UR6, 0x3 ;  /* 0x000000061a147c11 */ /* 0x001fc8000f8018ff */
[C---:B------:R-:W-:Y:S02]  /*85d0*/  LEA.HI.X R21, R26.reuse, UR7, R27, 0x3, P0 ;  /* 0x000000071a157c11 */ /* 0x040fe400080f1c1b */
[----:B-1----:R-:W-:-:S03]  /*85e0*/  LEA R22, P0, R26, UR10, 0x2 ;  /* 0x0000000a1a167c11 */ /* 0x002fc6000f8010ff */
[----:B------:R0:W-:Y:S01]  /*85f0*/  STG.E.64 desc[UR8][R20.64], R4 ;  /* 0x0000000414007986 */ /* 0x0001e2000c101b08 */
[----:B------:R-:W-:-:S05]  /*8600*/  LEA.HI.X R23, R26, UR11, R27, 0x2, P0 ;  /* 0x0000000b1a177c11 */ /* 0x000fca00080f141b */
[----:B------:R0:W-:Y:S04]  /*8610*/  STG.E desc[UR8][R22.64], R35 ;  /* 0x0000002316007986 */ /* 0x0001e8000c101908 */
.L_x_606:
[----:B------:R-:W-:Y:S05]  /*8620*/  BSYNC.RECONVERGENT B1 ;  /* 0x0000000000017941 */ /* 0x000fea0003800200 */
.L_x_605:
        /* <DEDUP_REMOVED lines=10> */
.L_x_608:
[----:B------:R-:W-:Y:S05]  /*86d0*/  BSYNC.RECONVERGENT B1 ;  /* 0x0000000000017941 */ /* 0x000fea0003800200 */
.L_x_607:
[----:B------:R-:W-:Y:S04]  /*86e0*/  BSSY.RECONVERGENT B1, `(.L_x_609) ;  /* 0x000000a000017945 */ /* 0x000fe80003800200 */
[----:B------:R-:W-:Y:S05]  /*86f0*/  @!P2 BRA `(.L_x_610) ;  /* 0x000000000020a947 */ /* 0x000fea0003800000 */
[----:B------:R-:W0:Y:S01]  /*8700*/  LDCU.64 UR6, c[0x0][0x398] ;  /* 0x00007300ff0677ac */ /* 0x000e220008000a00 */
[----:B------:R-:W2:Y:S01]  /*8710*/  LDCU.64 UR10, c[0x0][0x3a0] ;  /* 0x00007400ff0a77ac */ /* 0x000ea20008000a00 */
[C---:B01----:R-:W-:Y:S02]  /*8720*/  LEA R4, P0, R48.reuse, UR6, 0x3 ;  /* 0x0000000630047c11 */ /* 0x043fe4000f8018ff */
[C---:B--2---:R-:W-:Y:S02]  /*8730*/  LEA R6, P1, R48.reuse, UR10, 0x2 ;  /* 0x0000000a30067c11 */ /* 0x044fe4000f8210ff */
[C-C-:B------:R-:W-:Y:S02]  /*8740*/  LEA.HI.X R5, R48.reuse, UR7, R49.reuse, 0x3, P0 ;  /* 0x0000000730057c11 */ /* 0x140fe400080f1c31 */
[----:B------:R-:W-:-:S03]  /*8750*/  LEA.HI.X R7, R48, UR11, R49, 0x2, P1 ;  /* 0x0000000b30077c11 */ /* 0x000fc600088f1431 */
[----:B------:R2:W-:Y:S04]  /*8760*/  STG.E.64 desc[UR8][R4.64], R8 ;  /* 0x0000000804007986 */ /* 0x0005e8000c101b08 */
[----:B------:R2:W-:Y:S02]  /*8770*/  STG.E desc[UR8][R6.64], R37 ;  /* 0x0000002506007986 */ /* 0x0005e4000c101908 */
.L_x_610:
[----:B------:R-:W-:Y:S05]  /*8780*/  BSYNC.RECONVERGENT B1 ;  /* 0x0000000000017941 */ /* 0x000fea0003800200 */
.L_x_609:
        /* <DEDUP_REMOVED lines=10> */
.L_x_612:
[----:B------:R-:W-:Y:S05]  /*8830*/  BSYNC.RECONVERGENT B1 ;  /* 0x0000000000017941 */ /* 0x000fea0003800200 */
.L_x_611:
[----:B------:R-:W-:Y:S01]  /*8840*/  ISETP.NE.U32.AND P3, PT, R12, R14, PT ;  /* 0x0000000e0c00720c */ /* 0x000fe20003f65070 */
[----:B------:R-:W-:Y:S01]  /*8850*/  BSSY.RECONVERGENT B1, `(.L_x_613) ;  /* 0x0000013000017945 */ /* 0x000fe20003800200 */
[----:B------:R-:W-:Y:S02]  /*8860*/  ISETP.NE.AND.EX P6, PT, R50, RZ, PT, P6 ;  /* 0x000000ff3200720c */ /* 0x000fe40003fc5360 */
[----:B------:R-:W-:Y:S02]  /*8870*/  ISETP.NE.AND.EX P3, PT, R13, R15, PT, P3 ;  /* 0x0000000f0d00720c */ /* 0x000fe40003f65330 */
[----:B------:R-:W-:Y:S02]  /*8880*/  ISETP.NE.U32.AND P0, PT, R16, R18, PT ;  /* 0x000000121000720c */ /* 0x000fe40003f05070 */
[----:B------:R-:W-:Y:S02]  /*8890*/  ISETP.NE.U32.AND P1, PT, R18, R2, PT ;  /* 0x000000021200720c */ /* 0x000fe40003f25070 */
[----:B------:R-:W-:-:S02]  /*88a0*/  ISETP.NE.U32.AND P2, PT, R30, R25, PT ;  /* 0x000000191e00720c */ /* 0x000fc40003f45070 */
[----:B------:R-:W-:Y:S02]  /*88b0*/  ISETP.NE.AND.EX P0, PT, R17, R19, PT, P0 ;  /* 0x000000131100720c */ /* 0x000fe40003f05300 */
[----:B------:R-:W-:Y:S02]  /*88c0*/  ISETP.NE.AND.EX P1, PT, R19, R3, PT, P1 ;  /* 0x000000031300720c */ /* 0x000fe40003f25310 */
[C---:B------:R-:W-:Y:S02]  /*88d0*/  ISETP.NE.AND.EX P5, PT, R50.reuse, RZ, PT, P5 ;  /* 0x000000ff3200720c */ /* 0x040fe40003fa5350 */
[----:B------:R-:W-:Y:S01]  /*88e0*/  ISETP.NE.AND.EX P2, PT, R50, RZ, PT, P2 ;  /* 0x000000ff3200720c */ /* 0x000fe20003f45320 */
[----:B------:R-:W-:-:S12]  /*88f0*/  @!P3 BRA P6, `(.L_x_614) ;  /* 0x000000000020b947 */ /* 0x000fd80003000000 */
        /* <DEDUP_REMOVED lines=8> */
.L_x_614:
[----:B------:R-:W-:Y:S05]  /*8980*/  BSYNC.RECONVERGENT B1 ;  /* 0x0000000000017941 */ /* 0x000fea0003800200 */
.L_x_613:
        /* <DEDUP_REMOVED lines=10> */
.L_x_616:
[----:B------:R-:W-:Y:S05]  /*8a30*/  BSYNC.RECONVERGENT B1 ;  /* 0x0000000000017941 */ /* 0x000fea0003800200 */
.L_x_615:
[----:B------:R-:W-:Y:S04]  /*8a40*/  BSSY.RECONVERGENT B1, `(.L_x_617) ;  /* 0x000000a000017945 */ /* 0x000fe80003800200 */
[----:B------:R-:W-:Y:S05]  /*8a50*/  @!P0 BRA P5, `(.L_x_618) ;  /* 0x0000000000208947 */ /* 0x000fea0002800000 */
        /* <DEDUP_REMOVED lines=8> */
.L_x_618:
[----:B------:R-:W-:Y:S05]  /*8ae0*/  BSYNC.RECONVERGENT B1 ;  /* 0x0000000000017941 */ /* 0x000fea0003800200 */
.L_x_617:
        /* <DEDUP_REMOVED lines=9> */
.L_x_602:
[----:B------:R-:W-:Y:S05]  /*8b80*/  BSYNC.RECONVERGENT B0 ;  /* 0x0000000000007941 */ /* 0x000fea0003800200 */
.L_x_594:
[----:B------:R-:W-:-:S13]  /*8b90*/  ISETP.NE.AND P0, PT, R0, 0xff, PT ;  /* 0x000000ff0000780c */ /* 0x000fda0003f05270 */
[----:B------:R-:W-:Y:S05]  /*8ba0*/  @P0 EXIT ;  /* 0x000000000000094d */ /* 0x000fea0003800000 */
[----:B01234-:R-:W0:Y:S01]  /*8bb0*/  LDC.64 R4, c[0x0][0x3a8] ;  /* 0x0000ea00ff047b82 */ /* 0x01fe220000000a00 */
[----:B------:R-:W-:-:S04]  /*8bc0*/  ISETP.NE.U32.AND P0, PT, R30, 0x900, PT ;  /* 0x000009001e00780c */ /* 0x000fc80003f05070 */
[----:B------:R-:W-:-:S13]  /*8bd0*/  ISETP.NE.AND.EX P0, PT, R50, RZ, PT, P0 ;  /* 0x000000ff3200720c */ /* 0x000fda0003f05300 */
[----:B------:R-:W-:Y:S05]  /*8be0*/  @P0 BRA `(.L_x_619) ;  /* 0x0000000000280947 */ /* 0x000fea0003800000 */
[----:B------:R-:W1:Y:S08]  /*8bf0*/  LDC.64 R6, c[0x0][0x398] ;  /* 0x0000e600ff067b82 */ /* 0x000e700000000a00 */
[----:B------:R-:W2:Y:S01]  /*8c00*/  LDC.64 R8, c[0x0][0x3a0] ;  /* 0x0000e800ff087b82 */ /* 0x000ea20000000a00 */
[----:B-1----:R-:W-:-:S04]  /*8c10*/  LEA R6, P0, R63, R6, 0x3 ;  /* 0x000000063f067211 */ /* 0x002fc800078018ff */
[C---:B------:R-:W-:Y:S02]  /*8c20*/  LEA.HI.X R7, R63.reuse, R7, R64, 0x3, P0 ;  /* 0x000000073f077211 */ /* 0x040fe400000f1c40 */
[----:B--2---:R-:W-:-:S03]  /*8c30*/  LEA R8, P1, R63, R8, 0x2 ;  /* 0x000000083f087211 */ /* 0x004fc600078210ff */
[----:B------:R1:W-:Y:S01]  /*8c40*/  STG.E.64 desc[UR8][R6.64], R2 ;  /* 0x0000000206007986 */ /* 0x0003e2000c101b08 */
[C---:B------:R-:W-:Y:S02]  /*8c50*/  LEA.HI.X R9, R63.reuse, R9, R64, 0x2, P1 ;  /* 0x000000093f097211 */ /* 0x040fe400008f1440 */
[----:B------:R-:W-:-:S03]  /*8c60*/  IADD3 R63, P0, PT, R63, 0x1, RZ ;  /* 0x000000013f3f7810 */ /* 0x000fc60007f1e0ff */
[----:B------:R1:W-:Y:S02]  /*8c70*/  STG.E desc[UR8][R8.64], R29 ;  /* 0x0000001d08007986 */ /* 0x0003e4000c101908 */
[----:B------:R-:W-:-:S08]  /*8c80*/  IMAD.X R64, RZ, RZ, R64, P0 ;  /* 0x000000ffff407224 */ /* 0x000fd000000e0640 */
.L_x_619:
[----:B------:R-:W-:Y:S02]  /*8c90*/  IMAD.MOV.U32 R65, RZ, RZ, R64 ;  /* 0x000000ffff417224 */ /* 0x000fe400078e0040 */
[----:B------:R-:W-:-:S05]  /*8ca0*/  IMAD.MOV.U32 R64, RZ, RZ, R63 ;  /* 0x000000ffff407224 */ /* 0x000fca00078e003f */
[----:B0-----:R-:W-:Y:S01]  /*8cb0*/  STG.E.64 desc[UR8][R4.64], R64 ;  /* 0x0000004004007986 */ /* 0x001fe2000c101b08 */
[----:B------:R-:W-:Y:S05]  /*8cc0*/  EXIT ;  /* 0x000000000000794d */ /* 0x000fea0003800000 */
.L_x_593:
[----:B------:R-:W0:Y:S02]  /*8cd0*/  LDC.64 R2, c[0x0][0x380] ;  /* 0x0000e000ff027b82 */ /* 0x000e240000000a00 */
[----:B0-----:R-:W-:-:S05]  /*8ce0*/  IMAD.WIDE.U32 R22, R0, 0x4800, R2 ;  /* 0x0000480000167825 */ /* 0x001fca00078e0002 */
[----:B------:R-:W2:Y:S01]  /*8cf0*/  LDG.E.64.CONSTANT R6, desc[UR8][R22.64] ;  /* 0x0000000816067981 */ /* 0x000ea2000c1e9b00 */
[----:B------:R-:W0:Y:S02]  /*8d00*/  S2R R52, SR_TID.X ;  /* 0x0000000000347919 */ /* 0x000e240000002100 */
[C---:B0-----:R-:W-:Y:S02]  /*8d10*/  LOP3.LUT R2, R52.reuse, 0x1f, RZ, 0xc0, !PT ;  /* 0x0000001f34027812 */ /* 0x041fe400078ec0ff */
[----:B------:R-:W-:-:S05]  /*8d20*/  LOP3.LUT R3, R52, 0x3e0, RZ, 0xc0, !PT ;  /* 0x000003e034037812 */ /* 0x000fca00078ec0ff */
[----:B------:R-:W-:-:S04]  /*8d30*/  IMAD R13, R3, 0x9, R2 ;  /* 0x00000009030d7824 */ /* 0x000fc800078e0202 */
[C---:B------:R-:W-:Y:S01]  /*8d40*/  VIADD R3, R13.reuse, 0x20 ;  /* 0x000000200d037836 */ /* 0x040fe20000000000 */
[C---:B------:R-:W-:Y:S01]  /*8d50*/  LEA R2, P5, R13.reuse, R22, 0x3 ;  /* 0x000000160d027211 */ /* 0x040fe200078a18ff */
[C---:B------:R-:W-:Y:S02]  /*8d60*/  VIADD R5, R13.reuse, 0x40 ;  /* 0x000000400d057836 */ /* 0x040fe40000000000 */
[----:B------:R-:W-:Y:S01]  /*8d70*/  VIADD R9, R13, 0x60 ;  /* 0x000000600d097836 */ /* 0x000fe20000000000 */
[-C--:B------:R-:W-:Y:S01]  /*8d80*/  ISETP.GE.U32.AND P6, PT, R3, R30.reuse, PT ;  /* 0x0000001e0300720c */ /* 0x080fe20003fc6070 */
[----:B------:R-:W-:Y:S01]  /*8d90*/  VIADD R3, R13, 0x80 ;  /* 0x000000800d037836 */ /* 0x000fe20000000000 */
[-C--:B------:R-:W-:Y:S01]  /*8da0*/  ISETP.GE.U32.AND P0, PT, R5, R30.reuse, PT ;  /* 0x0000001e0500720c */ /* 0x080fe20003f06070 */
[----:B------:R-:W-:Y:S01]  /*8db0*/  VIADD R5, R13, 0xa0 ;  /* 0x000000a00d057836 */ /* 0x000fe20000000000 */
[-C--:B------:R-:W-:Y:S01]  /*8dc0*/  ISETP.GE.U32.AND P1, PT, R9, R30.reuse, PT ;  /* 0x0000001e0900720c */ /* 0x080fe20003f26070 */
[----:B------:R-:W-:Y:S01]  /*8dd0*/  VIADD R15, R13, 0xe0 ;  /* 0x000000e00d0f7836 */ /* 0x000fe20000000000 */
[-C--:B------:R-:W-:Y:S01]  /*8de0*/  ISETP.GE.U32.AND P2, PT, R3, R30.reuse, PT ;  /* 0x0000001e0300720c */ /* 0x080fe20003f46070 */
[----:B------:R-:W-:Y:S01]  /*8df0*/  VIADD R3, R13, 0xc0 ;  /* 0x000000c00d037836 */ /* 0x000fe20000000000 */
[----:B------:R-:W-:-:S04]  /*8e00*/  ISETP.GE.U32.AND P3, PT, R5, R30, PT ;  /* 0x0000001e0500720c */ /* 0x000fc80003f66070 */
[-C--:B------:R-:W-:Y:S01]  /*8e10*/  ISETP.GE.U32.AND P4, PT, R3, R30.reuse, PT ;  /* 0x0000001e0300720c */ /* 0x080fe20003f86070 */
[----:B------:R-:W-:Y:S01]  /*8e20*/  IMAD.X R3, RZ, RZ, R23, P5 ;  /* 0x000000ffff037224 */ /* 0x000fe200028e0617 */
[C---:B------:R-:W-:Y:S01]  /*8e30*/  ISETP.GE.U32.AND P5, PT, R13.reuse, R30, PT ;  /* 0x0000001e0d00720c */ /* 0x040fe20003fa6070 */
[----:B------:R-:W-:Y:S01]  /*8e40*/  VIADD R13, R13, 0x100 ;  /* 0x000001000d0d7836 */ /* 0x000fe20000000000 */
[----:B------:R-:W-:Y:S01]  /*8e50*/  CS2R R26, SRZ ;  /* 0x00000000001a7805 */ /* 0x000fe2000001ff00 */
[----:B--2---:R-:W-:Y:S02]  /*8e60*/  IMAD.MOV.U32 R4, RZ, RZ, R6 ;  /* 0x000000ffff047224 */ /* 0x004fe400078e0006 */
[----:B------:R-:W-:Y:S02]  /*8e70*/  IMAD.MOV.U32 R5, RZ, RZ, R7 ;  /* 0x000000ffff057224 */ /* 0x000fe400078e0007 */
[----:B------:R-:W-:-:S06]  /*8e80*/  IMAD.MOV.U32 R8, RZ, RZ, R4 ;  /* 0x000000ffff087224 */ /* 0x000fcc00078e0004 */
[----:B------:R-:W2:Y:S01]  /*8e90*/  @!P5 LDG.E.64.CONSTANT R6, desc[UR8][R2.64] ;  /* 0x000000080206d981 */ /* 0x000ea2000c1e9b00 */
[--C-:B------:R-:W-:Y:S02]  /*8ea0*/  IMAD.MOV.U32 R9, RZ, RZ, R5.reuse ;  /* 0x000000ffff097224 */ /* 0x100fe400078e0005 */
[----:B------:R-:W-:Y:S02]  /*8eb0*/  IMAD.MOV.U32 R10, RZ, RZ, R4 ;  /* 0x000000ffff0a7224 */ /* 0x000fe400078e0004 */
[----:B------:R-:W-:Y:S02]  /*8ec0*/  IMAD.MOV.U32 R11, RZ, RZ, R5 ;  /* 0x000000ffff0b7224 */ /* 0x000fe400078e0005 */
[----:B------:R-:W3:Y:S01]  /*8ed0*/  @!P6 LDG.E.64.CONSTANT R8, desc[UR8][R2.64+0x100] ;  /* 0x000100080208e981 */ /* 0x000ee2000c1e9b00 */
[----:B------:R-:W-:-:S03]  /*8ee0*/  ISETP.GE.U32.AND P6, PT, R15, R30, PT ;  /* 0x0000001e0f00720c */ /* 0x000fc60003fc6070 */
[----:B------:R-:W4:Y:S01]  /*8ef0*/  @!P0 LDG.E.64.CONSTANT R10, desc[UR8][R2.64+0x200] ;  /* 0x00020008020a8981 */ /* 0x000f22000c1e9b00 */
[----:B------:R-:W-:Y:S01]  /*8f00*/  ISETP.GE.U32.AND P0, PT, R13, R30, PT ;  /* 0x0000001e0d00720c */ /* 0x000fe20003f06070 */
[--C-:B------:R-:W-:Y:S02]  /*8f10*/  IMAD.MOV.U32 R12, RZ, RZ, R4.reuse ;  /* 0x000000ffff0c7224 */ /* 0x100fe400078e0004 */
[--C-:B------:R-:W-:Y:S02]  /*8f20*/  IMAD.MOV.U32 R13, RZ, RZ, R5.reuse ;  /* 0x000000ffff0d7224 */ /* 0x100fe400078e0005 */
[--C-:B------:R-:W-:Y:S02]  /*8f30*/  IMAD.MOV.U32 R14, RZ, RZ, R4.reuse ;  /* 0x000000ffff0e7224 */ /* 0x100fe400078e0004 */
[--C-:B------:R-:W-:Y:S02]  /*8f40*/  IMAD.MOV.U32 R15, RZ, RZ, R5.reuse ;  /* 0x000000ffff0f7224 */ /* 0x100fe400078e0005 */
[----:B------:R-:W-:Y:S01]  /*8f50*/  IMAD.MOV.U32 R16, RZ, RZ, R4 ;  /* 0x000000ffff107224 */ /* 0x000fe200078e0004 */
[----:B------:R-:W5:Y:S01]  /*8f60*/  @!P1 LDG.E.64.CONSTANT R12, desc[UR8][R2.64+0x300] ;  /* 0x00030008020c9981 */ /* 0x000f62000c1e9b00 */
[----:B------:R-:W-:-:S02]  /*8f70*/  IMAD.MOV.U32 R17, RZ, RZ, R5 ;  /* 0x000000ffff117224 */ /* 0x000fc400078e0005 */
[--C-:B------:R-:W-:Y:S01]  /*8f80*/  IMAD.MOV.U32 R18, RZ, RZ, R4.reuse ;  /* 0x000000ffff127224 */ /* 0x100fe200078e0004 */
[----:B------:R-:W5:Y:S01]  /*8f90*/  @!P2 LDG.E.64.CONSTANT R14, desc[UR8][R2.64+0x400] ;  /* 0x00040008020ea981 */ /* 0x000f62000c1e9b00 */
[--C-:B------:R-:W-:Y:S02]  /*8fa0*/  IMAD.MOV.U32 R19, RZ, RZ, R5.reuse ;  /* 0x000000ffff137224 */ /* 0x100fe400078e0005 */
[----:B------:R-:W-:Y:S01]  /*8fb0*/  IMAD.MOV.U32 R20, RZ, RZ, R4 ;  /* 0x000000ffff147224 */ /* 0x000fe200078e0004 */
[----:B------:R-:W5:Y:S01]  /*8fc0*/  @!P3 LDG.E.64.CONSTANT R16, desc[UR8][R2.64+0x500] ;  /* 0x000500080210b981 */ /* 0x000f62000c1e9b00 */
[----:B------:R-:W-:-:S03]  /*8fd0*/  IMAD.MOV.U32 R21, RZ, RZ, R5 ;  /* 0x000000ffff157224 */ /* 0x000fc600078e0005 */
[----:B------:R-:W5:Y:S04]  /*8fe0*/  @!P4 LDG.E.64.CONSTANT R18, desc[UR8][R2.64+0x600] ;  /* 0x000600080212c981 */ /* 0x000f68000c1e9b00 */
[----:B------:R-:W5:Y:S04]  /*8ff0*/  @!P6 LDG.E.64.CONSTANT R20, desc[UR8][R2.64+0x700] ;  /* 0x000700080214e981 */ /* 0x000f68000c1e9b00 */
[----:B------:R0:W5:Y:S01]  /*9000*/  @!P0 LDG.E.64.CONSTANT R4, desc[UR8][R2.64+0x800] ;  /* 0x0008000802048981 */ /* 0x000162000c1e9b00 */
[C---:B------:R-:W-:Y:S01]  /*9010*/  ISETP.NE.AND P1, PT, R52.reuse, RZ, PT ;  /* 0x000000ff3400720c */ /* 0x040fe20003f25270 */
[----:B------:R-:W1:Y:S01]  /*9020*/  S2R R49, SR_LANEID ;  /* 0x0000000000317919 */ /* 0x000e620000000000 */
[----:B------:R-:W1:Y:S01]  /*9030*/  S2UR UR5, SR_CgaCtaId ;  /* 0x00000000000579c3 */ /* 0x000e620000008800 */
[----:B------:R-:W-:Y:S01]  /*9040*/  SHF.R.U32.HI R32, RZ, 0x5, R52 ;  /* 0x00000005ff207819 */ /* 0x000fe20000011634 */
[----:B------:R-:W-:Y:S01]  /*9050*/  UMOV UR4, 0x400 ;  /* 0x0000040000047882 */ /* 0x000fe20000000000 */
[----:B------:R-:W-:-:S05]  /*9060*/  IMAD R31, R52, 0x9, RZ ;  /* 0x00000009341f7824 */ /* 0x000fca00078e02ff */
[----:B0-----:R-:W0:Y:S03]  /*9070*/  LDC R3, c[0x0][0x390] ;  /* 0x0000e400ff037b82 */ /* 0x001e260000000800 */
[----:B------:R5:W5:Y:S01]  /*9080*/  @!P1 LDG.E.64.CONSTANT R26, desc[UR8][R22.64+-0x8] ;  /* 0xfffff808161a9981 */ /* 0x000b62000c1e9b00 */
[----:B------:R-:W-:Y:S01]  /*9090*/  P2R R2, PR, RZ, 0x2 ;  /* 0x00000002ff027803 */ /* 0x000fe20000000000 */
[----:B-1----:R-:W-:Y:S01]  /*90a0*/  ULEA UR4, UR5, UR4, 0x18 ;  /* 0x0000000405047291 */ /* 0x002fe2000f8ec0ff */
[----:B------:R-:W-:-:S05]  /*90b0*/  IMAD R28, R32, 0x120, R49 ;  /* 0x00000120201c7824 */ /* 0x000fca00078e0231 */
[----:B------:R-:W-:-:S05]  /*90c0*/  LEA R29, R28, UR4, 0x3 ;  /* 0x000000041c1d7c11 */ /* 0x000fca000f8e18ff */
[----:B------:R-:W-:Y:S01]  /*90d0*/  IMAD R2, R49, 0x40, R29 ;  /* 0x0000004031027824 */ /* 0x000fe200078e021d */
[----:B------:R-:W-:Y:S01]  /*90e0*/  ISETP.NE.AND P0, PT, R52, RZ, PT ;  /* 0x000000ff3400720c */ /* 0x000fe20003f05270 */
[----:B--2---:R-:W-:Y:S04]  /*90f0*/  STS.64 [R29], R6 ;  /* 0x000000061d007388 */ /* 0x004fe80000000a00 */
[----:B---3--:R1:W-:Y:S04]  /*9100*/  STS.64 [R29+0x100], R8 ;  /* 0x000100081d007388 */ /* 0x0083e80000000a00 */
[----:B----4-:R-:W-:Y:S01]  /*9110*/  STS.64 [R29+0x200], R10 ;  /* 0x0002000a1d007388 */ /* 0x010fe20000000a00 */
[----:B-1----:R-:W-:-:S03]  /*9120*/  VIADD R9, R31, 0x3 ;  /* 0x000000031f097836 */ /* 0x002fc60000000000 */
[----:B-----5:R-:W-:Y:S02]  /*9130*/  STS.64 [R29+0x300], R12 ;  /* 0x0003000c1d007388 */ /* 0x020fe40000000a00 */
[----:B------:R-:W-:Y:S02]  /*9140*/  ISETP.EQ.U32.AND P1, PT, R30, R9, PT ;  /* 0x000000091e00720c */ /* 0x000fe40003f22070 */
[----:B------:R-:W-:Y:S04]  /*9150*/  STS.64 [R29+0x400], R14 ;  /* 0x0004000e1d007388 */ /* 0x000fe80000000a00 */
[----:B------:R-:W-:Y:S04]  /*9160*/  STS.64 [R29+0x500], R16 ;  /* 0x000500101d007388 */ /* 0x000fe80000000a00 */
[----:B------:R-:W-:Y:S04]  /*9170*/  STS.64 [R29+0x600], R18 ;  /* 0x000600121d007388 */ /* 0x000fe80000000a00 */
[----:B------:R-:W-:Y:S04]  /*9180*/  STS.64 [R29+0x700], R20 ;  /* 0x000700141d007388 */ /* 0x000fe80000000a00 */
[----:B------:R1:W-:Y:S01]  /*9190*/  STS.64 [R29+0x800], R4 ;  /* 0x000800041d007388 */ /* 0x0003e20000000a00 */
[----:B------:R-:W-:-:S03]  /*91a0*/  NOP ;  /* 0x0000000000007918 */ /* 0x000fc60000000000 */
[----:B------:R-:W-:Y:S04]  /*91b0*/  LDS.64 R24, [R2] ;  /* 0x0000000002187984 */ /* 0x000fe80000000a00 */
[----:B------:R-:W-:Y:S04]  /*91c0*/  LDS.64 R22, [R2+0x8] ;  /* 0x0000080002167984 */ /* 0x000fe80000000a00 */
[----:B------:R-:W2:Y:S04]  /*91d0*/  LDS.64 R20, [R2+0x40] ;  /* 0x0000400002147984 */ /* 0x000ea80000000a00 */
[----:B------:R-:W-:Y:S04]  /*91e0*/  LDS.64 R18, [R2+0x10] ;  /* 0x0000100002127984 */ /* 0x000fe80000000a00 */
[----:B------:R-:W3:Y:S04]  /*91f0*/  LDS.64 R16, [R2+0x18] ;  /* 0x0000180002107984 */ /* 0x000ee80000000a00 */
[----:B------:R-:W4:Y:S04]  /*9200*/  LDS.64 R14, [R2+0x20] ;  /* 0x00002000020e7984 */ /* 0x000f280000000a00 */
[----:B------:R-:W5:Y:S04]  /*9210*/  LDS.64 R12, [R2+0x28] ;  /* 0x00002800020c7984 */ /* 0x000f680000000a00 */
[----:B------:R-:W5:Y:S04]  /*9220*/  LDS.64 R10, [R2+0x30] ;  /* 0x00003000020a7984 */ /* 0x000f680000000a00 */
[----:B------:R-:W5:Y:S01]  /*9230*/  LDS.64 R8, [R2+0x38] ;  /* 0x0000380002087984 */ /* 0x000f620000000a00 */
[----:B-1----:R-:W-:-:S02]  /*9240*/  IMAD R5, R49, 0x8, R28 ;  /* 0x0000000831057824 */ /* 0x002fc400078e021c */
[----:B------:R-:W-:Y:S01]  /*9250*/  IMAD R28, R28, -0x4, R29 ;  /* 0xfffffffc1c1c7824 */ /* 0x000fe200078e021d */
[----:B------:R-:W-:Y:S01]  /*9260*/  BAR.SYNC.DEFER_BLOCKING 0x0 ;  /* 0x0000000000007b1d */ /* 0x000fe20000010000 */
[----:B------:R-:W-:Y:S02]  /*9270*/  IMAD R5, R5, -0x4, R2 ;  /* 0xfffffffc05057824 */ /* 0x000fe400078e0202 */
[----:B------:R-:W-:-:S05]  /*9280*/  VIADD R7, R31, 0x1 ;  /* 0x000000011f077836 */ /* 0x000fca0000000000 */
[----:B------:R-:W-:Y:S01]  /*9290*/  ISETP.EQ.U32.AND P3, PT, R30, R7, PT ;  /* 0x000000071e00720c */ /* 0x000fe20003f62070 */
[----:B0-----:R-:W-:Y:S04]  /*92a0*/  STS [R28], R3 ;  /* 0x000000031c007388 */ /* 0x001fe80000000800 */
        /* <DEDUP_REMOVED lines=17> */
[----:B------:R1:W-:Y:S01]  /*93c0*/  LDS R2, [R5+0x20] ;  /* 0x0000200005027984 */ /* 0x0003e20000000800 */
[----:B------:R-:W-:Y:S01]  /*93d0*/  VIADD R7, R31, 0x2 ;  /* 0x000000021f077836 */ /* 0x000fe20000000000 */
[----:B------:R-:W-:Y:S04]  /*93e0*/  BAR.SYNC.DEFER_BLOCKING 0x0 ;  /* 0x0000000000007b1d */ /* 0x000fe80000010000 */
[----:B------:R-:W-:-:S02]  /*93f0*/  ISETP.EQ.U32.AND P2, PT, R30, R7, PT ;  /* 0x000000071e00720c */ /* 0x000fc40003f42070 */
[----:B------:R-:W-:-:S05]  /*9400*/  LEA R7, R52, UR4, 0x3 ;  /* 0x0000000434077c11 */ /* 0x000fca000f8e18ff */
[----:B--2---:R-:W-:Y:S01]  /*9410*/  STS.64 [R7+0x8d8], R20 ;  /* 0x0008d81407007388 */ /* 0x004fe20000000a00 */
[----:B------:R-:W-:Y:S01]  /*9420*/  BAR.SYNC.DEFER_BLOCKING 0x0 ;  /* 0x0000000000007b1d */ /* 0x000fe20000010000 */
[----:B------:R-:W-:Y:S02]  /*9430*/  ISETP.NE.U32.AND P5, PT, R24, R22, PT ;  /* 0x000000161800720c */ /* 0x000fe40003fa5070 */
[----:B---3--:R-:W-:Y:S02]  /*9440*/  ISETP.NE.U32.AND P4, PT, R18, R16, PT ;  /* 0x000000101200720c */ /* 0x008fe40003f85070 */
[----:B------:R-:W-:Y:S01]  /*9450*/  ISETP.NE.AND.EX P5, PT, R25, R23, PT, P5 ;  /* 0x000000171900720c */ /* 0x000fe20003fa5350 */
[----:B0-----:R-:W-:Y:S01]  /*9460*/  VIADD R3, R31, 0x4 ;  /* 0x000000041f037836 */ /* 0x001fe20000000000 */
[----:B------:R-:W-:Y:S02]  /*9470*/  ISETP.NE.AND.EX P4, PT, R19, R17, PT, P4 ;  /* 0x000000111300720c */ /* 0x000fe40003f85340 */
[----:B------:R-:W-:-:S02]  /*9480*/  ISETP.EQ.OR.EX P3, PT, R50, RZ, P5, P3 ;  /* 0x000000ff3200720c */ /* 0x000fc40002f62730 */
[----:B----4-:R-:W-:Y:S01]  /*9490*/  ISETP.NE.U32.AND P5, PT, R16, R14, PT ;  /* 0x0000000e1000720c */ /* 0x010fe20003fa5070 */
[----:B------:R-:W0:Y:S01]  /*94a0*/  @P0 LDS.64 R26, [R7+0x8d0] ;  /* 0x0008d000071a0984 */ /* 0x000e220000000a00 */
[----:B------:R-:W-:-:S04]  /*94b0*/  ISETP.NE.U32.AND P0, PT, R22, R18, PT ;  /* 0x000000121600720c */ /* 0x000fc80003f05070 */
[----:B------:R-:W-:Y:S02]  /*94c0*/  ISETP.NE.AND.EX P0, PT, R23, R19, PT, P0 ;  /* 0x000000131700720c */ /* 0x000fe40003f05300 */
[----:B------:R-:W-:Y:S02]  /*94d0*/  ISETP.NE.AND.EX P5, PT, R17, R15, PT, P5 ;  /* 0x0000000f1100720c */ /* 0x000fe40003fa5350 */
[----:B------:R-:W-:Y:S02]  /*94e0*/  ISETP.EQ.OR.EX P2, PT, R50, RZ, P0, P2 ;  /* 0x000000ff3200720c */ /* 0x000fe40000742720 */
[----:B------:R-:W-:Y:S01]  /*94f0*/  ISETP.EQ.U32.AND P0, PT, R30, R3, PT ;  /* 0x000000031e00720c */ /* 0x000fe20003f02070 */
[----:B------:R-:W-:Y:S01]  /*9500*/  VIADD R3, R31, 0x5 ;  /* 0x000000051f037836 */ /* 0x000fe20000000000 */
[----:B------:R-:W-:Y:S02]  /*9510*/  ISETP.EQ.OR.EX P1, PT, R50, RZ, P4, P1 ;  /* 0x000000ff3200720c */ /* 0x000fe40002722710 */
[----:B-----5:R-:W-:-:S02]  /*9520*/  ISETP.NE.U32.AND P4, PT, R14, R12, PT ;  /* 0x0000000c0e00720c */ /* 0x020fc40003f85070 */
[----:B------:R-:W-:Y:S02]  /*9530*/  ISETP.EQ.OR.EX P0, PT, R50, RZ, P5, P0 ;  /* 0x000000ff3200720c */ /* 0x000fe40002f02700 */
[----:B------:R-:W-:Y:S02]  /*9540*/  ISETP.EQ.U32.AND P5, PT, R30, R3, PT ;  /* 0x000000031e00720c */ /* 0x000fe40003fa2070 */
[----:B------:R-:W-:Y:S01]  /*9550*/  ISETP.NE.AND.EX P4, PT, R15, R13, PT, P4 ;  /* 0x0000000d0f00720c */ /* 0x000fe20003f85340 */
[----:B------:R-:W-:-:S03]  /*9560*/  VIADD R3, R31, 0x6 ;  /* 0x000000061f037836 */ /* 0x000fc60000000000 */
[----:B------:R-:W-:Y:S02]  /*9570*/  ISETP.EQ.OR.EX P4, PT, R50, RZ, P4, P5 ;  /* 0x000000ff3200720c */ /* 0x000fe40002782750 */
[----:B------:R-:W-:Y:S02]  /*9580*/  ISETP.NE.U32.AND P5, PT, R12, R10, PT ;  /* 0x0000000a0c00720c */ /* 0x000fe40003fa5070 */
[----:B------:R-:W-:Y:S02]  /*9590*/  ISETP.EQ.U32.AND P6, PT, R30, R3, PT ;  /* 0x000000031e00720c */ /* 0x000fe40003fc2070 */
[----:B------:R-:W-:Y:S01]  /*95a0*/  ISETP.NE.AND.EX P5, PT, R13, R11, PT, P5 ;  /* 0x0000000b0d00720c */ /* 0x000fe20003fa5350 */
[----:B------:R-:W-:-:S03]  /*95b0*/  VIADD R3, R31, 0x7 ;  /* 0x000000071f037836 */ /* 0x000fc60000000000 */
[----:B------:R-:W-:Y:S02]  /*95c0*/  ISETP.EQ.OR.EX P6, PT, R50, RZ, P5, P6 ;  /* 0x000000ff3200720c */ /* 0x000fe40002fc2760 */
[----:B------:R-:W-:Y:S02]  /*95d0*/  ISETP.NE.U32.AND P5, PT, R10, R8, PT ;  /* 0x000000080a00720c */ /* 0x000fe40003fa5070 */
[----:B-1----:R-:W-:Y:S02]  /*95e0*/  P2R R5, PR, RZ, 0x40 ;  /* 0x00000040ff057803 */ /* 0x002fe40000000000 */
[----:B------:R-:W-:Y:S02]  /*95f0*/  ISETP.NE.AND.EX P5, PT, R11, R9, PT, P5 ;  /* 0x000000090b00720c */ /* 0x000fe40003fa5350 */
[----:B------:R-:W-:-:S04]  /*9600*/  ISETP.EQ.U32.AND P6, PT, R30, R3, PT ;  /* 0x000000031e00720c */ /* 0x000fc80003fc2070 */
[----:B------:R-:W-:Y:S02]  /*9610*/  ISETP.EQ.OR.EX P5, PT, R50, RZ, P5, P6 ;  /* 0x000000ff3200720c */ /* 0x000fe40002fa2760 */
[----:B0-----:R-:W-:Y:S02]  /*9620*/  ISETP.NE.U32.AND P6, PT, R26, R24, PT ;  /* 0x000000181a00720c */ /* 0x001fe40003fc5070 */
[----:B------:R-:W-:Y:S02]  /*9630*/  P2R R51, PR, RZ, 0x20 ;  /* 0x00000020ff337803 */ /* 0x000fe40000000000 */
[----:B------:R-:W-:Y:S02]  /*9640*/  ISETP.NE.AND.EX P6, PT, R27, R25, PT, P6 ;  /* 0x000000191b00720c */ /* 0x000fe40003fc5360 */
[----:B------:R-:W-:Y:S01]  /*9650*/  ISETP.EQ.U32.AND P5, PT, R30, R31, PT ;  /* 0x0000001f1e00720c */ /* 0x000fe20003fa2070 */
[----:B------:R-:W-:Y:S01]  /*9660*/  VIADD R31, R31, 0x8 ;  /* 0x000000081f1f7836 */ /* 0x000fe20000000000 */
[----:B------:R-:W-:-:S02]  /*9670*/  SEL R4, R48, RZ, !P3 ;  /* 0x000000ff30047207 */ /* 0x000fc40005800000 */
[----:B------:R-:W-:Y:S02]  /*9680*/  ISETP.EQ.OR.EX P5, PT, R50, RZ, P6, P5 ;  /* 0x000000ff3200720c */ /* 0x000fe400037a2750 */
[----:B------:R-:W-:Y:S02]  /*9690*/  ISETP.NE.U32.AND P6, PT, R8, R20, PT ;  /* 0x000000140800720c */ /* 0x000fe40003fc5070 */
[----:B------:R-:W-:Y:S01]  /*96a0*/  P2R R3, PR, RZ, 0x20 ;  /* 0x00000020ff037803 */ /* 0x000fe20000000000 */
[----:B------:R-:W-:Y:S01]  /*96b0*/  IMAD.IADD R4, R47, 0x1, R4 ;  /* 0x000000012f047824 */ /* 0x000fe200078e0204 */
[----:B------:R-:W-:Y:S02]  /*96c0*/  ISETP.NE.AND.EX P6, PT, R9, R21, PT, P6 ;  /* 0x000000150900720c */ /* 0x000fe40003fc5360 */
[----:B------:R-:W-:-:S04]  /*96d0*/  ISETP.EQ.U32.AND P5, PT, R30, R31, PT ;  /* 0x0000001f1e00720c */ /* 0x000fc80003fa2070 */
[----:B------:R-:W-:Y:S02]  /*96e0*/  ISETP.EQ.OR.EX P5, PT, R50, RZ, P6, P5 ;  /* 0x000000ff3200720c */ /* 0x000fe400037a2750 */
[----:B------:R-:W-:Y:S02]  /*96f0*/  ISETP.NE.AND P6, PT, R3, RZ, PT ;  /* 0x000000ff0300720c */ /* 0x000fe40003fc5270 */
[----:B------:R-:W-:-:S05]  /*9700*/  SEL R3, R4, RZ, !P2 ;  /* 0x000000ff04037207 */ /* 0x000fca0005000000 */
[----:B------:R-:W-:-:S05]  /*9710*/  IMAD.IADD R3, R46, 0x1, R3 ;  /* 0x000000012e037824 */ /* 0x000fca00078e0203 */
[----:B------:R-:W-:-:S05]  /*9720*/  SEL R4, R3, RZ, !P1 ;  /* 0x000000ff03047207 */ /* 0x000fca0004800000 */
[----:B------:R-:W-:-:S05]  /*9730*/  IMAD.IADD R4, R45, 0x1, R4 ;  /* 0x000000012d047824 */ /* 0x000fca00078e0204 */
[----:B------:R-:W-:-:S05]  /*9740*/  SEL R3, R4, RZ, !P0 ;  /* 0x000000ff04037207 */ /* 0x000fca0004000000 */
[----:B------:R-:W-:Y:S01]  /*9750*/  IMAD.IADD R3, R44, 0x1, R3 ;  /* 0x000000012c037824 */ /* 0x000fe200078e0203 */
[----:B------:R-:W-:-:S04]  /*9760*/  SEL R6, RZ, 0x1, !P6 ;  /* 0x00000001ff067807 */ /* 0x000fc80007000000 */
[----:B------:R-:W-:Y:S02]  /*9770*/  SEL R4, R3, RZ, !P4 ;  /* 0x000000ff03047207 */ /* 0x000fe40006000000 */
[----:B------:R-:W-:Y:S02]  /*9780*/  SEL R3, RZ, 0x1, !P3 ;  /* 0x00000001ff037807 */ /* 0x000fe40005800000 */
[----:B------:R-:W-:Y:S02]  /*9790*/  SEL R38, RZ, 0x1, !P4 ;  /* 0x00000001ff267807 */ /* 0x000fe40006000000 */
[----:B------:R-:W-:Y:S01]  /*97a0*/  IADD3 R7, P4, PT, R3, R6, RZ ;  /* 0x0000000603077210 */ /* 0x000fe20007f9e0ff */
[----:B------:R-:W-:-:S04]  /*97b0*/  IMAD.IADD R4, R43, 0x1, R4 ;  /* 0x000000012b047824 */ /* 0x000fc800078e0204 */
[----:B------:R-:W-:Y:S01]  /*97c0*/  IMAD.X R6, RZ, RZ, RZ, P4 ;  /* 0x000000ffff067224 */ /* 0x000fe200020e06ff */
[----:B------:R-:W-:-:S04]  /*97d0*/  ISETP.NE.AND P4, PT, R5, RZ, PT ;  /* 0x000000ff0500720c */ /* 0x000fc80003f85270 */
[----:B------:R-:W-:Y:S02]  /*97e0*/  SEL R3, R4, RZ, !P4 ;  /* 0x000000ff04037207 */ /* 0x000fe40006000000 */
[----:B------:R-:W-:Y:S02]  /*97f0*/  SEL R4, RZ, 0x1, !P2 ;  /* 0x00000001ff047807 */ /* 0x000fe40005000000 */
[----:B------:R-:W-:Y:S01]  /*9800*/  SEL R5, RZ, 0x1, !P4 ;  /* 0x00000001ff057807 */ /* 0x000fe20006000000 */
[----:B------:R-:W-:Y:S01]  /*9810*/  IMAD.IADD R3, R42, 0x1, R3 ;  /* 0x000000012a037824 */ /* 0x000fe200078e0203 */
[----:B------:R-:W-:Y:S02]  /*9820*/  IADD3 R7, P4, PT, R7, R4, RZ ;  /* 0x0000000407077210 */ /* 0x000fe40007f9e0ff */
[----:B------:R-:W-:Y:S02]  /*9830*/  ISETP.NE.AND P6, PT, R51, RZ, PT ;  /* 0x000000ff3300720c */ /* 0x000fe40003fc5270 */
[----:B------:R-:W-:Y:S01]  /*9840*/  SEL R4, RZ, 0x1, !P1 ;  /* 0x00000001ff047807 */ /* 0x000fe20004800000 */
[----:B------:R-:W-:Y:S01]  /*9850*/  IMAD.X R6, RZ, RZ, R6, P4 ;  /* 0x000000ffff067224 */ /* 0x000fe200020e0606 */
[----:B------:R-:W-:-:S02]  /*9860*/  SEL R3, R3, RZ, !P6 ;  /* 0x000000ff03037207 */ /* 0x000fc40007000000 */
[----:B------:R-:W-:Y:S02]  /*9870*/  IADD3 R7, P4, PT, R7, R4, RZ ;  /* 0x0000000407077210 */ /* 0x000fe40007f9e0ff */
[----:B------:R-:W-:Y:S01]  /*9880*/  SEL R4, RZ, 0x1, !P0 ;  /* 0x00000001ff047807 */ /* 0x000fe20004000000 */
[----:B------:R-:W-:Y:S02]  /*9890*/  IMAD.IADD R3, R40, 0x1, R3 ;  /* 0x0000000128037824 */ /* 0x000fe400078e0203 */
[----:B------:R-:W-:Y:S01]  /*98a0*/  IMAD.X R6, RZ, RZ, R6, P4 ;  /* 0x000000ffff067224 */ /* 0x000fe200020e0606 */
[----:B------:R-:W-:Y:S02]  /*98b0*/  IADD3 R7, P4, PT, R7, R4, RZ ;  /* 0x0000000407077210 */ /* 0x000fe40007f9e0ff */
[----:B------:R-:W-:-:S03]  /*98c0*/  SEL R3, R3, RZ, !P5 ;  /* 0x000000ff03037207 */ /* 0x000fc60006800000 */
[----:B------:R-:W-:Y:S01]  /*98d0*/  IMAD.X R41, RZ, RZ, R6, P4 ;  /* 0x000000ffff297224 */ /* 0x000fe200020e0606 */
[----:B------:R-:W-:Y:S01]  /*98e0*/  IADD3 R38, P4, PT, R7, R38, RZ ;  /* 0x0000002607267210 */ /* 0x000fe20007f9e0ff */
[----:B------:R-:W-:Y:S01]  /*98f0*/  IMAD.IADD R2, R2, 0x1, R3 ;  /* 0x0000000102027824 */ /* 0x000fe200078e0203 */
[----:B------:R-:W-:-:S03]  /*9900*/  SEL R7, RZ, 0x1, !P6 ;  /* 0x00000001ff077807 */ /* 0x000fc60007000000 */
[----:B------:R-:W-:Y:S01]  /*9910*/  IMAD.X R39, RZ, RZ, R41, P4 ;  /* 0x000000ffff277224 */ /* 0x000fe200020e0629 */
[----:B------:R-:W-:Y:S02]  /*9920*/  IADD3 R36, P4, PT, R38, R5, RZ ;  /* 0x0000000526247210 */ /* 0x000fe40007f9e0ff */
[----:B------:R-:W0:Y:S03]  /*9930*/  SHFL.UP PT, R5, R2, 0x1, RZ ;  /* 0x0420000002057989 */ /* 0x000e2600000e00ff */
[----:B------:R-:W-:Y:S01]  /*9940*/  IMAD.X R37, RZ, RZ, R39, P4 ;  /* 0x000000ffff257224 */ /* 0x000fe200020e0627 */
[----:B------:R-:W-:Y:S02]  /*9950*/  IADD3 R34, P4, PT, R36, R7, RZ ;  /* 0x0000000724227210 */ /* 0x000fe40007f9e0ff */
[----:B------:R-:W-:-:S03]  /*9960*/  SEL R3, RZ, 0x1, !P5 ;  /* 0x00000001ff037807 */ /* 0x000fc60006800000 */
[----:B------:R-:W-:Y:S01]  /*9970*/  IMAD.X R35, RZ, RZ, R37, P4 ;  /* 0x000000ffff237224 */ /* 0x000fe200020e0625 */
[----:B------:R-:W-:-:S05]  /*9980*/  IADD3 R28, P4, PT, R34, R3, RZ ;  /* 0x00000003221c7210 */ /* 0x000fca0007f9e0ff */
[----:B------:R-:W-:Y:S01]  /*9990*/  IMAD.X R29, RZ, RZ, R35, P4 ;  /* 0x000000ffff1d7224 */ /* 0x000fe200020e0623 */
[----:B------:R-:W-:Y:S01]  /*99a0*/  ISETP.NE.U32.AND P4, PT, R28, RZ, PT ;  /* 0x000000ff1c00720c */ /* 0x000fe20003f85070 */
[----:B------:R-:W1:Y:S03]  /*99b0*/  SHFL.UP PT, R3, R28, 0x1, RZ ;  /* 0x042000001c037989 */ /* 0x000e6600000e00ff */
[----:B------:R-:W-:Y:S01]  /*99c0*/  ISETP.NE.AND.EX P4, PT, R29, RZ, PT, P4 ;  /* 0x000000ff1d00720c */ /* 0x000fe20003f85340 */
[----:B------:R-:W2:Y:S03]  /*99d0*/  SHFL.UP PT, R4, R29, 0x1, RZ ;  /* 0x042000001d047989 */ /* 0x000ea600000e00ff */
[----:B0-----:R-:W-:Y:S02]  /*99e0*/  SEL R5, R5, RZ, !P4 ;  /* 0x000000ff05057207 */ /* 0x001fe40006000000 */
[----:B------:R-:W-:-:S04]  /*99f0*/  ISETP.GE.AND P4, PT, R49, 0x1, PT ;  /* 0x000000013100780c */ /* 0x000fc80003f86270 */
[----:B------:R-:W-:-:S05]  /*9a00*/  SEL R5, R5, RZ, P4 ;  /* 0x000000ff05057207 */ /* 0x000fca0002000000 */
[----:B------:R-:W-:-:S05]  /*9a10*/  IMAD.IADD R5, R2, 0x1, R5 ;  /* 0x0000000102057824 */ /* 0x000fca00078e0205 */
[----:B------:R-:W0:Y:S01]  /*9a20*/  SHFL.UP PT, R6, R5, 0x2, RZ ;  /* 0x0440000005067989 */ /* 0x000e2200000e00ff */
[----:B-1----:R-:W-:Y:S02]  /*9a30*/  SEL R3, R3, RZ, P4 ;  /* 0x000000ff03037207 */ /* 0x002fe40002000000 */
[----:B--2---:R-:W-:Y:S02]  /*9a40*/  SEL R4, R4, RZ, P4 ;  /* 0x000000ff04047207 */ /* 0x004fe40002000000 */
[----:B------:R-:W-:-:S05]  /*9a50*/  IADD3 R7, P4, PT, R3, R28, RZ ;  /* 0x0000001c03077210 */ /* 0x000fca0007f9e0ff */
[----:B------:R-:W-:Y:S01]  /*9a60*/  IMAD.X R54, R4, 0x1, R29, P4 ;  /* 0x0000000104367824 */ /* 0x000fe200020e061d */
[----:B------:R-:W1:Y:S01]  /*9a70*/  SHFL.UP PT, R2, R7, 0x2, RZ ;  /* 0x0440000007027989 */ /* 0x000e6200000e00ff */
[----:B------:R-:W-:-:S03]  /*9a80*/  ISETP.NE.U32.AND P4, PT, R7, RZ, PT ;  /* 0x000000ff0700720c */ /* 0x000fc60003f85070 */
[----:B------:R-:W2:Y:S01]  /*9a90*/  SHFL.UP PT, R3, R54, 0x2, RZ ;  /* 0x0440000036037989 */ /* 0x000ea200000e00ff */
[----:B------:R-:W-:-:S04]  /*9aa0*/  ISETP.NE.AND.EX P4, PT, R54, RZ, PT, P4 ;  /* 0x000000ff3600720c */ /* 0x000fc80003f85340 */
[----:B0-----:R-:W-:Y:S02]  /*9ab0*/  SEL R6, R6, RZ, !P4 ;  /* 0x000000ff06067207 */ /* 0x001fe40006000000 */
[----:B------:R-:W-:-:S04]  /*9ac0*/  ISETP.GE.AND P4, PT, R49, 0x2, PT ;  /* 0x000000023100780c */ /* 0x000fc80003f86270 */
[----:B------:R-:W-:-:S05]  /*9ad0*/  SEL R6, R6, RZ, P4 ;  /* 0x000000ff06067207 */ /* 0x000fca0002000000 */
[----:B------:R-:W-:Y:S01]  /*9ae0*/  IMAD.IADD R6, R5, 0x1, R6 ;  /* 0x0000000105067824 */ /* 0x000fe200078e0206 */
[----:B-1----:R-:W-:-:S04]  /*9af0*/  SEL R2, R2, RZ, P4 ;  /* 0x000000ff02027207 */ /* 0x002fc80002000000 */
[----:B------:R-:W0:Y:S01]  /*9b00*/  SHFL.UP PT, R4, R6, 0x4, RZ ;  /* 0x0480000006047989 */ /* 0x000e2200000e00ff */
        /* <DEDUP_REMOVED lines=9> */
[----:B------:R-:W-:Y:S02]  /*9ba0*/  SEL R5, R4, RZ, P4 ;  /* 0x000000ff04057207 */ /* 0x000fe40002000000 */
[----:B-1----:R-:W-:-:S03]  /*9bb0*/  SEL R2, R2, RZ, P4 ;  /* 0x000000ff02027207 */ /* 0x002fc60002000000 */
[----:B------:R-:W-:Y:S01]  /*9bc0*/  IMAD.IADD R5, R6, 0x1, R5 ;  /* 0x0000000106057824 */ /* 0x000fe200078e0205 */
[----:B--2---:R-:W-:Y:S02]  /*9bd0*/  SEL R3, R3, RZ, P4 ;  /* 0x000000ff03037207 */ /* 0x004fe40002000000 */
[----:B------:R-:W-:Y:S02]  /*9be0*/  IADD3 R29, P4, PT, R2, R29, RZ ;  /* 0x0000001d021d7210 */ /* 0x000fe40007f9e0ff */
[----:B------:R-:W0:Y:S03]  /*9bf0*/  SHFL.UP PT, R4, R5, 0x8, RZ ;  /* 0x0500000005047989 */ /* 0x000e2600000e00ff */
[----:B------:R-:W-:Y:S01]  /*9c00*/  IMAD.X R6, R3, 0x1, R28, P4 ;  /* 0x0000000103067824 */ /* 0x000fe200020e061c */
[----:B------:R-:W1:Y:S04]  /*9c10*/  SHFL.UP PT, R2, R29, 0x8, RZ ;  /* 0x050000001d027989 */ /* 0x000e6800000e00ff */
[----:B------:R-:W2:Y:S01]  /*9c20*/  SHFL.UP PT, R3, R6, 0x8, RZ ;  /* 0x0500000006037989 */ /* 0x000ea200000e00ff */
[----:B------:R-:W-:-:S04]  /*9c30*/  ISETP.NE.U32.AND P4, PT, R29, RZ, PT ;  /* 0x000000ff1d00720c */ /* 0x000fc80003f85070 */
[----:B------:R-:W-:-:S04]  /*9c40*/  ISETP.NE.AND.EX P4, PT, R6, RZ, PT, P4 ;  /* 0x000000ff0600720c */ /* 0x000fc80003f85340 */
[----:B0-----:R-:W-:Y:S02]  /*9c50*/  SEL R4, R4, RZ, !P4 ;  /* 0x000000ff04047207 */ /* 0x001fe40006000000 */
[----:B------:R-:W-:-:S04]  /*9c60*/  ISETP.GE.AND P4, PT, R49, 0x8, PT ;  /* 0x000000083100780c */ /* 0x000fc80003f86270 */
[----:B------:R-:W-:Y:S02]  /*9c70*/  SEL R4, R4, RZ, P4 ;  /* 0x000000ff04047207 */ /* 0x000fe40002000000 */
[----:B-1----:R-:W-:Y:S02]  /*9c80*/  SEL R2, R2, RZ, P4 ;  /* 0x000000ff02027207 */ /* 0x002fe40002000000 */
[----:B--2---:R-:W-:Y:S01]  /*9c90*/  SEL R3, R3, RZ, P4 ;  /* 0x000000ff03037207 */ /* 0x004fe20002000000 */
[----:B------:R-:W-:Y:S01]  /*9ca0*/  IMAD.IADD R4, R5, 0x1, R4 ;  /* 0x0000000105047824 */ /* 0x000fe200078e0204 */
[----:B------:R-:W-:-:S04]  /*9cb0*/  IADD3 R7, P4, PT, R2, R29, RZ ;  /* 0x0000001d02077210 */ /* 0x000fc80007f9e0ff */
[----:B------:R-:W0:Y:S01]  /*9cc0*/  SHFL.UP PT, R5, R4, 0x10, RZ ;  /* 0x0600000004057989 */ /* 0x000e2200000e00ff */
[----:B------:R-:W-:-:S03]  /*9cd0*/  IMAD.X R6, R3, 0x1, R6, P4 ;  /* 0x0000000103067824 */ /* 0x000fc600020e0606 */
[----:B------:R-:W1:Y:S04]  /*9ce0*/  SHFL.UP PT, R2, R7, 0x10, RZ ;  /* 0x0600000007027989 */ /* 0x000e6800000e00ff */
[----:B------:R-:W2:Y:S01]  /*9cf0*/  SHFL.UP PT, R3, R6, 0x10, RZ ;  /* 0x0600000006037989 */ /* 0x000ea200000e00ff */
[----:B------:R-:W-:-:S04]  /*9d00*/  ISETP.NE.U32.AND P4, PT, R7, RZ, PT ;  /* 0x000000ff0700720c */ /* 0x000fc80003f85070 */
[----:B------:R-:W-:-:S04]  /*9d10*/  ISETP.NE.AND.EX P4, PT, R6, RZ, PT, P4 ;  /* 0x000000ff0600720c */ /* 0x000fc80003f85340 */
[----:B0-----:R-:W-:Y:S02]  /*9d20*/  SEL R5, R5, RZ, !P4 ;  /* 0x000000ff05057207 */ /* 0x001fe40006000000 */
[----:B------:R-:W-:-:S04]  /*9d30*/  ISETP.GE.AND P4, PT, R49, 0x10, PT ;  /* 0x000000103100780c */ /* 0x000fc80003f86270 */
[----:B-1----:R-:W-:Y:S02]  /*9d40*/  SEL R2, R2, RZ, P4 ;  /* 0x000000ff02027207 */ /* 0x002fe40002000000 */
[----:B--2---:R-:W-:Y:S02]  /*9d50*/  SEL R3, R3, RZ, P4 ;  /* 0x000000ff03037207 */ /* 0x004fe40002000000 */
[----:B------:R-:W-:Y:S02]  /*9d60*/  SEL R5, R5, RZ, P4 ;  /* 0x000000ff05057207 */ /* 0x000fe40002000000 */
[----:B------:R-:W-:Y:S02]  /*9d70*/  ISETP.NE.AND P4, PT, R49, 0x1f, PT ;  /* 0x0000001f3100780c */ /* 0x000fe40003f85270 */
[----:B------:R-:W-:Y:S01]  /*9d80*/  IADD3 R2, P5, PT, R2, R7, RZ ;  /* 0x0000000702027210 */ /* 0x000fe20007fbe0ff */
[----:B------:R-:W-:-:S04]  /*9d90*/  IMAD.IADD R31, R4, 0x1, R5 ;  /* 0x00000001041f7824 */ /* 0x000fc800078e0205 */
[----:B------:R-:W-:-:S06]  /*9da0*/  IMAD.X R3, R3, 0x1, R6, P5 ;  /* 0x0000000103037824 */ /* 0x000fcc00028e0606 */
[----:B------:R-:W-:-:S05]  /*9db0*/  @!P4 LEA R58, R32, UR4, 0x4 ;  /* 0x00000004203acc11 */ /* 0x000fca000f8e20ff */
[----:B------:R-:W-:Y:S04]  /*9dc0*/  @!P4 STS.64 [R58], R2 ;  /* 0x000000023a00c388 */ /* 0x000fe80000000a00 */
[----:B------:R-:W-:Y:S01]  /*9dd0*/  @!P4 STS [R58+0x8], R31 ;  /* 0x0000081f3a00c388 */ /* 0x000fe20000000800 */
[----:B------:R-:W-:Y:S06]  /*9de0*/  BAR.SYNC.DEFER_BLOCKING 0x0 ;  /* 0x0000000000007b1d */ /* 0x000fec0000010000 */
[----:B------:R-:W-:Y:S04]  /*9df0*/  LDS.64 R54, [UR4+0x10] ;  /* 0x00001004ff367984 */ /* 0x000fe80008000a00 */
[----:B------:R-:W0:Y:S04]  /*9e00*/  LDS.64 R28, [UR4] ;  /* 0x00000004ff1c7984 */ /* 0x000e280008000a00 */
[----:B------:R-:W1:Y:S04]  /*9e10*/  LDS R33, [UR4+0x8] ;  /* 0x00000804ff217984 */ /* 0x000e680008000800 */
[----:B------:R-:W2:Y:S04]  /*9e20*/  LDS R53, [UR4+0x18] ;  /* 0x00001804ff357984 */ /* 0x000ea80008000800 */
[----:B------:R-:W3:Y:S04]  /*9e30*/  LDS.64 R6, [UR4+0x20] ;  /* 0x00002004ff067984 */ /* 0x000ee80008000a00 */
[----:B------:R-:W4:Y:S04]  /*9e40*/  LDS R56, [UR4+0x28] ;  /* 0x00002804ff387984 */ /* 0x000f280008000800 */
[----:B------:R-:W5:Y:S01]  /*9e50*/  LDS.64 R4, [UR4+0x30] ;  /* 0x00003004ff047984 */ /* 0x000f620008000a00 */
[----:B0-----:R-:W-:-:S05]  /*9e60*/  IADD3 R57, P4, PT, R28, R54, RZ ;  /* 0x000000361c397210 */ /* 0x001fca0007f9e0ff */
[----:B------:R-:W-:Y:S01]  /*9e70*/  IMAD.X R59, R29, 0x1, R55, P4 ;  /* 0x000000011d3b7824 */ /* 0x000fe200020e0637 */
[----:B------:R-:W-:-:S04]  /*9e80*/  ISETP.NE.U32.AND P4, PT, R54, RZ, PT ;  /* 0x000000ff3600720c */ /* 0x000fc80003f85070 */
[----:B------:R-:W-:-:S04]  /*9e90*/  ISETP.NE.AND.EX P4, PT, R55, RZ, PT, P4 ;  /* 0x000000ff3700720c */ /* 0x000fc80003f85340 */
[----:B-1----:R-:W-:Y:S02]  /*9ea0*/  SEL R54, R33, RZ, !P4 ;  /* 0x000000ff21367207 */ /* 0x002fe40006000000 */
[----:B------:R-:W-:-:S03]  /*9eb0*/  ISETP.NE.AND P4, PT, R32, 0x2, PT ;  /* 0x000000022000780c */ /* 0x000fc60003f85270 */
[----:B--2---:R-:W-:Y:S01]  /*9ec0*/  IMAD.IADD R54, R53, 0x1, R54 ;  /* 0x0000000135367824 */ /* 0x004fe200078e0236 */
[----:B------:R-:W-:Y:S01]  /*9ed0*/  SEL R58, R57, R28, !P4 ;  /* 0x0000001c393a7207 */ /* 0x000fe20006000000 */
[----:B------:R-:W0:Y:S01]  /*9ee0*/  LDS R53, [UR4+0x38] ;  /* 0x00003804ff357984 */ /* 0x000e220008000800 */
[----:B------:R-:W-:Y:S02]  /*9ef0*/  SEL R60, R59, R29, !P4 ;  /* 0x0000001d3b3c7207 */ /* 0x000fe40006000000 */
[----:B------:R-:W-:Y:S01]  /*9f00*/  SEL R33, R54, R33, !P4 ;  /* 0x0000002136217207 */ /* 0x000fe20006000000 */
[----:B------:R-:W1:Y:S01]  /*9f10*/  LDS.64 R28, [UR4+0x40] ;  /* 0x00004004ff1c7984 */ /* 0x000e620008000a00 */
[----:B---3--:R-:W-:-:S03]  /*9f20*/  IADD3 R55, P4, PT, R6, R57, RZ ;  /* 0x0000003906377210 */ /* 0x008fc60007f9e0ff */
[----:B------:R-:W2:Y:S02]  /*9f30*/  LDS R57, [UR4+0x48] ;  /* 0x00004804ff397984 */ /* 0x000ea40008000800 */
[----:B------:R-:W-:Y:S01]  /*9f40*/  IMAD.X R59, R7, 0x1, R59, P4 ;  /* 0x00000001073b7824 */ /* 0x000fe200020e063b */
[----:B------:R-:W-:-:S04]  /*9f50*/  ISETP.NE.U32.AND P4, PT, R6, RZ, PT ;  /* 0x000000ff0600720c */ /* 0x000fc80003f85070 */
[----:B------:R-:W-:-:S04]  /*9f60*/  ISETP.NE.AND.EX P4, PT, R7, RZ, PT, P4 ;  /* 0x000000ff0700720c */ /* 0x000fc80003f85340 */
[----:B------:R-:W-:Y:S02]  /*9f70*/  SEL R7, R54, RZ, !P4 ;  /* 0x000000ff36077207 */ /* 0x000fe40006000000 */
[----:B------:R-:W-:-:S03]  /*9f80*/  ISETP.NE.AND P4, PT, R32, 0x3, PT ;  /* 0x000000032000780c */ /* 0x000fc60003f85270 */
[----:B----4-:R-:W-:Y:S01]  /*9f90*/  IMAD.IADD R56, R56, 0x1, R7 ;  /* 0x0000000138387824 */ /* 0x010fe200078e0207 */
[----:B------:R-:W-:Y:S01]  /*9fa0*/  SEL R58, R55, R58, !P4 ;  /* 0x0000003a373a7207 */ /* 0x000fe20006000000 */
[----:B------:R-:W3:Y:S01]  /*9fb0*/  LDS.64 R6, [UR4+0x50] ;  /* 0x00005004ff067984 */ /* 0x000ee20008000a00 */
[----:B------:R-:W-:Y:S02]  /*9fc0*/  SEL R60, R59, R60, !P4 ;  /* 0x0000003c3b3c7207 */ /* 0x000fe40006000000 */
[----:B------:R-:W-:Y:S02]  /*9fd0*/  SEL R33, R56, R33, !P4 ;  /* 0x0000002138217207 */ /* 0x000fe40006000000 */
[----:B-----5:R-:W-:-:S05]  /*9fe0*/  IADD3 R55, P4, PT, R4, R55, RZ ;  /* 0x0000003704377210 */ /* 0x020fca0007f9e0ff */
[----:B------:R-:W-:Y:S01]  /*9ff0*/  IMAD.X R59, R5, 0x1, R59, P4 ;  /* 0x00000001053b7824 */ /* 0x000fe200020e063b */
[----:B------:R-:W-:-:S04]  /*a000*/  ISETP.NE.U32.AND P4, PT, R4, RZ, PT ;  /* 0x000000ff0400720c */ /* 0x000fc80003f85070 */
[----:B------:R-:W-:-:S04]  /*a010*/  ISETP.NE.AND.EX P4, PT, R5, RZ, PT, P4 ;  /* 0x000000ff0500720c */ /* 0x000fc80003f85340 */
[----:B------:R-:W-:Y:S02]  /*a020*/  SEL R56, R56, RZ, !P4 ;  /* 0x000000ff38387207 */ /* 0x000fe40006000000 */
[----:B------:R-:W-:-:S03]  /*a030*/  ISETP.NE.AND P4, PT, R32, 0x4, PT ;  /* 0x000000042000780c */ /* 0x000fc60003f85270 */
[----:B0-----:R-:W-:Y:S01]  /*a040*/  IMAD.IADD R56, R53, 0x1, R56 ;  /* 0x0000000135387824 */ /* 0x001fe200078e0238 */
[----:B------:R-:W-:Y:S01]  /*a050*/  SEL R58, R55, R58, !P4 ;  /* 0x0000003a373a7207 */ /* 0x000fe20006000000 */
[----:B------:R-:W0:Y:S01]  /*a060*/  LDS R53, [UR4+0x58] ;  /* 0x00005804ff357984 */ /* 0x000e220008000800 */
[----:B------:R-:W-:Y:S02]  /*a070*/  SEL R60, R59, R60, !P4 ;  /* 0x0000003c3b3c7207 */ /* 0x000fe40006000000 */
[----:B------:R-:W-:Y:S02]  /*a080*/  SEL R33, R56, R33, !P4 ;  /* 0x0000002138217207 */ /* 0x000fe40006000000 */
[C---:B-1----:R-:W-:Y:S02]  /*a090*/  IADD3 R5, P4, PT, R28.reuse, R55, RZ ;  /* 0x000000371c057210 */ /* 0x042fe40007f9e0ff */
[----:B------:R-:W1:Y:S03]  /*a0a0*/  LDS.64 R54, [UR4+0x60] ;  /* 0x00006004ff367984 */ /* 0x000e660008000a00 */
[----:B------:R-:W-:Y:S01]  /*a0b0*/  IMAD.X R59, R29, 0x1, R59, P4 ;  /* 0x000000011d3b7824 */ /* 0x000fe200020e063b */
[----:B------:R-:W-:-:S02]  /*a0c0*/  ISETP.NE.U32.AND P4, PT, R28, RZ, PT ;  /* 0x000000ff1c00720c */ /* 0x000fc40003f85070 */
[----:B------:R-:W4:Y:S02]  /*a0d0*/  LDS R28, [UR4+0x68] ;  /* 0x00006804ff1c7984 */ /* 0x000f240008000800 */
[----:B------:R-:W-:-:S04]  /*a0e0*/  ISETP.NE.AND.EX P4, PT, R29, RZ, PT, P4 ;  /* 0x000000ff1d00720c */ /* 0x000fc80003f85340 */
[----:B------:R-:W-:Y:S02]  /*a0f0*/  SEL R56, R56, RZ, !P4 ;  /* 0x000000ff38387207 */ /* 0x000fe40006000000 */
[----:B------:R-:W-:-:S03]  /*a100*/  ISETP.NE.AND P4, PT, R32, 0x5, PT ;  /* 0x000000052000780c */ /* 0x000fc60003f85270 */
[----:B--2---:R-:W-:Y:S01]  /*a110*/  IMAD.IADD R56, R57, 0x1, R56 ;  /* 0x0000000139387824 */ /* 0x004fe200078e0238 */
[----:B------:R-:W-:Y:S02]  /*a120*/  SEL R58, R5, R58, !P4 ;  /* 0x0000003a053a7207 */ /* 0x000fe40006000000 */
[----:B------:R-:W-:Y:S02]  /*a130*/  SEL R60, R59, R60, !P4 ;  /* 0x0000003c3b3c7207 */ /* 0x000fe40006000000 */
[----:B------:R-:W-:Y:S02]  /*a140*/  SEL R33, R56, R33, !P4 ;  /* 0x0000002138217207 */ /* 0x000fe40006000000 */
[C---:B---3--:R-:W-:Y:S02]  /*a150*/  IADD3 R29, P4, PT, R6.reuse, R5, RZ ;  /* 0x00000005061d7210 */ /* 0x048fe40007f9e0ff */
[----:B------:R-:W2:Y:S03]  /*a160*/  LDS.64 R4, [UR4+0x70] ;  /* 0x00007004ff047984 */ /* 0x000ea60008000a00 */
[----:B------:R-:W-:Y:S01]  /*a170*/  IMAD.X R57, R7, 0x1, R59, P4 ;  /* 0x0000000107397824 */ /* 0x000fe200020e063b */
[----:B------:R-:W-:-:S04]  /*a180*/  ISETP.NE.U32.AND P4, PT, R6, RZ, PT ;  /* 0x000000ff0600720c */ /* 0x000fc80003f85070 */
[----:B------:R-:W-:-:S04]  /*a190*/  ISETP.NE.AND.EX P4, PT, R7, RZ, PT, P4 ;  /* 0x000000ff0700720c */ /* 0x000fc80003f85340 */
[----:B------:R-:W-:Y:S02]  /*a1a0*/  SEL R56, R56, RZ, !P4 ;  /* 0x000000ff38387207 */ /* 0x000fe40006000000 */
[----:B------:R-:W-:-:S03]  /*a1b0*/  ISETP.NE.AND P4, PT, R32, 0x6, PT ;  /* 0x000000062000780c */ /* 0x000fc60003f85270 */
[----:B0-----:R-:W-:Y:S01]  /*a1c0*/  IMAD.IADD R56, R53, 0x1, R56 ;  /* 0x0000000135387824 */ /* 0x001fe200078e0238 */
[----:B------:R-:W-:Y:S02]  /*a1d0*/  SEL R58, R29, R58, !P4 ;  /* 0x0000003a1d3a7207 */ /* 0x000fe40006000000 */
[----:B------:R-:W-:Y:S02]  /*a1e0*/  SEL R6, R57, R60, !P4 ;  /* 0x0000003c39067207 */ /* 0x000fe40006000000 */
[----:B------:R-:W-:Y:S02]  /*a1f0*/  SEL R33, R56, R33, !P4 ;  /* 0x0000002138217207 */ /* 0x000fe40006000000 */
[C---:B-1----:R-:W-:Y:S02]  /*a200*/  IADD3 R53, P4, PT, R54.reuse, R29, RZ ;  /* 0x0000001d36357210 */ /* 0x042fe40007f9e0ff */
[----:B------:R-:W0:Y:S03]  /*a210*/  LDS R29, [UR4+0x78] ;  /* 0x00007804ff1d7984 */ /* 0x000e260008000800 */
[----:B------:R-:W-:Y:S01]  /*a220*/  IMAD.X R57, R55, 0x1, R57, P4 ;  /* 0x0000000137397824 */ /* 0x000fe200020e0639 */
[----:B------:R-:W-:-:S04]  /*a230*/  ISETP.NE.U32.AND P4, PT, R54, RZ, PT ;  /* 0x000000ff3600720c */ /* 0x000fc80003f85070 */
[----:B------:R-:W-:-:S04]  /*a240*/  ISETP.NE.AND.EX P4, PT, R55, RZ, PT, P4 ;  /* 0x000000ff3700720c */ /* 0x000fc80003f85340 */
[----:B------:R-:W-:Y:S02]  /*a250*/  SEL R7, R56, RZ, !P4 ;  /* 0x000000ff38077207 */ /* 0x000fe40006000000 */
[----:B------:R-:W-:-:S03]  /*a260*/  ISETP.NE.AND P4, PT, R32, 0x7, PT ;  /* 0x000000072000780c */ /* 0x000fc60003f85270 */
[----:B----4-:R-:W-:Y:S01]  /*a270*/  IMAD.IADD R28, R28, 0x1, R7 ;  /* 0x000000011c1c7824 */ /* 0x010fe200078e0207 */
[----:B------:R-:W-:Y:S02]  /*a280*/  SEL R7, R57, R6, !P4 ;  /* 0x0000000639077207 */ /* 0x000fe40006000000 */
[----:B------:R-:W-:Y:S02]  /*a290*/  SEL R58, R53, R58, !P4 ;  /* 0x0000003a353a7207 */ /* 0x000fe40006000000 */
[----:B------:R-:W-:Y:S02]  /*a2a0*/  SEL R6, R28, R33, !P4 ;  /* 0x000000211c067207 */ /* 0x000fe40006000000 */
[----:B--2---:R-:W-:-:S05]  /*a2b0*/  IADD3 R56, P4, PT, R4, R53, RZ ;  /* 0x0000003504387210 */ /* 0x004fca0007f9e0ff */
[----:B------:R-:W-:Y:S01]  /*a2c0*/  IMAD.X R55, R5, 0x1, R57, P4 ;  /* 0x0000000105377824 */ /* 0x000fe200020e0639 */
[----:B------:R-:W-:-:S04]  /*a2d0*/  ISETP.NE.U32.AND P4, PT, R4, RZ, PT ;  /* 0x000000ff0400720c */ /* 0x000fc80003f85070 */
[----:B------:R-:W-:-:S04]  /*a2e0*/  ISETP.NE.AND.EX P4, PT, R5, RZ, PT, P4 ;  /* 0x000000ff0500720c */ /* 0x000fc80003f85340 */
[----:B------:R-:W-:Y:S02]  /*a2f0*/  SEL R54, R28, RZ, !P4 ;  /* 0x000000ff1c367207 */ /* 0x000fe40006000000 */
[----:B------:R-:W-:Y:S01]  /*a300*/  ISETP.GE.U32.AND P4, PT, R52, 0x20, PT ;  /* 0x000000203400780c */ /* 0x000fe20003f86070 */
[----:B------:R1:W2:Y:S04]  /*a310*/  SHFL.UP PT, R33, R2, 0x1, RZ ;  /* 0x0420000002217989 */ /* 0x0002a800000e00ff */
[----:B------:R1:W3:Y:S01]  /*a320*/  SHFL.UP PT, R32, R3, 0x1, RZ ;  /* 0x0420000003207989 */ /* 0x0002e200000e00ff */
[----:B0-----:R-:W-:-:S03]  /*a330*/  IMAD.IADD R54, R29, 0x1, R54 ;  /* 0x000000011d367824 */ /* 0x001fc600078e0236 */
[----:B------:R-:W0:Y:S04]  /*a340*/  SHFL.UP PT, R31, R31, 0x1, RZ ;  /* 0x042000001f1f7989 */ /* 0x000e2800000e00ff */
[----:B-1----:R-:W-:Y:S05]  /*a350*/  @!P4 BRA `(.L_x_620) ;  /* 0x00000000002cc947 */ /* 0x002fea0003800000 */
[----:B------:R-:W-:Y:S02]  /*a360*/  ISETP.NE.AND P5, PT, R49, RZ, PT ;  /* 0x000000ff3100720c */ /* 0x000fe40003fa5270 */
[C---:B--2---:R-:W-:Y:S02]  /*a370*/  ISETP.NE.U32.AND P4, PT, R33.reuse, RZ, PT ;  /* 0x000000ff2100720c */ /* 0x044fe40003f85070 */
[----:B------:R-:W-:Y:S02]  /*a380*/  SEL R33, R33, RZ, P5 ;  /* 0x000000ff21217207 */ /* 0x000fe40002800000 */
[C---:B---3--:R-:W-:Y:S02]  /*a390*/  ISETP.NE.AND.EX P4, PT, R32.reuse, RZ, PT, P4 ;  /* 0x000000ff2000720c */ /* 0x048fe40003f85340 */
[----:B------:R-:W-:Y:S02]  /*a3a0*/  SEL R32, R32, RZ, P5 ;  /* 0x000000ff20207207 */ /* 0x000fe40002800000 */
[----:B------:R-:W-:-:S02]  /*a3b0*/  SEL R0, R6, RZ, !P4 ;  /* 0x000000ff06007207 */ /* 0x000fc40006000000 */
[----:B------:R-:W-:-:S03]  /*a3c0*/  IADD3 R33, P4, PT, R33, R58, RZ ;  /* 0x0000003a21217210 */ /* 0x000fc60007f9e0ff */
[----:B0-----:R-:W-:Y:S02]  /*a3d0*/  @P5 IMAD.IADD R6, R31, 0x1, R0 ;  /* 0x000000011f065824 */ /* 0x001fe400078e0200 */
[----:B------:R-:W-:Y:S02]  /*a3e0*/  IMAD.X R32, R32, 0x1, R7, P4 ;  /* 0x0000000120207824 */ /* 0x000fe400020e0607 */
[----:B------:R-:W-:Y:S01]  /*a3f0*/  IMAD.MOV.U32 R31, RZ, RZ, R6 ;  /* 0x000000ffff1f7224 */ /* 0x000fe200078e0006 */
[----:B------:R-:W-:Y:S06]  /*a400*/  BRA `(.L_x_621) ;  /* 0x0000001000447947 */ /* 0x000fec0003800000 */
.L_x_620:
[----:B------:R-:W1:Y:S01]  /*a410*/  LDC.64 R28, c[0x0][0x3b0] ;  /* 0x0000ec00ff1c7b82 */ /* 0x000e620000000a00 */
[----:B------:R-:W-:Y:S01]  /*a420*/  ISETP.NE.AND P4, PT, R52, RZ, PT ;  /* 0x000000ff3400720c */ /* 0x000fe20003f85270 */
[----:B------:R-:W4:Y:S01]  /*a430*/  LDCU UR5, c[0x0][0x370] ;  /* 0x00006e00ff0577ac */ /* 0x000f220008000800 */
[----:B------:R-:W-:-:S11]  /*a440*/  LOP3.LUT R53, RZ, R52, RZ, 0x33, !PT ;  /* 0x00000034ff357212 */ /* 0x000fd600078e33ff */
[----:B------:R-:W-:Y:S01]  /*a450*/  @!P4 IMAD.MOV.U32 R6, RZ, RZ, R56 ;  /* 0x000000ffff06c224 */ /* 0x000fe200078e0038 */
[----:B------:R0:W-:Y:S01]  /*a460*/  @!P4 STS [UR4+0xd0], R54 ;  /* 0x0000d036ff00c988 */ /* 0x0001e20008000804 */
[----:B------:R-:W-:Y:S02]  /*a470*/  @!P4 IMAD.MOV.U32 R7, RZ, RZ, R55 ;  /* 0x000000ffff07c224 */ /* 0x000fe400078e0037 */
[----:B------:R-:W-:Y:S02]  /*a480*/  @!P4 IMAD.MOV.U32 R4, RZ, RZ, R54 ;  /* 0x000000ffff04c224 */ /* 0x000fe400078e0036 */
[----:B------:R-:W-:Y:S01]  /*a490*/  @!P4 IMAD.MOV.U32 R5, RZ, RZ, 0x64 ;  /* 0x00000064ff05c424 */ /* 0x000fe200078e00ff */
[----:B------:R0:W-:Y:S01]  /*a4a0*/  @!P4 STS.64 [UR4+0xc8], R6 ;  /* 0x0000c806ff00c988 */ /* 0x0001e20008000a04 */
[----:B----4-:R-:W-:Y:S01]  /*a4b0*/  UISETP.GT.U32.AND UP0, UPT, UR5, 0x1f3, UPT ;  /* 0x000001f30500788c */ /* 0x010fe2000bf04070 */
[----:B-1----:R-:W-:-:S05]  /*a4c0*/  IMAD.WIDE.U32 R28, R0, 0x10, R28 ;  /* 0x00000010001c7825 */ /* 0x002fca00078e001c */
[----:B------:R1:W-:Y:S03]  /*a4d0*/  @!P4 ST.E.128.STRONG.GPU desc[UR8][R28.64+0x200], R4 ;  /* 0x000200041c00c985 */ /* 0x0003e6000c10fd08 */
[----:B0-----:R-:W-:Y:S05]  /*a4e0*/  BRA.U UP0, `(.L_x_622) ;  /* 0x0000000100087547 */ /* 0x001fea000b800000 */
[----:B------:R0:W-:Y:S06]  /*a4f0*/  MEMBAR.SC.CTA ;  /* 0x0000000000007992 */ /* 0x0001ec0000000000 */
[----:B0-----:R-:W-:Y:S05]  /*a500*/  BRA `(.L_x_623) ;  /* 0x0000000000087947 */ /* 0x001fea0003800000 */
.L_x_622:
[----:B------:R-:W-:Y:S05]  /*a510*/  NANOSLEEP 0x1c2 ;  /* 0x000001c20000795d */ /* 0x000fea0003800000 */
[----:B------:R-:W-:Y:S01]  /*a520*/  NOP ;  /* 0x0000000000007918 */ /* 0x000fe20000000000 */
.L_x_623:
[----:B-1----:R-:W-:-:S07]  /*a530*/  IMAD.WIDE R28, R53, 0x10, R28 ;  /* 0x00000010351c7825 */ /* 0x002fce00078e021c */
.L_x_625:
[----:B------:R-:W4:Y:S01]  /*a540*/  LD.E.128.STRONG.GPU R4, desc[UR8][R28.64+0x200] ;  /* 0x000200081c047980 */ /* 0x000f22000c10fd00 */
[----:B------:R-:W-:Y:S05]  /*a550*/  YIELD ;  /* 0x0000000000007946 */ /* 0x000fea0003800000 */
[----:B------:R-:W-:Y:S01]  /*a560*/  UMOV UR5, 0xffffffff ;  /* 0xffffffff00057882 */ /* 0x000fe20000000000 */
[----:B----4-:R-:W-:Y:S02]  /*a570*/  ISETP.NE.AND P4, PT, R5, 0x63, PT ;  /* 0x000000630500780c */ /* 0x010fe40003f85270 */
[----:B------:R-:W-:Y:S11]  /*a580*/  BRA.DIV UR5, `(.L_x_624) ;  /* 0x0000003e05347947 */ /* 0x000ff6000b800000 */
[----:B------:R-:W-:-:S13]  /*a590*/  VOTE.ANY P4, !P4 ;  /* 0x0000000000ff7806 */ /* 0x000fda0006080100 */
.L_x_778:
[----:B------:R-:W-:Y:S05]  /*a5a0*/  @P4 BRA `(.L_x_625) ;  /* 0xfffffffc00e44947 */ /* 0x000fea000383ffff */
[----:B------:R-:W-:Y:S01]  /*a5b0*/  UMOV UR5, 0xffffffff ;  /* 0xffffffff00057882 */ /* 0x000fe20000000000 */
[----:B------:R-:W-:Y:S01]  /*a5c0*/  ISETP.NE.AND P4, PT, R5, 0x65, PT ;  /* 0x000000650500780c */ /* 0x000fe20003f85270 */
[----:B------:R-:W-:Y:S02]  /*a5d0*/  IMAD.MOV.U32 R58, RZ, RZ, R6 ;  /* 0x000000ffff3a7224 */ /* 0x000fe400078e0006 */
[----:B------:R-:W-:Y:S02]  /*a5e0*/  IMAD.MOV.U32 R59, RZ, RZ, R7 ;  /* 0x000000ffff3b7224 */ /* 0x000fe400078e0007 */
[----:B------:R-:W-:Y:S01]  /*a5f0*/  IMAD.MOV.U32 R57, RZ, RZ, R4 ;  /* 0x000000ffff397224 */ /* 0x000fe200078e0004 */
[----:B------:R-:W-:Y:S07]  /*a600*/  BRA.DIV UR5, `(.L_x_626) ;  /* 0x0000003e05347947 */ /* 0x000fee000b800000 */
[----:B------:R-:W0:Y:S01]  /*a610*/  S2R R64, SR_GEMASK ;  /* 0x0000000000407919 */ /* 0x000e220000003c00 */
[----:B------:R-:W-:-:S04]  /*a620*/  VOTE.ANY R2, PT, !P4 ;  /* 0x0000000000027806 */ /* 0x000fc800060e0100 */
[----:B0-----:R-:W-:-:S05]  /*a630*/  LOP3.LUT R2, R2, 0x80000000, R64, 0xec, !PT ;  /* 0x8000000002027812 */ /* 0x001fca00078eec40 */
[----:B------:R-:W-:-:S05]  /*a640*/  VIADD R3, R2, 0xffffffff ;  /* 0xffffffff02037836 */ /* 0x000fca0000000000 */
[----:B------:R-:W-:-:S04]  /*a650*/  LOP3.LUT R3, R2, R3, RZ, 0xc, !PT ;  /* 0x0000000302037212 */ /* 0x000fc800078e0cff */
[----:B------:R-:W0:Y:S02]  /*a660*/  POPC R7, R3 ;  /* 0x0000000300077309 */ /* 0x000e240000000000 */
[----:B0-----:R0:W1:Y:S04]  /*a670*/  SHFL.DOWN PT, R29, R58, 0x1, R7 ;  /* 0x082000003a1d7989 */ /* 0x00106800000e0007 */
[----:B------:R0:W4:Y:S04]  /*a680*/  SHFL.DOWN PT, R28, R59, 0x1, R7 ;  /* 0x082000003b1c7989 */ /* 0x00012800000e0007 */
[----:B------:R0:W0:Y:S02]  /*a690*/  SHFL.DOWN PT, R6, R57, 0x1, R7 ;  /* 0x0820000039067989 */ /* 0x00002400000e0007 */
.L_x_784:
[----:B------:R-:W-:Y:S01]  /*a6a0*/  ISETP.GE.AND P5, PT, R49, R7, PT ;  /* 0x000000073100720c */ /* 0x000fe20003fa6270 */
[----:B------:R-:W-:-:S12]  /*a6b0*/  UMOV UR5, 0xffffffff ;  /* 0xffffffff00057882 */ /* 0x000fd80000000000 */
[----:B-1----:R-:W-:-:S05]  /*a6c0*/  @!P5 IADD3 R29, P4, PT, R29, R58, RZ ;  /* 0x0000003a1d1dd210 */ /* 0x002fca0007f9e0ff */
[----:B----4-:R-:W-:Y:S01]  /*a6d0*/  @!P5 IMAD.X R52, R28, 0x1, R59, P4 ;  /* 0x000000011c34d824 */ /* 0x010fe200020e063b */
[----:B------:R-:W-:Y:S01]  /*a6e0*/  @!P5 ISETP.NE.U32.AND P4, PT, R58, RZ, PT ;  /* 0x000000ff3a00d20c */ /* 0x000fe20003f85070 */
[----:B0-----:R-:W-:-:S03]  /*a6f0*/  @!P5 IMAD.MOV.U32 R58, RZ, RZ, R29 ;  /* 0x000000ffff3ad224 */ /* 0x001fc600078e001d */
[----:B------:R-:W-:-:S04]  /*a700*/  @!P5 ISETP.NE.AND.EX P4, PT, R59, RZ, PT, P4 ;  /* 0x000000ff3b00d20c */ /* 0x000fc80003f85340 */
[----:B------:R-:W-:Y:S01]  /*a710*/  @!P5 SEL R28, R6, RZ, !P4 ;  /* 0x000000ff061cd207 */ /* 0x000fe20006000000 */
[----:B------:R-:W-:Y:S08]  /*a720*/  BRA.DIV UR5, `(.L_x_627) ;  /* 0x0000003e05607947 */ /* 0x000ff0000b800000 */
.L_x_787:
[----:B------:R-:W-:Y:S01]  /*a730*/  UMOV UR5, 0xffffffff ;  /* 0xffffffff00057882 */ /* 0x000fe20000000000 */
[----:B------:R-:W-:Y:S02]  /*a740*/  @!P5 IMAD.MOV.U32 R59, RZ, RZ, R52 ;  /* 0x000000ffff3bd224 */ /* 0x000fe400078e0034 */
[----:B------:R-:W-:Y:S01]  /*a750*/  @!P5 IMAD.IADD R57, R57, 0x1, R28 ;  /* 0x000000013939d824 */ /* 0x000fe200078e021c */
[----:B------:R-:W-:Y:S06]  /*a760*/  BRA.DIV UR5, `(.L_x_628) ;  /* 0x0000003e05707947 */ /* 0x000fec000b800000 */
[----:B------:R0:W1:Y:S04]  /*a770*/  SHFL.DOWN PT, R29, R58, 0x2, R7 ;  /* 0x084000003a1d7989 */ /* 0x00006800000e0007 */
[----:B------:R0:W4:Y:S04]  /*a780*/  SHFL.DOWN PT, R28, R59, 0x2, R7 ;  /* 0x084000003b1c7989 */ /* 0x00012800000e0007 */
[----:B------:R0:W0:Y:S02]  /*a790*/  SHFL.DOWN PT, R6, R57, 0x2, R7 ;  /* 0x0840000039067989 */ /* 0x00002400000e0007 */
.L_x_792:
[----:B------:R-:W-:Y:S01]  /*a7a0*/  VIADD R63, R49, 0x2 ;  /* 0x00000002313f7836 */ /* 0x000fe20000000000 */
[----:B------:R-:W-:-:S04]  /*a7b0*/  UMOV UR5, 0xffffffff ;  /* 0xffffffff00057882 */ /* 0x000fc80000000000 */
[----:B------:R-:W-:-:S13]  /*a7c0*/  ISETP.GT.AND P5, PT, R63, R7, PT ;  /* 0x000000073f00720c */ /* 0x000fda0003fa4270 */
[----:B------:R-:W-:-:S04]  /*a7d0*/  @!P5 ISETP.NE.U32.AND P4, PT, R58, RZ, PT ;  /* 0x000000ff3a00d20c */ /* 0x000fc80003f85070 */
[----:B------:R-:W-:-:S04]  /*a7e0*/  @!P5 ISETP.NE.AND.EX P4, PT, R59, RZ, PT, P4 ;  /* 0x000000ff3b00d20c */ /* 0x000fc80003f85340 */
[----:B0-----:R-:W-:Y:S02]  /*a7f0*/  @!P5 SEL R52, R6, RZ, !P4 ;  /* 0x000000ff0634d207 */ /* 0x001fe40006000000 */
[----:B-1----:R-:W-:-:S05]  /*a800*/  @!P5 IADD3 R29, P4, PT, R29, R58, RZ ;  /* 0x0000003a1d1dd210 */ /* 0x002fca0007f9e0ff */
[----:B----4-:R-:W-:Y:S01]  /*a810*/  @!P5 IMAD.X R28, R28, 0x1, R59, P4 ;  /* 0x000000011c1cd824 */ /* 0x010fe200020e063b */
[----:B------:R-:W-:Y:S07]  /*a820*/  BRA.DIV UR5, `(.L_x_629) ;  /* 0x0000003e05947947 */ /* 0x000fee000b800000 */
.L_x_795:
[----:B------:R-:W-:Y:S01]  /*a830*/  UMOV UR5, 0xffffffff ;  /* 0xffffffff00057882 */ /* 0x000fe20000000000 */
[----:B------:R-:W-:Y:S02]  /*a840*/  @!P5 IMAD.MOV.U32 R58, RZ, RZ, R29 ;  /* 0x000000ffff3ad224 */ /* 0x000fe400078e001d */
[----:B------:R-:W-:Y:S02]  /*a850*/  @!P5 IMAD.MOV.U32 R59, RZ, RZ, R28 ;  /* 0x000000ffff3bd224 */ /* 0x000fe400078e001c */
[----:B------:R-:W-:Y:S01]  /*a860*/  @!P5 IMAD.IADD R57, R57, 0x1, R52 ;  /* 0x000000013939d824 */ /* 0x000fe200078e0234 */
[----:B------:R-:W-:Y:S06]  /*a870*/  BRA.DIV UR5, `(.L_x_630) ;  /* 0x0000003e05a07947 */ /* 0x000fec000b800000 */
[----:B------:R0:W1:Y:S04]  /*a880*/  SHFL.DOWN PT, R29, R58, 0x4, R7 ;  /* 0x088000003a1d7989 */ /* 0x00006800000e0007 */
[----:B------:R0:W4:Y:S04]  /*a890*/  SHFL.DOWN PT, R28, R59, 0x4, R7 ;  /* 0x088000003b1c7989 */ /* 0x00012800000e0007 */
[----:B------:R0:W0:Y:S02]  /*a8a0*/  SHFL.DOWN PT, R6, R57, 0x4, R7 ;  /* 0x0880000039067989 */ /* 0x00002400000e0007 */
.L_x_800:
        /* <DEDUP_REMOVED lines=9> */
.L_x_803:
        /* <DEDUP_REMOVED lines=8> */
.L_x_808:
        /* <DEDUP_REMOVED lines=9> */
.L_x_811:
        /* <DEDUP_REMOVED lines=8> */
.L_x_816:
[----:B------:R-:W-:Y:S01]  /*aad0*/  VIADD R60, R49, 0x10 ;  /* 0x00000010313c7836 */ /* 0x000fe20000000000 */
[----:B------:R-:W5:Y:S01]  /*aae0*/  LDC.64 R28, c[0x0][0x3b0] ;  /* 0x0000ec00ff1c7b82 */ /* 0x000f620000000a00 */
[----:B------:R-:W-:-:S03]  /*aaf0*/  UMOV UR5, 0xffffffff ;  /* 0xffffffff00057882 */ /* 0x000fc60000000000 */
[----:B------:R-:W-:-:S13]  /*ab00*/  ISETP.GT.AND P4, PT, R60, R7, PT ;  /* 0x000000073c00720c */ /* 0x000fda0003f84270 */
[----:B-1----:R-:W-:-:S05]  /*ab10*/  @!P4 IADD3 R65, P5, PT, R65, R58, RZ ;  /* 0x0000003a4141c210 */ /* 0x002fca0007fbe0ff */
[----:B----4-:R-:W-:Y:S01]  /*ab20*/  @!P4 IMAD.X R52, R52, 0x1, R59, P5 ;  /* 0x000000013434c824 */ /* 0x010fe200028e063b */
[----:B------:R-:W-:Y:S01]  /*ab30*/  @!P4 ISETP.NE.U32.AND P5, PT, R58, RZ, PT ;  /* 0x000000ff3a00c20c */ /* 0x000fe20003fa5070 */
[----:B0-----:R-:W-:Y:S01]  /*ab40*/  @!P4 IMAD.MOV.U32 R58, RZ, RZ, R65 ;  /* 0x000000ffff3ac224 */ /* 0x001fe200078e0041 */
[----:B-----5:R-:W-:Y:S02]  /*ab50*/  IADD3 R28, P6, PT, R28, 0x200, RZ ;  /* 0x000002001c1c7810 */ /* 0x020fe40007fde0ff */
[----:B------:R-:W-:Y:S01]  /*ab60*/  @!P4 ISETP.NE.AND.EX P5, PT, R59, RZ, PT, P5 ;  /* 0x000000ff3b00c20c */ /* 0x000fe20003fa5350 */
[----:B------:R-:W-:-:S03]  /*ab70*/  @!P4 IMAD.MOV.U32 R59, RZ, RZ, R52 ;  /* 0x000000ffff3bc224 */ /* 0x000fc600078e0034 */
[----:B------:R-:W-:Y:S02]  /*ab80*/  @!P4 SEL R6, R6, RZ, !P5 ;  /* 0x000000ff0606c207 */ /* 0x000fe40006800000 */
[----:B------:R-:W-:-:S03]  /*ab90*/  ISETP.NE.AND P5, PT, R5, 0x65, PT ;  /* 0x000000650500780c */ /* 0x000fc60003fa5270 */
[----:B------:R-:W-:Y:S01]  /*aba0*/  @!P4 IMAD.IADD R57, R57, 0x1, R6 ;  /* 0x000000013939c824 */ /* 0x000fe200078e0206 */
[----:B------:R-:W-:Y:S09]  /*abb0*/  BRA.DIV UR5, `(.L_x_635) ;  /* 0x00000042050c7947 */ /* 0x000ff2000b800000 */
.L_x_819:
[----:B------:R-:W-:Y:S01]  /*abc0*/  UMOV UR5, 0xffffffff ;  /* 0xffffffff00057882 */ /* 0x000fe20000000000 */
[----:B------:R-:W-:Y:S02]  /*abd0*/  IMAD.X R29, RZ, RZ, R29, P6 ;  /* 0x000000ffff1d7224 */ /* 0x000fe400030e061d */
[----:B------:R-:W-:Y:S01]  /*abe0*/  IMAD.IADD R65, R53, 0x1, R0 ;  /* 0x0000000135417824 */ /* 0x000fe200078e0200 */
[----:B------:R-:W-:Y:S06]  /*abf0*/  BRA.DIV UR5, `(.L_x_636) ;  /* 0x00000042051c7947 */ /* 0x000fec000b800000 */
[----:B------:R-:W-:-:S13]  /*ac00*/  VOTE.ALL P5, P5 ;  /* 0x0000000000ff7806 */ /* 0x000fda00028a0000 */
.L_x_822:
[----:B------:R-:W-:Y:S05]  /*ac10*/  @!P5 BRA `(.L_x_637) ;  /* 0x0000000400b4d947 */ /* 0x000fea0003800000 */
.L_x_651:
[----:B------:R-:W-:-:S07]  /*ac20*/  IMAD.WIDE R52, R65, 0x10, R28 ;  /* 0x0000001041347825 */ /* 0x000fce00078e021c */
.L_x_639:
[----:B------:R-:W4:Y:S01]  /*ac30*/  LD.E.128.STRONG.GPU R4, desc[UR8][R52.64+-0x200] ;  /* 0xfffe000834047980 */ /* 0x000f22000c10fd00 */
[----:B------:R-:W-:Y:S05]  /*ac40*/  YIELD ;  /* 0x0000000000007946 */ /* 0x000fea0003800000 */
[----:B------:R-:W-:Y:S01]  /*ac50*/  UMOV UR5, 0xffffffff ;  /* 0xffffffff00057882 */ /* 0x000fe20000000000 */
[----:B----4-:R-:W-:Y:S02]  /*ac60*/  ISETP.NE.AND P4, PT, R5, 0x63, PT ;  /* 0x000000630500780c */ /* 0x010fe40003f85270 */
[----:B------:R-:W-:Y:S11]  /*ac70*/  BRA.DIV UR5, `(.L_x_638) ;  /* 0x0000004205207947 */ /* 0x000ff6000b800000 */
[----:B------:R-:W-:-:S13]  /*ac80*/  VOTE.ANY P4, !P4 ;  /* 0x0000000000ff7806 */ /* 0x000fda0006080100 */
.L_x_825:
        /* <DEDUP_REMOVED lines=11> */
[----:B------:R-:W0:Y:S02]  /*ad40*/  POPC R7, R3 ;  /* 0x0000000300077309 */ /* 0x000e240000000000 */
[----:B0-----:R0:W1:Y:S04]  /*ad50*/  SHFL.DOWN PT, R68, R53, 0x1, R7 ;  /* 0x0820000035447989 */ /* 0x00106800000e0007 */
[----:B------:R0:W4:Y:S04]  /*ad60*/  SHFL.DOWN PT, R67, R52, 0x1, R7 ;  /* 0x0820000034437989 */ /* 0x00012800000e0007 */
[----:B------:R0:W0:Y:S02]  /*ad70*/  SHFL.DOWN PT, R69, R66, 0x1, R7 ;  /* 0x0820000042457989 */ /* 0x00002400000e0007 */
.L_x_831:
[----:B------:R-:W-:Y:S01]  /*ad80*/  ISETP.GE.AND P5, PT, R49, R7, PT ;  /* 0x000000073100720c */ /* 0x000fe20003fa6270 */
[----:B------:R-:W-:-:S12]  /*ad90*/  UMOV UR5, 0xffffffff ;  /* 0xffffffff00057882 */ /* 0x000fd80000000000 */
[----:B-1----:R-:W-:Y:S02]  /*ada0*/  @!P5 IADD3 R68, P4, PT, R68, R53, RZ ;  /* 0x000000354444d210 */ /* 0x002fe40007f9e0ff */
[----:B------:R-:W-:-:S03]  /*adb0*/  @!P5 ISETP.NE.U32.AND P6, PT, R53, RZ, PT ;  /* 0x000000ff3500d20c */ /* 0x000fc60003fc5070 */
[----:B----4-:R-:W-:Y:S01]  /*adc0*/  @!P5 IMAD.X R67, R67, 0x1, R52, P4 ;  /* 0x000000014343d824 */ /* 0x010fe200020e0634 */
[----:B------:R-:W-:Y:S01]  /*add0*/  @!P5 ISETP.NE.AND.EX P6, PT, R52, RZ, PT, P6 ;  /* 0x000000ff3400d20c */ /* 0x000fe20003fc5360 */
[----:B0-----:R-:W-:Y:S01]  /*ade0*/  @!P5 IMAD.MOV.U32 R53, RZ, RZ, R68 ;  /* 0x000000ffff35d224 */ /* 0x001fe200078e0044 */
[----:B------:R-:W-:Y:S11]  /*adf0*/  BRA.DIV UR5, `(.L_x_641) ;  /* 0x0000004205547947 */ /* 0x000ff6000b800000 */
.L_x_834:
[----:B------:R-:W-:Y:S01]  /*ae00*/  @!P5 SEL R69, R69, RZ, !P6 ;  /* 0x000000ff4545d207 */ /* 0x000fe20007000000 */
[----:B------:R-:W-:Y:S01]  /*ae10*/  UMOV UR5, 0xffffffff ;  /* 0xffffffff00057882 */ /* 0x000fe20000000000 */
[----:B------:R-:W-:-:S03]  /*ae20*/  @!P5 IMAD.MOV.U32 R52, RZ, RZ, R67 ;  /* 0x000000ffff34d224 */ /* 0x000fc600078e0043 */
[----:B------:R-:W-:Y:S01]  /*ae30*/  @!P5 IMAD.IADD R66, R66, 0x1, R69 ;  /* 0x000000014242d824 */ /* 0x000fe200078e0245 */
[----:B------:R-:W-:Y:S06]  /*ae40*/  BRA.DIV UR5, `(.L_x_642) ;  /* 0x0000004205607947 */ /* 0x000fec000b800000 */
[----:B------:R0:W1:Y:S04]  /*ae50*/  SHFL.DOWN PT, R68, R53, 0x2, R7 ;  /* 0x0840000035447989 */ /* 0x00006800000e0007 */
[----:B------:R0:W4:Y:S04]  /*ae60*/  SHFL.DOWN PT, R67, R52, 0x2, R7 ;  /* 0x0840000034437989 */ /* 0x00012800000e0007 */
[----:B------:R0:W0:Y:S02]  /*ae70*/  SHFL.DOWN PT, R69, R66, 0x2, R7 ;  /* 0x0840000042457989 */ /* 0x00002400000e0007 */
.L_x_839:
[----:B------:R-:W-:Y:S01]  /*ae80*/  ISETP.GT.AND P5, PT, R63, R7, PT ;  /* 0x000000073f00720c */ /* 0x000fe20003fa4270 */
[----:B------:R-:W-:-:S12]  /*ae90*/  UMOV UR5, 0xffffffff ;  /* 0xffffffff00057882 */ /* 0x000fd80000000000 */
[----:B-1----:R-:W-:Y:S02]  /*aea0*/  @!P5 IADD3 R68, P4, PT, R68, R53, RZ ;  /* 0x000000354444d210 */ /* 0x002fe40007f9e0ff */
[----:B------:R-:W-:-:S03]  /*aeb0*/  @!P5 ISETP.NE.U32.AND P6, PT, R53, RZ, PT ;  /* 0x000000ff3500d20c */ /* 0x000fc60003fc5070 */
[----:B----4-:R-:W-:Y:S01]  /*aec0*/  @!P5 IMAD.X R67, R67, 0x1, R52, P4 ;  /* 0x000000014343d824 */ /* 0x010fe200020e0634 */
[----:B------:R-:W-:Y:S01]  /*aed0*/  @!P5 ISETP.NE.AND.EX P6, PT, R52, RZ, PT, P6 ;  /* 0x000000ff3400d20c */ /* 0x000fe20003fc5360 */
[----:B0-----:R-:W-:Y:S01]  /*aee0*/  @!P5 IMAD.MOV.U32 R53, RZ, RZ, R68 ;  /* 0x000000ffff35d224 */ /* 0x001fe200078e0044 */
[----:B------:R-:W-:Y:S11]  /*aef0*/  BRA.DIV UR5, `(.L_x_643) ;  /* 0x00000042058c7947 */ /* 0x000ff6000b800000 */
.L_x_842:
        /* <DEDUP_REMOVED lines=8> */
.L_x_847:
        /* <DEDUP_REMOVED lines=8> */
.L_x_850:
        /* <DEDUP_REMOVED lines=8> */
.L_x_855:
        /* <DEDUP_REMOVED lines=8> */
.L_x_858:
        /* <DEDUP_REMOVED lines=8> */
.L_x_863:
[----:B------:R-:W-:Y:S01]  /*b180*/  UMOV UR5, 0xffffffff ;  /* 0xffffffff00057882 */ /* 0x000fe20000000000 */
[----:B------:R-:W-:Y:S02]  /*b190*/  ISETP.GT.AND P5, PT, R60, R7, PT ;  /* 0x000000073c00720c */ /* 0x000fe40003fa4270 */
[----:B------:R-:W-:Y:S11]  /*b1a0*/  BRA.DIV UR5, `(.L_x_649) ;  /* 0x0000004605487947 */ /* 0x000ff6000b800000 */
.L_x_866:
[----:B------:R-:W-:Y:S01]  /*b1b0*/  @!P5 ISETP.NE.U32.AND P4, PT, R53, RZ, PT ;  /* 0x000000ff3500d20c */ /* 0x000fe20003f85070 */
[----:B------:R-:W-:Y:S01]  /*b1c0*/  UMOV UR5, 0xffffffff ;  /* 0xffffffff00057882 */ /* 0x000fe20000000000 */
[----:B------:R-:W-:Y:S02]  /*b1d0*/  VIADD R65, R65, 0xffffffe0 ;  /* 0xffffffe041417836 */ /* 0x000fe40000000000 */
[----:B------:R-:W-:-:S04]  /*b1e0*/  @!P5 ISETP.NE.AND.EX P4, PT, R52, RZ, PT, P4 ;  /* 0x000000ff3400d20c */ /* 0x000fc80003f85340 */
[----:B0-----:R-:W-:Y:S02]  /*b1f0*/  @!P5 SEL R69, R69, RZ, !P4 ;  /* 0x000000ff4545d207 */ /* 0x001fe40006000000 */
[----:B-1----:R-:W-:-:S03]  /*b200*/  @!P5 IADD3 R68, P4, PT, R68, R53, RZ ;  /* 0x000000354444d210 */ /* 0x002fc60007f9e0ff */
[----:B------:R-:W-:Y:S02]  /*b210*/  @!P5 IMAD.IADD R66, R66, 0x1, R69 ;  /* 0x000000014242d824 */ /* 0x000fe400078e0245 */
[----:B----4-:R-:W-:Y:S01]  /*b220*/  @!P5 IMAD.X R67, R67, 0x1, R52, P4 ;  /* 0x000000014343d824 */ /* 0x010fe200020e0634 */
[C---:B------:R-:W-:Y:S01]  /*b230*/  ISETP.NE.U32.AND P4, PT, R58.reuse, RZ, PT ;  /* 0x000000ff3a00720c */ /* 0x040fe20003f85070 */
[----:B------:R-:W-:Y:S02]  /*b240*/  @!P5 IMAD.MOV.U32 R53, RZ, RZ, R68 ;  /* 0x000000ffff35d224 */ /* 0x000fe400078e0044 */
[----:B------:R-:W-:Y:S01]  /*b250*/  @!P5 IMAD.MOV.U32 R52, RZ, RZ, R67 ;  /* 0x000000ffff34d224 */ /* 0x000fe200078e0043 */
[----:B------:R-:W-:Y:S02]  /*b260*/  ISETP.NE.AND.EX P4, PT, R59, RZ, PT, P4 ;  /* 0x000000ff3b00720c */ /* 0x000fe40003f85340 */
[----:B------:R-:W-:Y:S02]  /*b270*/  IADD3 R58, P5, PT, R58, R53, RZ ;  /* 0x000000353a3a7210 */ /* 0x000fe40007fbe0ff */
[----:B------:R-:W-:-:S02]  /*b280*/  SEL R66, R66, RZ, !P4 ;  /* 0x000000ff42427207 */ /* 0x000fc40006000000 */
[----:B------:R-:W-:Y:S01]  /*b290*/  ISETP.NE.AND P4, PT, R5, 0x65, PT ;  /* 0x000000650500780c */ /* 0x000fe20003f85270 */
[----:B------:R-:W-:Y:S02]  /*b2a0*/  IMAD.X R59, R59, 0x1, R52, P5 ;  /* 0x000000013b3b7824 */ /* 0x000fe400028e0634 */
[----:B------:R-:W-:Y:S01]  /*b2b0*/  IMAD.IADD R57, R66, 0x1, R57 ;  /* 0x0000000142397824 */ /* 0x000fe200078e0239 */
[----:B------:R-:W-:Y:S09]  /*b2c0*/  BRA.DIV UR5, `(.L_x_650) ;  /* 0x0000004605207947 */ /* 0x000ff2000b800000 */
[----:B------:R-:W-:-:S13]  /*b2d0*/  VOTE.ALL P4, P4 ;  /* 0x0000000000ff7806 */ /* 0x000fda0002080000 */
.L_x_869:
[----:B------:R-:W-:Y:S05]  /*b2e0*/  @P4 BRA `(.L_x_651) ;  /* 0xfffffff8004c4947 */ /* 0x000fea000383ffff */
.L_x_637:
[----:B------:R-:W0:Y:S01]  /*b2f0*/  S2R R2, SR_TID.X ;  /* 0x0000000000027919 */ /* 0x000e220000002100 */
[----:B------:R-:W-:Y:S01]  /*b300*/  BSSY.RECONVERGENT B0, `(.L_x_652) ;  /* 0x0000018000007945 */ /* 0x000fe20003800200 */
[----:B------:R-:W-:Y:S01]  /*b310*/  IMAD.MOV.U32 R3, RZ, RZ, R59 ;  /* 0x000000ffff037224 */ /* 0x000fe200078e003b */
[----:B0-----:R-:W-:Y:S01]  /*b320*/  ISETP.NE.AND P4, PT, R2, RZ, PT ;  /* 0x000000ff0200720c */ /* 0x001fe20003f85270 */
[----:B------:R-:W-:-:S12]  /*b330*/  IMAD.MOV.U32 R2, RZ, RZ, R58 ;  /* 0x000000ffff027224 */ /* 0x000fd800078e003a */
[----:B------:R-:W-:Y:S05]  /*b340*/  @P4 BRA `(.L_x_653) ;  /* 0x00000000004c4947 */ /* 0x000fea0003800000 */
[----:B------:R-:W0:Y:S01]  /*b350*/  S2UR UR6, SR_CgaCtaId ;  /* 0x00000000000679c3 */ /* 0x000e220000008800 */
[----:B------:R-:W-:Y:S01]  /*b360*/  ISETP.NE.U32.AND P4, PT, R56, RZ, PT ;  /* 0x000000ff3800720c */ /* 0x000fe20003f85070 */
[----:B------:R-:W-:Y:S01]  /*b370*/  UMOV UR5, 0x400 ;  /* 0x0000040000057882 */ /* 0x000fe20000000000 */
[----:B------:R-:W-:Y:S02]  /*b380*/  IADD3 R6, P5, PT, R2, R56, RZ ;  /* 0x0000003802067210 */ /* 0x000fe40007fbe0ff */
[----:B------:R-:W-:-:S03]  /*b390*/  ISETP.NE.AND.EX P4, PT, R55, RZ, PT, P4 ;  /* 0x000000ff3700720c */ /* 0x000fc60003f85340 */
[----:B------:R-:W1:Y:S01]  /*b3a0*/  LDC.64 R4, c[0x0][0x3b0] ;  /* 0x0000ec00ff047b82 */ /* 0x000e620000000a00 */
[----:B------:R-:W-:Y:S01]  /*b3b0*/  SEL R7, R57, RZ, !P4 ;  /* 0x000000ff39077207 */ /* 0x000fe20006000000 */
[----:B------:R-:W-:-:S04]  /*b3c0*/  IMAD.X R55, R3, 0x1, R55, P5 ;  /* 0x0000000103377824 */ /* 0x000fc800028e0637 */
[----:B------:R-:W-:Y:S02]  /*b3d0*/  IMAD.IADD R54, R54, 0x1, R7 ;  /* 0x0000000136367824 */ /* 0x000fe400078e0207 */
[----:B------:R-:W-:Y:S01]  /*b3e0*/  IMAD.MOV.U32 R7, RZ, RZ, R55 ;  /* 0x000000ffff077224 */ /* 0x000fe200078e0037 */
[----:B0-----:R-:W-:Y:S01]  /*b3f0*/  ULEA UR5, UR6, UR5, 0x18 ;  /* 0x0000000506057291 */ /* 0x001fe2000f8ec0ff */
[----:B-1----:R-:W-:-:S04]  /*b400*/  IMAD.WIDE.U32 R28, R0, 0x10, R4 ;  /* 0x00000010001c7825 */ /* 0x002fc800078e0004 */
[----:B------:R-:W-:Y:S02]  /*b410*/  IMAD.MOV.U32 R4, RZ, RZ, R54 ;  /* 0x000000ffff047224 */ /* 0x000fe400078e0036 */
[----:B------:R-:W-:-:S05]  /*b420*/  IMAD.MOV.U32 R5, RZ, RZ, 0x65 ;  /* 0x00000065ff057424 */ /* 0x000fca00078e00ff */
[----:B------:R0:W-:Y:S04]  /*b430*/  ST.E.128.STRONG.GPU desc[UR8][R28.64+0x200], R4 ;  /* 0x000200041c007985 */ /* 0x0001e8000c10fd08 */
[----:B------:R0:W-:Y:S04]  /*b440*/  STS.64 [UR5+0xb8], R6 ;  /* 0x0000b806ff007988 */ /* 0x0001e80008000a05 */
[----:B------:R0:W-:Y:S04]  /*b450*/  STS [UR5+0xc0], R54 ;  /* 0x0000c036ff007988 */ /* 0x0001e80008000805 */
[----:B------:R0:W-:Y:S04]  /*b460*/  STS.64 [UR5+0xa8], R2 ;  /* 0x0000a802ff007988 */ /* 0x0001e80008000a05 */
[----:B------:R0:W-:Y:S02]  /*b470*/  STS [UR5+0xb0], R57 ;  /* 0x0000b039ff007988 */ /* 0x0001e40008000805 */
.L_x_653:
[----:B------:R-:W-:Y:S05]  /*b480*/  BSYNC.RECONVERGENT B0 ;  /* 0x0000000000007941 */ /* 0x000fea0003800200 */
.L_x_652:
[----:B------:R-:W-:-:S13]  /*b490*/  ISETP.NE.AND P4, PT, R49, RZ, PT ;  /* 0x000000ff3100720c */ /* 0x000fda0003f85270 */
[----:B0-----:R-:W0:Y:S01]  /*b4a0*/  @!P4 S2R R5, SR_CgaCtaId ;  /* 0x000000000005c919 */ /* 0x001e220000008800 */
[----:B------:R-:W-:Y:S01]  /*b4b0*/  @!P4 MOV R0, 0x400 ;  /* 0x000004000000c802 */ /* 0x000fe20000000f00 */
[----:B--2---:R-:W-:Y:S02]  /*b4c0*/  @!P4 IMAD.MOV.U32 R33, RZ, RZ, R2 ;  /* 0x000000ffff21c224 */ /* 0x004fe400078e0002 */
[----:B---3--:R-:W-:Y:S02]  /*b4d0*/  @!P4 IMAD.MOV.U32 R32, RZ, RZ, R3 ;  /* 0x000000ffff20c224 */ /* 0x008fe400078e0003 */
[----:B------:R-:W-:Y:S01]  /*b4e0*/  @!P4 IMAD.MOV.U32 R31, RZ, RZ, R57 ;  /* 0x000000ffff1fc224 */ /* 0x000fe200078e0039 */
[----:B0-----:R-:W-:-:S05]  /*b4f0*/  @!P4 LEA R0, R5, R0, 0x18 ;  /* 0x000000000500c211 */ /* 0x001fca00078ec0ff */
[----:B------:R0:W-:Y:S04]  /*b500*/  @!P4 STS.64 [R0+0x88], R2 ;  /* 0x000088020000c388 */ /* 0x0001e80000000a00 */
[----:B------:R0:W-:Y:S02]  /*b510*/  @!P4 STS [R0+0x90], R57 ;  /* 0x000090390000c388 */ /* 0x0001e40000000800 */
.L_x_621:
[----:B------:R-:W1:Y:S01]  /*b520*/  S2R R29, SR_TID.X ;  /* 0x00000000001d7919 */ /* 0x000e620000002100 */
[----:B------:R-:W-:Y:S01]  /*b530*/  ISETP.NE.U32.AND P4, PT, R26, R24, PT ;  /* 0x000000181a00720c */ /* 0x000fe20003f85070 */
[----:B------:R-:W-:Y:S05]  /*b540*/  WARPSYNC.ALL ;  /* 0x0000000000007948 */ /* 0x000fea0003800000 */
[----:B------:R-:W-:Y:S01]  /*b550*/  BAR.SYNC.DEFER_BLOCKING 0x0 ;  /* 0x0000000000007b1d */ /* 0x000fe20000010000 */
[----:B------:R-:W-:-:S05]  /*b560*/  ISETP.NE.AND.EX P4, PT, R27, R25, PT, P4 ;  /* 0x000000191b00720c */ /* 0x000fca0003f85340 */
[----:B------:R-:W-:Y:S01]  /*b570*/  BSSY.RECONVERGENT B0, `(.L_x_654) ;  /* 0x0000011000007945 */ /* 0x000fe20003800200 */
[----:B-1----:R-:W-:-:S05]  /*b580*/  IMAD R7, R29, 0x9, RZ ;  /* 0x000000091d077824 */ /* 0x002fca00078e02ff */
[----:B------:R-:W-:-:S04]  /*b590*/  ISETP.EQ.U32.AND P6, PT, R30, R7, PT ;  /* 0x000000071e00720c */ /* 0x000fc80003fc2070 */
[----:B------:R-:W-:Y:S02]  /*b5a0*/  ISETP.EQ.OR.EX P6, PT, R50, RZ, P4, P6 ;  /* 0x000000ff3200720c */ /* 0x000fe400027c2760 */
[----:B------:R-:W-:-:S13]  /*b5b0*/  ISETP.NE.AND P4, PT, R29, RZ, PT ;  /* 0x000000ff1d00720c */ /* 0x000fda0003f85270 */
[----:B------:R-:W-:Y:S05]  /*b5c0*/  @!P4 BRA `(.L_x_655) ;  /* 0x00000000002cc947 */ /* 0x000fea0003800000 */
[----:B------:R-:W1:Y:S01]  /*b5d0*/  S2UR UR6, SR_CgaCtaId ;  /* 0x00000000000679c3 */ /* 0x000e620000008800 */
[----:B------:R-:W-:Y:S01]  /*b5e0*/  UMOV UR5, 0x400 ;  /* 0x0000040000057882 */ /* 0x000fe20000000000 */
[----:B------:R-:W-:-:S04]  /*b5f0*/  ISETP.NE.U32.AND P4, PT, R33, RZ, PT ;  /* 0x000000ff2100720c */ /* 0x000fc80003f85070 */
[----:B------:R-:W-:Y:S01]  /*b600*/  ISETP.NE.AND.EX P4, PT, R32, RZ, PT, P4 ;  /* 0x000000ff2000720c */ /* 0x000fe20003f85340 */
[----:B-1----:R-:W-:-:S09]  /*b610*/  ULEA UR5, UR6, UR5, 0x18 ;  /* 0x0000000506057291 */ /* 0x002fd2000f8ec0ff */
[----:B0-----:R-:W0:Y:S04]  /*b620*/  LDS R0, [UR5+0x90] ;  /* 0x00009005ff007984 */ /* 0x001e280008000800 */
[----:B------:R-:W1:Y:S01]  /*b630*/  LDS.64 R2, [UR5+0x88] ;  /* 0x00008805ff027984 */ /* 0x000e620008000a00 */
[----:B0-----:R-:W-:Y:S02]  /*b640*/  SEL R0, R0, RZ, !P4 ;  /* 0x000000ff00007207 */ /* 0x001fe40006000000 */
[----:B-1----:R-:W-:-:S03]  /*b650*/  IADD3 R33, P4, PT, R2, R33, RZ ;  /* 0x0000002102217210 */ /* 0x002fc60007f9e0ff */
[----:B------:R-:W-:Y:S02]  /*b660*/  IMAD.IADD R31, R31, 0x1, R0 ;  /* 0x000000011f1f7824 */ /* 0x000fe400078e0200 */
[----:B------:R-:W-:-:S08]  /*b670*/  IMAD.X R32, R3, 0x1, R32, P4 ;  /* 0x0000000103207824 */ /* 0x000fd000020e0620 */
.L_x_655:
[----:B------:R-:W-:Y:S05]  /*b680*/  BSYNC.RECONVERGENT B0 ;  /* 0x0000000000007941 */ /* 0x000fea0003800200 */
.L_x_654:
[----:B0-----:R-:W-:Y:S01]  /*b690*/  IMAD R3, R29, 0x9, RZ ;  /* 0x000000091d037824 */ /* 0x001fe200078e02ff */
[----:B------:R-:W-:Y:S01]  /*b6a0*/  ISETP.NE.U32.AND P4, PT, R26, R24, PT ;  /* 0x000000181a00720c */ /* 0x000fe20003f85070 */
[----:B------:R-:W0:Y:S01]  /*b6b0*/  S2UR UR5, SR_CgaCtaId ;  /* 0x00000000000579c3 */ /* 0x000e220000008800 */
[----:B------:R-:W-:Y:S01]  /*b6c0*/  SEL R0, RZ, 0x1, !P6 ;  /* 0x00000001ff007807 */ /* 0x000fe20007000000 */
[----:B------:R-:W-:Y:S01]  /*b6d0*/  UMOV UR4, 0x400 ;  /* 0x0000040000047882 */ /* 0x000fe20000000000 */
[----:B------:R-:W-:Y:S01]  /*b6e0*/  ISETP.NE.AND.EX P4, PT, R27, R25, PT, P4 ;  /* 0x000000191b00720c */ /* 0x000fe20003f85340 */
[----:B------:R-:W-:Y:S01]  /*b6f0*/  BSSY.RECONVERGENT B0, `(.L_x_656) ;  /* 0x0000146000007945 */ /* 0x000fe20003800200 */
[----:B------:R-:W-:Y:S01]  /*b700*/  ISETP.EQ.U32.AND P5, PT, R30, R3, PT ;  /* 0x000000031e00720c */ /* 0x000fe20003fa2070 */
[----:B------:R-:W-:Y:S01]  /*b710*/  VIADD R3, R7, 0x5 ;  /* 0x0000000507037836 */ /* 0x000fe20000000000 */
[----:B------:R-:W-:Y:S02]  /*b720*/  SEL R53, RZ, 0x1, !P1 ;  /* 0x00000001ff357807 */ /* 0x000fe40004800000 */
[----:B------:R-:W-:-:S02]  /*b730*/  ISETP.EQ.OR.EX P5, PT, R50, RZ, P4, P5 ;  /* 0x000000ff3200720c */ /* 0x000fc400027a2750 */
[----:B------:R-:W-:Y:S02]  /*b740*/  ISETP.NE.U32.AND P4, PT, R14, R12, PT ;  /* 0x0000000c0e00720c */ /* 0x000fe40003f85070 */
[----:B------:R-:W-:Y:S02]  /*b750*/  P2R R2, PR, RZ, 0x20 ;  /* 0x00000020ff027803 */ /* 0x000fe40000000000 */
[----:B------:R-:W-:Y:S02]  /*b760*/  ISETP.EQ.U32.AND P5, PT, R30, R3, PT ;  /* 0x000000031e00720c */ /* 0x000fe40003fa2070 */
[----:B------:R-:W-:Y:S02]  /*b770*/  SEL R3, R31, RZ, !P6 ;  /* 0x000000ff1f037207 */ /* 0x000fe40007000000 */
[----:B------:R-:W-:Y:S02]  /*b780*/  ISETP.NE.AND P6, PT, R2, RZ, PT ;  /* 0x000000ff0200720c */ /* 0x000fe40003fc5270 */
[----:B------:R-:W-:Y:S01]  /*b790*/  ISETP.NE.AND.EX P4, PT, R15, R13, PT, P4 ;  /* 0x0000000d0f00720c */ /* 0x000fe20003f85340 */
[----:B------:R-:W-:Y:S01]  /*b7a0*/  IMAD.IADD R48, R48, 0x1, R3 ;  /* 0x0000000130307824 */ /* 0x000fe200078e0203 */
[----:B0-----:R-:W-:-:S02]  /*b7b0*/  ULEA UR4, UR5, UR4, 0x18 ;  /* 0x0000000405047291 */ /* 0x001fc4000f8ec0ff */
[----:B------:R-:W-:Y:S02]  /*b7c0*/  ISETP.EQ.OR.EX P4, PT, R50, RZ, P4, P5 ;  /* 0x000000ff3200720c */ /* 0x000fe40002782750 */
[----:B------:R-:W-:Y:S02]  /*b7d0*/  SEL R2, R48, RZ, !P3 ;  /* 0x000000ff30027207 */ /* 0x000fe40005800000 */
[----:B------:R-:W-:-:S03]  /*b7e0*/  IADD3 R0, P5, PT, R33, R0, RZ ;  /* 0x0000000021007210 */ /* 0x000fc60007fbe0ff */
[----:B------:R-:W-:Y:S01]  /*b7f0*/  IMAD.IADD R47, R47, 0x1, R2 ;  /* 0x000000012f2f7824 */ /* 0x000fe200078e0202 */
[----:B------:R-:W0:Y:S01]  /*b800*/  LDS.64 R4, [UR4+0xc8] ;  /* 0x0000c804ff047984 */ /* 0x000e220008000a00 */
[----:B------:R-:W-:Y:S01]  /*b810*/  IMAD.X R49, RZ, RZ, R32, P5 ;  /* 0x000000ffff317224 */ /* 0x000fe200028e0620 */
[----:B------:R-:W-:Y:S02]  /*b820*/  ISETP.NE.U32.AND P5, PT, R12, R10, PT ;  /* 0x0000000a0c00720c */ /* 0x000fe40003fa5070 */
[----:B------:R-:W-:Y:S01]  /*b830*/  SEL R3, R47, RZ, !P2 ;  /* 0x000000ff2f037207 */ /* 0x000fe20005000000 */
[----:B------:R-:W1:Y:S01]  /*b840*/  LDS R54, [UR4+0xc0] ;  /* 0x0000c004ff367984 */ /* 0x000e620008000800 */
[----:B------:R-:W-:-:S03]  /*b850*/  ISETP.NE.AND.EX P5, PT, R13, R11, PT, P5 ;  /* 0x0000000b0d00720c */ /* 0x000fc60003fa5350 */
[----:B------:R-:W-:-:S05]  /*b860*/  IMAD.IADD R46, R46, 0x1, R3 ;  /* 0x000000012e2e7824 */ /* 0x000fca00078e0203 */
[----:B------:R-:W-:-:S05]  /*b870*/  SEL R2, R46, RZ, !P1 ;  /* 0x000000ff2e027207 */ /* 0x000fca0004800000 */
[----:B------:R-:W-:-:S05]  /*b880*/  IMAD.IADD R45, R45, 0x1, R2 ;  /* 0x000000012d2d7824 */ /* 0x000fca00078e0202 */
[----:B------:R-:W-:-:S05]  /*b890*/  SEL R3, R45, RZ, !P0 ;  /* 0x000000ff2d037207 */ /* 0x000fca0004000000 */
[----:B------:R-:W-:Y:S02]  /*b8a0*/  IMAD.IADD R44, R44, 0x1, R3 ;  /* 0x000000012c2c7824 */ /* 0x000fe400078e0203 */
[----:B------:R-:W-:-:S03]  /*b8b0*/  VIADD R3, R7, 0x6 ;  /* 0x0000000607037836 */ /* 0x000fc60000000000 */
[----:B------:R-:W-:-:S05]  /*b8c0*/  SEL R2, R44, RZ, !P4 ;  /* 0x000000ff2c027207 */ /* 0x000fca0006000000 */
[----:B------:R-:W-:-:S05]  /*b8d0*/  IMAD.IADD R43, R43, 0x1, R2 ;  /* 0x000000012b2b7824 */ /* 0x000fca00078e0202 */
[----:B------:R-:W-:Y:S02]  /*b8e0*/  SEL R2, R43, RZ, !P5 ;  /* 0x000000ff2b027207 */ /* 0x000fe40006800000 */
[----:B------:R-:W-:Y:S02]  /*b8f0*/  ISETP.NE.U32.AND P5, PT, R30, R3, PT ;  /* 0x000000031e00720c */ /* 0x000fe40003fa5070 */
[----:B------:R-:W-:Y:S02]  /*b900*/  SEL R3, RZ, 0x1, !P3 ;  /* 0x00000001ff037807 */ /* 0x000fe40005800000 */
[----:B------:R-:W-:-:S04]  /*b910*/  ISETP.NE.AND.EX P5, PT, R50, RZ, PT, P5 ;  /* 0x000000ff3200720c */ /* 0x000fc80003fa5350 */
[----:B------:R-:W-:Y:S02]  /*b920*/  SEL R61, R2, RZ, P5 ;  /* 0x000000ff023d7207 */ /* 0x000fe40002800000 */
[----:B------:R-:W-:Y:S02]  /*b930*/  SEL R2, RZ, 0x1, !P6 ;  /* 0x00000001ff027807 */ /* 0x000fe40007000000 */
[----:B------:R-:W-:Y:S01]  /*b940*/  ISETP.NE.AND P6, PT, R51, RZ, PT ;  /* 0x000000ff3300720c */ /* 0x000fe20003fc5270 */
[----:B------:R-:W-:Y:S01]  /*b950*/  IMAD.IADD R42, R42, 0x1, R61 ;  /* 0x000000012a2a7824 */ /* 0x000fe200078e023d */
[----:B------:R-:W-:Y:S02]  /*b960*/  IADD3 R3, P5, PT, R3, R2, RZ ;  /* 0x0000000203037210 */ /* 0x000fe40007fbe0ff */
[----:B------:R-:W-:-:S03]  /*b970*/  SEL R2, RZ, 0x1, !P2 ;  /* 0x00000001ff027807 */ /* 0x000fc60005000000 */
[----:B------:R-:W-:Y:S01]  /*b980*/  IMAD.X R59, RZ, RZ, RZ, P5 ;  /* 0x000000ffff3b7224 */ /* 0x000fe200028e06ff */
[----:B------:R-:W-:-:S05]  /*b990*/  IADD3 R2, P5, PT, R3, R2, RZ ;  /* 0x0000000203027210 */ /* 0x000fca0007fbe0ff */
[----:B------:R-:W-:Y:S01]  /*b9a0*/  IMAD.X R57, RZ, RZ, R59, P5 ;  /* 0x000000ffff397224 */ /* 0x000fe200028e063b */
[----:B------:R-:W-:Y:S02]  /*b9b0*/  IADD3 R28, P5, PT, R33, R3, RZ ;  /* 0x00000003211c7210 */ /* 0x000fe40007fbe0ff */
[----:B------:R-:W-:-:S03]  /*b9c0*/  SEL R3, RZ, 0x1, !P0 ;  /* 0x00000001ff037807 */ /* 0x000fc60004000000 */
[----:B------:R-:W-:Y:S01]  /*b9d0*/  IMAD.X R59, R32, 0x1, R59, P5 ;  /* 0x00000001203b7824 */ /* 0x000fe200028e063b */
[----:B------:R-:W-:-:S05]  /*b9e0*/  IADD3 R6, P5, PT, R2, R53, RZ ;  /* 0x0000003502067210 */ /* 0x000fca0007fbe0ff */
[----:B------:R-:W-:Y:S01]  /*b9f0*/  IMAD.X R55, RZ, RZ, R57, P5 ;  /* 0x000000ffff377224 */ /* 0x000fe200028e0639 */
[C---:B------:R-:W-:Y:S01]  /*ba00*/  IADD3 R52, P5, PT, R33.reuse, R2, RZ ;  /* 0x0000000221347210 */ /* 0x040fe20007fbe0ff */
[----:B------:R-:W-:Y:S02]  /*ba10*/  IMAD.IADD R58, R6, 0x1, R3 ;  /* 0x00000001063a7824 */ /* 0x000fe400078e0203 */
[----:B------:R-:W2:Y:S02]  /*ba20*/  LDS.64 R2, [UR4+0xb8] ;  /* 0x0000b804ff027984 */ /* 0x000ea40008000a00 */
        /* <DEDUP_REMOVED lines=11> */
[----:B0-----:R-:W-:Y:S02]  /*bae0*/  ISETP.GE.U32.AND P5, PT, R4, 0x101, PT ;  /* 0x000001010400780c */ /* 0x001fe40003fa6070 */
[----:B------:R-:W-:Y:S02]  /*baf0*/  SEL R35, R42, RZ, !P6 ;  /* 0x000000ff2a237207 */ /* 0x000fe40007000000 */
[----:B------:R-:W-:-:S03]  /*bb00*/  ISETP.GE.AND.EX P5, PT, R5, RZ, PT, P5 ;  /* 0x000000ff0500720c */ /* 0x000fc60003fa6350 */
[----:B------:R-:W-:-:S10]  /*bb10*/  IMAD.IADD R40, R40, 0x1, R35 ;  /* 0x0000000128287824 */ /* 0x000fd400078e0223 */
[----:B-12---:R-:W-:Y:S05]  /*bb20*/  @!P5 BRA `(.L_x_657) ;  /* 0x000000080044d947 */ /* 0x006fea0003800000 */
[----:B------:R-:W-:Y:S01]  /*bb30*/  ISETP.NE.U32.AND P5, PT, R30, R7, PT ;  /* 0x000000071e00720c */ /* 0x000fe20003fa5070 */
[----:B------:R-:W-:Y:S01]  /*bb40*/  IMAD.MOV.U32 R32, RZ, RZ, 0x9 ;  /* 0x00000009ff207424 */ /* 0x000fe200078e00ff */
[----:B------:R-:W0:Y:S01]  /*bb50*/  LDS.64 R6, [UR4+0xa8] ;  /* 0x0000a804ff067984 */ /* 0x000e220008000a00 */
[----:B------:R-:W-:Y:S01]  /*bb60*/  ISETP.NE.U32.AND P6, PT, R26, R24, PT ;  /* 0x000000181a00720c */ /* 0x000fe20003fc5070 */
[----:B------:R-:W1:Y:S01]  /*bb70*/  LDCU.64 UR12, c[0x0][0x398] ;  /* 0x00007300ff0c77ac */ /* 0x000e620008000a00 */
[----:B------:R-:W-:Y:S01]  /*bb80*/  IMAD R49, R29, R32, 0x6 ;  /* 0x000000061d317424 */ /* 0x000fe200078e0220 */
[----:B------:R-:W-:Y:S01]  /*bb90*/  BSSY.RECONVERGENT B1, `(.L_x_658) ;  /* 0x0000089000017945 */ /* 0x000fe20003800200 */
[----:B------:R-:W-:Y:S01]  /*bba0*/  BAR.SYNC.DEFER_BLOCKING 0x0 ;  /* 0x0000000000007b1d */ /* 0x000fe20000010000 */
[----:B------:R-:W-:-:S04]  /*bbb0*/  ISETP.NE.AND.EX P6, PT, R27, R25, PT, P6 ;  /* 0x000000191b00720c */ /* 0x000fc80003fc5360 */
[----:B------:R-:W-:Y:S01]  /*bbc0*/  ISETP.NE.AND.EX P5, PT, R50, RZ, !P6, P5 ;  /* 0x000000ff3200720c */ /* 0x000fe200077a5350 */
[----:B------:R-:W2:Y:S01]  /*bbd0*/  LDCU.64 UR14, c[0x0][0x3a0] ;  /* 0x00007400ff0e77ac */ /* 0x000ea20008000a00 */
[----:B------:R-:W-:-:S11]  /*bbe0*/  ISETP.NE.AND P6, PT, R51, RZ, PT ;  /* 0x000000ff3300720c */ /* 0x000fd60003fc5270 */
[--C-:B0-----:R-:W-:Y:S02]  /*bbf0*/  @!P5 IMAD.IADD R33, R33, 0x1, -R6.reuse ;  /* 0x000000012121d824 */ /* 0x101fe400078e0a06 */
[--C-:B------:R-:W-:Y:S02]  /*bc00*/  @P3 IMAD.IADD R0, R0, 0x1, -R6.reuse ;  /* 0x0000000100003824 */ /* 0x100fe400078e0a06 */
[--C-:B------:R-:W-:Y:S01]  /*bc10*/  @P2 IMAD.IADD R28, R28, 0x1, -R6.reuse ;  /* 0x000000011c1c2824 */ /* 0x100fe200078e0a06 */
[----:B------:R-:W-:Y:S01]  /*bc20*/  @!P5 LEA R33, R33, UR4, 0x4 ;  /* 0x000000042121dc11 */ /* 0x000fe2000f8e20ff */
[--C-:B------:R-:W-:Y:S01]  /*bc30*/  @P1 IMAD.IADD R52, R52, 0x1, -R6.reuse ;  /* 0x0000000134341824 */ /* 0x100fe200078e0a06 */
[----:B------:R-:W-:Y:S01]  /*bc40*/  @P3 LEA R35, R0, UR4, 0x4 ;  /* 0x0000000400233c11 */ /* 0x000fe2000f8e20ff */
[--C-:B------:R-:W-:Y:S01]  /*bc50*/  @P0 IMAD.IADD R53, R53, 0x1, -R6.reuse ;  /* 0x0000000135350824 */ /* 0x100fe200078e0a06 */
[----:B------:R-:W-:Y:S01]  /*bc60*/  @P2 LEA R28, R28, UR4, 0x4 ;  /* 0x000000041c1c2c11 */ /* 0x000fe2000f8e20ff */
[----:B------:R0:W-:Y:S01]  /*bc70*/  @!P5 STS.64 [R33], R26 ;  /* 0x0000001a2100d388 */ /* 0x0001e20000000a00 */
[----:B------:R-:W-:-:S02]  /*bc80*/  @P4 IMAD.IADD R55, R55, 0x1, -R6 ;  /* 0x0000000137374824 */ /* 0x000fc400078e0a06 */
[----:B------:R-:W-:Y:S01]  /*bc90*/  @P0 LEA R53, R53, UR4, 0x4 ;  /* 0x0000000435350c11 */ /* 0x000fe2000f8e20ff */
[----:B------:R-:W-:Y:S01]  /*bca0*/  @!P5 STS [R33+0x8], R31 ;  /* 0x0000081f2100d388 */ /* 0x000fe20000000800 */
[----:B------:R-:W-:Y:S01]  /*bcb0*/  ISETP.NE.U32.AND P5, PT, R12, R10, PT ;  /* 0x0000000a0c00720c */ /* 0x000fe20003fa5070 */
[----:B------:R-:W-:Y:S01]  /*bcc0*/  @P6 IMAD.IADD R39, R39, 0x1, -R6 ;  /* 0x0000000127276824 */ /* 0x000fe200078e0a06 */
[----:B------:R-:W-:Y:S01]  /*bcd0*/  @P4 LEA R55, R55, UR4, 0x4 ;  /* 0x0000000437374c11 */ /* 0x000fe2000f8e20ff */
[----:B------:R3:W-:Y:S01]  /*bce0*/  @P3 STS.64 [R35], R24 ;  /* 0x0000001823003388 */ /* 0x0007e20000000a00 */
[----:B------:R-:W-:Y:S02]  /*bcf0*/  ISETP.NE.AND.EX P5, PT, R13, R11, PT, P5 ;  /* 0x0000000b0d00720c */ /* 0x000fe40003fa5350 */
[----:B------:R-:W-:Y:S01]  /*bd00*/  @P6 LEA R39, R39, UR4, 0x4 ;  /* 0x0000000427276c11 */ /* 0x000fe2000f8e20ff */
[----:B------:R4:W-:Y:S01]  /*bd10*/  @P3 STS [R35+0x8], R48 ;  /* 0x0000083023003388 */ /* 0x0009e20000000800 */
[----:B------:R-:W-:Y:S01]  /*bd20*/  ISETP.NE.U32.AND P3, PT, R30, R49, PT ;  /* 0x000000311e00720c */ /* 0x000fe20003f65070 */
[----:B0-----:R-:W-:-:S02]  /*bd30*/  IMAD R27, R29, R32, 0x8 ;  /* 0x000000081d1b7424 */ /* 0x001fc400078e0220 */
[----:B------:R4:W-:Y:S01]  /*bd40*/  @P2 STS.64 [R28], R22 ;  /* 0x000000161c002388 */ /* 0x0009e20000000a00 */
[----:B------:R-:W-:Y:S02]  /*bd50*/  ISETP.NE.AND.EX P3, PT, R50, RZ, !P5, P3 ;  /* 0x000000ff3200720c */ /* 0x000fe40006f65330 */
[----:B------:R-:W-:Y:S01]  /*bd60*/  ISETP.NE.U32.AND P5, PT, R30, R27, PT ;  /* 0x0000001b1e00720c */ /* 0x000fe20003fa5070 */
[----:B------:R4:W-:Y:S01]  /*bd70*/  @P2 STS [R28+0x8], R47 ;  /* 0x0000082f1c002388 */ /* 0x0009e20000000800 */
[----:B------:R-:W-:Y:S02]  /*bd80*/  ISETP.NE.U32.AND P2, PT, R8, R20, PT ;  /* 0x000000140800720c */ /* 0x000fe40003f45070 */
[----:B---3--:R-:W-:Y:S02]  /*bd90*/  @P1 LEA R25, R52, UR4, 0x4 ;  /* 0x0000000434191c11 */ /* 0x008fe4000f8e20ff */
[----:B------:R-:W-:-:S03]  /*bda0*/  ISETP.NE.AND.EX P2, PT, R9, R21, PT, P2 ;  /* 0x000000150900720c */ /* 0x000fc60003f45320 */
[----:B------:R4:W-:Y:S01]  /*bdb0*/  @P1 STS.64 [R25], R18 ;  /* 0x0000001219001388 */ /* 0x0009e20000000a00 */
[----:B------:R-:W-:Y:S01]  /*bdc0*/  ISETP.NE.AND.EX P5, PT, R50, RZ, !P2, P5 ;  /* 0x000000ff3200720c */ /* 0x000fe200057a5350 */
[--C-:B------:R-:W-:Y:S02]  /*bdd0*/  @!P3 IMAD.IADD R41, R41, 0x1, -R6.reuse ;  /* 0x000000012929b824 */ /* 0x100fe400078e0a06 */
[----:B------:R4:W-:Y:S03]  /*bde0*/  @P1 STS [R25+0x8], R46 ;  /* 0x0000082e19001388 */ /* 0x0009e60000000800 */
[----:B------:R-:W-:Y:S01]  /*bdf0*/  @!P3 LEA R41, R41, UR4, 0x4 ;  /* 0x000000042929bc11 */ /* 0x000fe2000f8e20ff */
[----:B------:R4:W-:Y:S04]  /*be00*/  @P0 STS.64 [R53], R16 ;  /* 0x0000001035000388 */ /* 0x0009e80000000a00 */
[----:B------:R4:W-:Y:S01]  /*be10*/  @P0 STS [R53+0x8], R45 ;  /* 0x0000082d35000388 */ /* 0x0009e20000000800 */
[----:B------:R-:W-:Y:S01]  /*be20*/  ISETP.GT.U32.AND P0, PT, R4, R29, PT ;  /* 0x0000001d0400720c */ /* 0x000fe20003f04070 */
[----:B------:R-:W-:-:S02]  /*be30*/  @!P5 IMAD.IADD R37, R37, 0x1, -R6 ;  /* 0x000000012525d824 */ /* 0x000fc400078e0a06 */
[----:B------:R4:W-:Y:S01]  /*be40*/  @P4 STS.64 [R55], R14 ;  /* 0x0000000e37004388 */ /* 0x0009e20000000a00 */
[----:B------:R-:W-:Y:S02]  /*be50*/  ISETP.GT.U32.AND.EX P0, PT, R5, RZ, PT, P0 ;  /* 0x000000ff0500720c */ /* 0x000fe40003f04100 */
[----:B------:R-:W-:Y:S01]  /*be60*/  @!P5 LEA R37, R37, UR4, 0x4 ;  /* 0x000000042525dc11 */ /* 0x000fe2000f8e20ff */
[----:B------:R4:W-:Y:S04]  /*be70*/  @P4 STS [R55+0x8], R44 ;  /* 0x0000082c37004388 */ /* 0x0009e80000000800 */
[----:B------:R4:W-:Y:S04]  /*be80*/  @!P3 STS.64 [R41], R12 ;  /* 0x0000000c2900b388 */ /* 0x0009e80000000a00 */
[----:B------:R4:W-:Y:S04]  /*be90*/  @!P3 STS [R41+0x8], R43 ;  /* 0x0000082b2900b388 */ /* 0x0009e80000000800 */
[----:B------:R4:W-:Y:S04]  /*bea0*/  @P6 STS.64 [R39], R10 ;  /* 0x0000000a27006388 */ /* 0x0009e80000000a00 */
[----:B------:R4:W-:Y:S04]  /*beb0*/  @P6 STS [R39+0x8], R42 ;  /* 0x0000082a27006388 */ /* 0x0009e80000000800 */
[----:B------:R4:W-:Y:S04]  /*bec0*/  @!P5 STS.64 [R37], R8 ;  /* 0x000000082500d388 */ /* 0x0009e80000000a00 */
[----:B------:R4:W-:Y:S01]  /*bed0*/  @!P5 STS [R37+0x8], R40 ;  /* 0x000008282500d388 */ /* 0x0009e20000000800 */
[----:B------:R-:W-:Y:S06]  /*bee0*/  BAR.SYNC.DEFER_BLOCKING 0x0 ;  /* 0x0000000000007b1d */ /* 0x000fec0000010000 */
[----:B-12---:R-:W-:Y:S05]  /*bef0*/  @!P0 BRA `(.L_x_659) ;  /* 0x0000000400488947 */ /* 0x006fea0003800000 */
[----:B----4-:R-:W-:Y:S01]  /*bf00*/  IMAD.MOV.U32 R37, RZ, RZ, R29 ;  /* 0x000000ffff257224 */ /* 0x010fe200078e001d */
[----:B------:R-:W-:Y:S01]  /*bf10*/  BSSY.RECONVERGENT B2, `(.L_x_660) ;  /* 0x000002e000027945 */ /* 0x000fe20003800200 */
[----:B------:R-:W-:-:S03]  /*bf20*/  IMAD.MOV.U32 R25, RZ, RZ, RZ ;  /* 0x000000ffff197224 */ /* 0x000fc600078e00ff */
[----:B------:R-:W-:-:S04]  /*bf30*/  LOP3.LUT R9, RZ, R37, RZ, 0x33, !PT ;  /* 0x00000025ff097212 */ /* 0x000fc800078e33ff */
[----:B------:R-:W-:Y:S02]  /*bf40*/  IADD3 R18, P0, PT, R4, R9, RZ ;  /* 0x0000000904127210 */ /* 0x000fe40007f1e0ff */
[----:B------:R-:W-:Y:S02]  /*bf50*/  LOP3.LUT R9, RZ, R25, RZ, 0x33, !PT ;  /* 0x00000019ff097212 */ /* 0x000fe400078e33ff */
[----:B------:R-:W-:-:S03]  /*bf60*/  LOP3.LUT R0, R18, 0x300, RZ, 0xc0, !PT ;  /* 0x0000030012007812 */ /* 0x000fc600078ec0ff */
[----:B------:R-:W-:Y:S01]  /*bf70*/  IMAD.X R9, R5, 0x1, R9, P0 ;  /* 0x0000000105097824 */ /* 0x000fe200000e0609 */
[----:B------:R-:W-:Y:S02]  /*bf80*/  ISETP.NE.U32.AND P1, PT, R0, 0x300, PT ;  /* 0x000003000000780c */ /* 0x000fe40003f25070 */
[----:B------:R-:W-:Y:S02]  /*bf90*/  ISETP.GE.U32.AND P0, PT, R18, 0x300, PT ;  /* 0x000003001200780c */ /* 0x000fe40003f06070 */
[----:B------:R-:W-:Y:S02]  /*bfa0*/  ISETP.NE.AND.EX P1, PT, RZ, RZ, PT, P1 ;  /* 0x000000ffff00720c */ /* 0x000fe40003f25310 */
[----:B------:R-:W-:-:S11]  /*bfb0*/  ISETP.GE.U32.AND.EX P0, PT, R9, RZ, PT, P0 ;  /* 0x000000ff0900720c */ /* 0x000fd60003f06100 */
[----:B------:R-:W-:Y:S05]  /*bfc0*/  @!P1 BRA `(.L_x_661) ;  /* 0x0000000000889947 */ /* 0x000fea0003800000 */
        /* <DEDUP_REMOVED lines=16> */
.L_x_662:
        /* <DEDUP_REMOVED lines=18> */
.L_x_661:
[----:B------:R-:W-:Y:S05]  /*c1f0*/  BSYNC.RECONVERGENT B2 ;  /* 0x0000000000027941 */ /* 0x000fea0003800200 */
.L_x_660:
[----:B------:R-:W-:Y:S05]  /*c200*/  @!P0 BRA `(.L_x_659) ;  /* 0x0000000000848947 */ /* 0x000fea0003800000 */
.L_x_663:
        /* <DEDUP_REMOVED lines=33> */
.L_x_659:
[----:B------:R-:W-:Y:S05]  /*c420*/  BSYNC.RECONVERGENT B1 ;  /* 0x0000000000017941 */ /* 0x000fea0003800200 */
.L_x_658:
[----:B------:R-:W-:Y:S05]  /*c430*/  BRA `(.L_x_664) ;  /* 0x0000000400c47947 */ /* 0x000fea0003800000 */
.L_x_657:
[----:B------:R-:W-:Y:S01]  /*c440*/  ISETP.NE.U32.AND P6, PT, R26, R24, PT ;  /* 0x000000181a00720c */ /* 0x000fe20003fc5070 */
[----:B------:R-:W-:Y:S01]  /*c450*/  BSSY.RECONVERGENT B1, `(.L_x_665) ;  /* 0x000000d000017945 */ /* 0x000fe20003800200 */
[----:B------:R-:W-:Y:S02]  /*c460*/  ISETP.NE.U32.AND P5, PT, R30, R7, PT ;  /* 0x000000071e00720c */ /* 0x000fe40003fa5070 */
[----:B------:R-:W-:Y:S02]  /*c470*/  ISETP.NE.AND.EX P6, PT, R27, R25, PT, P6 ;  /* 0x000000191b00720c */ /* 0x000fe40003fc5360 */
[----:B------:R-:W-:-:S13]  /*c480*/  ISETP.NE.AND.EX P5, PT, R50, RZ, PT, P5 ;  /* 0x000000ff3200720c */ /* 0x000fda0003fa5350 */
[----:B------:R-:W-:Y:S05]  /*c490*/  @!P6 BRA P5, `(.L_x_666) ;  /* 0x000000000020e947 */ /* 0x000fea0002800000 */
        /* <DEDUP_REMOVED lines=8> */
.L_x_666:
[----:B------:R-:W-:Y:S05]  /*c520*/  BSYNC.RECONVERGENT B1 ;  /* 0x0000000000017941 */ /* 0x000fea0003800200 */
.L_x_665:
[----:B0-----:R-:W-:Y:S01]  /*c530*/  IMAD.MOV.U32 R26, RZ, RZ, 0x9 ;  /* 0x00000009ff1a7424 */ /* 0x001fe200078e00ff */
[----:B------:R-:W-:Y:S01]  /*c540*/  BSSY.RECONVERGENT B1, `(.L_x_667) ;  /* 0x000000c000017945 */ /* 0x000fe20003800200 */
[----:B------:R-:W-:Y:S02]  /*c550*/  ISETP.NE.U32.AND P5, PT, R12, R10, PT ;  /* 0x0000000a0c00720c */ /* 0x000fe40003fa5070 */
[----:B------:R-:W-:Y:S01]  /*c560*/  IMAD R27, R29, R26, 0x6 ;  /* 0x000000061d1b7424 */ /* 0x000fe200078e021a */
[----:B------:R-:W-:Y:S10]  /*c570*/  @!P3 BRA `(.L_x_668) ;  /* 0x000000000020b947 */ /* 0x000ff40003800000 */
        /* <DEDUP_REMOVED lines=8> */
.L_x_668:
[----:B------:R-:W-:Y:S05]  /*c600*/  BSYNC.RECONVERGENT B1 ;  /* 0x0000000000017941 */ /* 0x000fea0003800200 */
.L_x_667:
[----:B------:R-:W-:Y:S01]  /*c610*/  BSSY.RECONVERGENT B1, `(.L_x_669) ;  /* 0x000000b000017945 */ /* 0x000fe20003800200 */
[----:B------:R-:W-:-:S03]  /*c620*/  ISETP.NE.U32.AND P3, PT, R30, R27, PT ;  /* 0x0000001b1e00720c */ /* 0x000fc60003f65070 */
        /* <DEDUP_REMOVED lines=9> */
.L_x_670:
[----:B------:R-:W-:Y:S05]  /*c6c0*/  BSYNC.RECONVERGENT B1 ;  /* 0x0000000000017941 */ /* 0x000fea0003800200 */
.L_x_669:
[----:B------:R-:W-:Y:S01]  /*c6d0*/  BSSY.RECONVERGENT B1, `(.L_x_671) ;  /* 0x000000c000017945 */ /* 0x000fe20003800200 */
[----:B------:R-:W-:Y:S01]  /*c6e0*/  ISETP.NE.U32.AND P2, PT, R8, R20, PT ;  /* 0x000000140800720c */ /* 0x000fe20003f45070 */
[----:B-1----:R-:W-:Y:S02]  /*c6f0*/  IMAD R23, R29, R26, 0x8 ;  /* 0x000000081d177424 */ /* 0x002fe400078e021a */
        /* <DEDUP_REMOVED lines=9> */
.L_x_672:
[----:B------:R-:W-:Y:S05]  /*c790*/  BSYNC.RECONVERGENT B1 ;  /* 0x0000000000017941 */ /* 0x000fea0003800200 */
.L_x_671:
[----:B------:R-:W-:Y:S01]  /*c7a0*/  ISETP.NE.U32.AND P1, PT, R30, R23, PT ;  /* 0x000000171e00720c */ /* 0x000fe20003f25070 */
[----:B------:R-:W-:Y:S01]  /*c7b0*/  BSSY.RECONVERGENT B1, `(.L_x_673) ;  /* 0x000000e000017945 */ /* 0x000fe20003800200 */
[----:B------:R-:W-:Y:S02]  /*c7c0*/  ISETP.NE.AND.EX P5, PT, R13, R11, PT, P5 ;  /* 0x0000000b0d00720c */ /* 0x000fe40003fa5350 */
[----:B------:R-:W-:Y:S02]  /*c7d0*/  ISETP.NE.AND.EX P2, PT, R9, R21, PT, P2 ;  /* 0x000000150900720c */ /* 0x000fe40003f45320 */
[C---:B------:R-:W-:Y:S02]  /*c7e0*/  ISETP.NE.AND.EX P3, PT, R50.reuse, RZ, PT, P3 ;  /* 0x000000ff3200720c */ /* 0x040fe40003f65330 */
[----:B------:R-:W-:Y:S01]  /*c7f0*/  ISETP.NE.AND.EX P1, PT, R50, RZ, PT, P1 ;  /* 0x000000ff3200720c */ /* 0x000fe20003f25310 */
        /* <DEDUP_REMOVED lines=9> */
.L_x_674:
[----:B------:R-:W-:Y:S05]  /*c890*/  BSYNC.RECONVERGENT B1 ;  /* 0x0000000000017941 */ /* 0x000fea0003800200 */
.L_x_673:
        /* <DEDUP_REMOVED lines=10> */
.L_x_676:
[----:B------:R-:W-:Y:S05]  /*c940*/  BSYNC.RECONVERGENT B1 ;  /* 0x0000000000017941 */ /* 0x000fea0003800200 */
.L_x_675:
[----:B------:R-:W-:Y:S04]  /*c950*/  BSSY.RECONVERGENT B1, `(.L_x_677) ;  /* 0x000000a000017945 */ /* 0x000fe80003800200 */
[----:B------:R-:W-:Y:S05]  /*c960*/  @!P5 BRA P3, `(.L_x_678) ;  /* 0x000000000020d947 */ /* 0x000fea0001800000 */
        /* <DEDUP_REMOVED lines=8> */
.L_x_678:
[----:B------:R-:W-:Y:S05]  /*c9f0*/  BSYNC.RECONVERGENT B1 ;  /* 0x0000000000017941 */ /* 0x000fea0003800200 */
.L_x_677:
[----:B------:R-:W-:Y:S01]  /*ca00*/  ISETP.NE.AND P0, PT, R51, RZ, PT ;  /* 0x000000ff3300720c */ /* 0x000fe20003f05270 */
[----:B------:R-:W-:-:S12]  /*ca10*/  BSSY.RECONVERGENT B1, `(.L_x_679) ;  /* 0x000000a000017945 */ /* 0x000fd80003800200 */
        /* <DEDUP_REMOVED lines=9> */
.L_x_680:
[----:B------:R-:W-:Y:S05]  /*cab0*/  BSYNC.RECONVERGENT B1 ;  /* 0x0000000000017941 */ /* 0x000fea0003800200 */
.L_x_679:
        /* <DEDUP_REMOVED lines=9> */
.L_x_664:
[----:B------:R-:W-:Y:S05]  /*cb50*/  BSYNC.RECONVERGENT B0 ;  /* 0x0000000000007941 */ /* 0x000fea0003800200 */
.L_x_656:
[----:B------:R-:W-:-:S13]  /*cb60*/  ISETP.NE.AND P0, PT, R29, 0xff, PT ;  /* 0x000000ff1d00780c */ /* 0x000fda0003f05270 */
[----:B------:R-:W-:Y:S05]  /*cb70*/  @P0 EXIT ;  /* 0x000000000000094d */ /* 0x000fea0003800000 */
[----:B0---4-:R-:W0:Y:S01]  /*cb80*/  LDC.64 R8, c[0x0][0x3a8] ;  /* 0x0000ea00ff087b82 */ /* 0x011e220000000a00 */
[----:B------:R-:W-:-:S04]  /*cb90*/  ISETP.NE.U32.AND P0, PT, R30, 0x900, PT ;  /* 0x000009001e00780c */ /* 0x000fc80003f05070 */
[----:B------:R-:W-:-:S13]  /*cba0*/  ISETP.NE.AND.EX P0, PT, R50, RZ, PT, P0 ;  /* 0x000000ff3200720c */ /* 0x000fda0003f05300 */
[----:B------:R-:W-:Y:S05]  /*cbb0*/  @P0 BRA `(.L_x_681) ;  /* 0x0000000000280947 */ /* 0x000fea0003800000 */
[----:B-123--:R-:W1:Y:S08]  /*cbc0*/  LDC.64 R4, c[0x0][0x398] ;  /* 0x0000e600ff047b82 */ /* 0x00ee700000000a00 */
        /* <DEDUP_REMOVED lines=9> */
.L_x_681:
[----:B0-----:R-:W-:Y:S01]  /*cc60*/  STG.E.64 desc[UR8][R8.64], R2 ;  /* 0x0000000208007986 */ /* 0x001fe2000c101b08 */
[----:B------:R-:W-:Y:S05]  /*cc70*/  EXIT ;  /* 0x000000000000794d */ /* 0x000fea0003800000 */
.L_x_540:
[----:B------:R-:W-:Y:S01]  /*cc80*/  BSSY B0, `(.L_x_682) ;  /* 0x0000006000007945 */ /* 0x000fe20003800000 */
[----:B------:R-:W-:Y:S01]  /*cc90*/  PLOP3.LUT P4, PT, P0, PT, PT, 0x8, 0x80 ;  /* 0x000000000080781c */ /* 0x000fe2000078e170 */
[----:B------:R-:W-:-:S12]  /*cca0*/  IMAD.MOV.U32 R2, RZ, RZ, -0x1 ;  /* 0xffffffffff027424 */ /* 0x000fd800078e00ff */
[----:B0-----:R-:W-:Y:S05]  /*ccb0*/  WARPSYNC.COLLECTIVE R2, `(.L_x_683) ;  /* 0x0000000002087348 */ /* 0x001fea0003c00000 */
[----:B------:R-:W-:Y:S01]  /*ccc0*/  VOTE.ANY P4, P4 ;  /* 0x0000000000ff7806 */ /* 0x000fe20002080100 */
[----:B0-----:R-:W-:-:S12]  /*ccd0*/  ENDCOLLECTIVE ;  /* 0x000000000000791b */ /* 0x001fd80003800000 */
.L_x_683:
[----:B------:R-:W-:Y:S05]  /*cce0*/  BSYNC B0 ;  /* 0x0000000000007941 */ /* 0x000fea0003800000 */
.L_x_682:
[----:B------:R-:W-:Y:S01]  /*ccf0*/  PLOP3.LUT P0, PT, P4, PT, PT, 0x80, 0x8 ;  /* 0x000000000008781c */ /* 0x000fe2000270f070 */
[----:B------:R-:W-:-:S12]  /*cd00*/  BRA `(.L_x_684) ;  /* 0xffffff6c00947947 */ /* 0x000fd8000383ffff */
.L_x_542:
[----:B------:R-:W1:Y:S01]  /*cd10*/  S2R R67, SR_GEMASK ;  /* 0x0000000000437919 */ /* 0x000e620000003c00 */
[----:B------:R-:W-:Y:S01]  /*cd20*/  BSSY B0, `(.L_x_685) ;  /* 0x0000006000007945 */ /* 0x000fe20003800000 */
[----:B------:R-:W-:Y:S01]  /*cd30*/  PLOP3.LUT P4, PT, P0, PT, PT, 0x8, 0x80 ;  /* 0x000000000080781c */ /* 0x000fe2000078e170 */
[----:B------:R-:W-:-:S12]  /*cd40*/  IMAD.MOV.U32 R2, RZ, RZ, -0x1 ;  /* 0xffffffffff027424 */ /* 0x000fd800078e00ff */
[----:B01----:R-:W-:Y:S05]  /*cd50*/  WARPSYNC.COLLECTIVE R2, `(.L_x_686) ;  /* 0x0000000002087348 */ /* 0x003fea0003c00000 */
[----:B------:R-:W-:Y:S01]  /*cd60*/  VOTE.ANY R2, PT, P4 ;  /* 0x0000000000027806 */ /* 0x000fe200020e0100 */
[----:B01----:R-:W-:Y:S06]  /*cd70*/  ENDCOLLECTIVE ;  /* 0x000000000000791b */ /* 0x003fec0003800000 */
.L_x_686:
[----:B------:R-:W-:Y:S05]  /*cd80*/  BSYNC B0 ;  /* 0x0000000000007941 */ /* 0x000fea0003800000 */
.L_x_685:
[----:B------:R-:W-:Y:S01]  /*cd90*/  LOP3.LUT R2, R2, 0x80000000, R67, 0xec, !PT ;  /* 0x8000000002027812 */ /* 0x000fe200078eec43 */
[----:B------:R-:W-:-:S04]  /*cda0*/  IMAD.MOV.U32 R4, RZ, RZ, 0x1 ;  /* 0x00000001ff047424 */ /* 0x000fc800078e00ff */
[----:B------:R-:W-:-:S05]  /*cdb0*/  VIADD R3, R2, 0xffffffff ;  /* 0xffffffff02037836 */ /* 0x000fca0000000000 */
[----:B------:R-:W-:Y:S01]  /*cdc0*/  LOP3.LUT R31, R2, R3, RZ, 0xc, !PT ;  /* 0x00000003021f7212 */ /* 0x000fe200078e0cff */
[----:B------:R-:W-:Y:S02]  /*cdd0*/  IMAD.MOV.U32 R3, RZ, RZ, R61 ;  /* 0x000000ffff037224 */ /* 0x000fe400078e003d */
[----:B------:R-:W-:Y:S01]  /*cde0*/  IMAD.MOV.U32 R2, RZ, RZ, -0x1 ;  /* 0xffffffffff027424 */ /* 0x000fe200078e00ff */
[----:B------:R0:W1:Y:S06]  /*cdf0*/  POPC R7, R31 ;  /* 0x0000001f00077309 */ /* 0x00006c0000000000 */
[----:B01----:R-:W-:Y:S05]  /*ce00*/  WARPSYNC.COLLECTIVE R2, `(.L_x_687) ;  /* 0x0000000002087348 */ /* 0x003fea0003c00000 */
[----:B-1----:R1:W2:Y:S02]  /*ce10*/  SHFL.DOWN P4, R6, R3, R4, R7 ;  /* 0x0800000403067389 */ /* 0x0022a40000080007 */
[----:B012---:R-:W-:Y:S05]  /*ce20*/  ENDCOLLECTIVE ;  /* 0x000000000000791b */ /* 0x007fea0003800000 */
.L_x_687:
[----:B------:R-:W-:Y:S02]  /*ce30*/  IMAD.MOV.U32 R3, RZ, RZ, R62 ;  /* 0x000000ffff037224 */ /* 0x000fe400078e003e */
[----:B------:R-:W-:-:S07]  /*ce40*/  IMAD.MOV.U32 R30, RZ, RZ, R6 ;  /* 0x000000ffff1e7224 */ /* 0x000fce00078e0006 */
[----:B------:R-:W-:Y:S05]  /*ce50*/  WARPSYNC.COLLECTIVE R2, `(.L_x_688) ;  /* 0x0000000002087348 */ /* 0x000fea0003c00000 */
[----:B------:R0:W1:Y:S02]  /*ce60*/  SHFL.DOWN P4, R6, R3, R4, R7 ;  /* 0x0800000403067389 */ /* 0x0000640000080007 */
[----:B01----:R-:W-:Y:S05]  /*ce70*/  ENDCOLLECTIVE ;  /* 0x000000000000791b */ /* 0x003fea0003800000 */
.L_x_688:
[----:B------:R-:W-:Y:S02]  /*ce80*/  IMAD.MOV.U32 R3, RZ, RZ, R60 ;  /* 0x000000ffff037224 */ /* 0x000fe400078e003c */
[----:B------:R-:W-:-:S07]  /*ce90*/  IMAD.MOV.U32 R31, RZ, RZ, R6 ;  /* 0x000000ffff1f7224 */ /* 0x000fce00078e0006 */
[----:B------:R-:W-:Y:S05]  /*cea0*/  WARPSYNC.COLLECTIVE R2, `(.L_x_689) ;  /* 0x0000000002087348 */ /* 0x000fea0003c00000 */
[----:B------:R0:W1:Y:S02]  /*ceb0*/  SHFL.DOWN P4, R6, R3, R4, R7 ;  /* 0x0800000403067389 */ /* 0x0000640000080007 */
[----:B01----:R-:W-:Y:S05]  /*cec0*/  ENDCOLLECTIVE ;  /* 0x000000000000791b */ /* 0x003fea0003800000 */
.L_x_689:
[----:B------:R-:W-:Y:S05]  /*ced0*/  BRA `(.L_x_690) ;  /* 0xffffff6c00607947 */ /* 0x000fea000383ffff */
.L_x_543:
[----:B------:R-:W-:Y:S01]  /*cee0*/  BSSY B0, `(.L_x_691) ;  /* 0x0000006000007945 */ /* 0x000fe20003800000 */
[----:B------:R-:W-:Y:S02]  /*cef0*/  IMAD.MOV.U32 R4, RZ, RZ, 0x1 ;  /* 0x00000001ff047424 */ /* 0x000fe400078e00ff */
[----:B------:R-:W-:-:S07]  /*cf00*/  IMAD.MOV.U32 R2, RZ, RZ, -0x1 ;  /* 0xffffffffff027424 */ /* 0x000fce00078e00ff */
[----:B0-----:R-:W-:Y:S05]  /*cf10*/  WARPSYNC.COLLECTIVE R2, `(.L_x_692) ;  /* 0x0000000002087348 */ /* 0x001fea0003c00000 */
[----:B------:R1:W2:Y:S02]  /*cf20*/  SHFL.DOWN P4, R6, R3, R4, R7 ;  /* 0x0800000403067389 */ /* 0x0002a40000080007 */
[----:B012---:R-:W-:Y:S05]  /*cf30*/  ENDCOLLECTIVE ;  /* 0x000000000000791b */ /* 0x007fea0003800000 */
.L_x_692:
[----:B------:R-:W-:Y:S05]  /*cf40*/  BSYNC B0 ;  /* 0x0000000000007941 */ /* 0x000fea0003800000 */
.L_x_691:
[----:B------:R-:W-:Y:S05]  /*cf50*/  BRA `(.L_x_693) ;  /* 0xffffff6c00647947 */ /* 0x000fea000383ffff */
.L_x_544:
[----:B------:R-:W-:Y:S01]  /*cf60*/  BSSY B0, `(.L_x_694) ;  /* 0x0000007000007945 */ /* 0x000fe20003800000 */
[----:B------:R-:W-:Y:S02]  /*cf70*/  IMAD.MOV.U32 R3, RZ, RZ, R61 ;  /* 0x000000ffff037224 */ /* 0x000fe400078e003d */
[----:B------:R-:W-:Y:S02]  /*cf80*/  IMAD.MOV.U32 R4, RZ, RZ, 0x2 ;  /* 0x00000002ff047424 */ /* 0x000fe400078e00ff */
[----:B------:R-:W-:-:S07]  /*cf90*/  IMAD.MOV.U32 R2, RZ, RZ, -0x1 ;  /* 0xffffffffff027424 */ /* 0x000fce00078e00ff */
[----:B0-----:R-:W-:Y:S05]  /*cfa0*/  WARPSYNC.COLLECTIVE R2, `(.L_x_695) ;  /* 0x0000000002087348 */ /* 0x001fea0003c00000 */
[----:B------:R1:W2:Y:S02]  /*cfb0*/  SHFL.DOWN P4, R6, R3, R4, R7 ;  /* 0x0800000403067389 */ /* 0x0002a40000080007 */
[----:B012---:R-:W-:Y:S05]  /*cfc0*/  ENDCOLLECTIVE ;  /* 0x000000000000791b */ /* 0x007fea0003800000 */
.L_x_695:
[----:B------:R-:W-:Y:S05]  /*cfd0*/  BSYNC B0 ;  /* 0x0000000000007941 */ /* 0x000fea0003800000 */
.L_x_694:
[----:B------:R-:W-:Y:S02]  /*cfe0*/  IMAD.MOV.U32 R3, RZ, RZ, R62 ;  /* 0x000000ffff037224 */ /* 0x000fe400078e003e */
[----:B------:R-:W-:Y:S02]  /*cff0*/  IMAD.MOV.U32 R4, RZ, RZ, 0x2 ;  /* 0x00000002ff047424 */ /* 0x000fe400078e00ff */
[----:B------:R-:W-:Y:S02]  /*d000*/  IMAD.MOV.U32 R2, RZ, RZ, -0x1 ;  /* 0xffffffffff027424 */ /* 0x000fe400078e00ff */
[----:B------:R-:W-:-:S07]  /*d010*/  IMAD.MOV.U32 R30, RZ, RZ, R6 ;  /* 0x000000ffff1e7224 */ /* 0x000fce00078e0006 */
[----:B------:R-:W-:Y:S05]  /*d020*/  WARPSYNC.COLLECTIVE R2, `(.L_x_696) ;  /* 0x0000000002087348 */ /* 0x000fea0003c00000 */
[----:B------:R0:W1:Y:S02]  /*d030*/  SHFL.DOWN P4, R6, R3, R4, R7 ;  /* 0x0800000403067389 */ /* 0x0000640000080007 */
[----:B01----:R-:W-:Y:S05]  /*d040*/  ENDCOLLECTIVE ;  /* 0x000000000000791b */ /* 0x003fea0003800000 */
.L_x_696:
[----:B------:R-:W-:Y:S02]  /*d050*/  IMAD.MOV.U32 R3, RZ, RZ, R60 ;  /* 0x000000ffff037224 */ /* 0x000fe400078e003c */
[----:B------:R-:W-:-:S07]  /*d060*/  IMAD.MOV.U32 R31, RZ, RZ, R6 ;  /* 0x000000ffff1f7224 */ /* 0x000fce00078e0006 */
[----:B------:R-:W-:Y:S05]  /*d070*/  WARPSYNC.COLLECTIVE R2, `(.L_x_697) ;  /* 0x0000000002087348 */ /* 0x000fea0003c00000 */
[----:B------:R0:W1:Y:S02]  /*d080*/  SHFL.DOWN P4, R6, R3, R4, R7 ;  /* 0x0800000403067389 */ /* 0x0000640000080007 */
[----:B01----:R-:W-:Y:S05]  /*d090*/  ENDCOLLECTIVE ;  /* 0x000000000000791b */ /* 0x003fea0003800000 */
.L_x_697:
[----:B------:R-:W-:Y:S01]  /*d0a0*/  IMAD.MOV.U32 R54, RZ, RZ, R6 ;  /* 0x000000ffff367224 */ /* 0x000fe200078e0006 */
[----:B------:R-:W-:Y:S06]  /*d0b0*/  BRA `(.L_x_698) ;  /* 0xffffff6c00287947 */ /* 0x000fec000383ffff */
.L_x_545:
[----:B------:R-:W-:Y:S01]  /*d0c0*/  BSSY B0, `(.L_x_699) ;  /* 0x0000006000007945 */ /* 0x000fe20003800000 */
[----:B------:R-:W-:Y:S02]  /*d0d0*/  IMAD.MOV.U32 R4, RZ, RZ, 0x2 ;  /* 0x00000002ff047424 */ /* 0x000fe400078e00ff */
[----:B------:R-:W-:-:S07]  /*d0e0*/  IMAD.MOV.U32 R2, RZ, RZ, -0x1 ;  /* 0xffffffffff027424 */ /* 0x000fce00078e00ff */
[----:B01-34-:R-:W-:Y:S05]  /*d0f0*/  WARPSYNC.COLLECTIVE R2, `(.L_x_700) ;  /* 0x0000000002087348 */ /* 0x01bfea0003c00000 */
[----:B------:R2:W0:Y:S02]  /*d100*/  SHFL.DOWN P4, R6, R3, R4, R7 ;  /* 0x0800000403067389 */ /* 0x0004240000080007 */
[----:B01234-:R-:W-:Y:S05]  /*d110*/  ENDCOLLECTIVE ;  /* 0x000000000000791b */ /* 0x01ffea0003800000 */
.L_x_700:
[----:B------:R-:W-:Y:S05]  /*d120*/  BSYNC B0 ;  /* 0x0000000000007941 */ /* 0x000fea0003800000 */
.L_x_699:
[----:B------:R-:W-:Y:S05]  /*d130*/  BRA `(.L_x_701) ;  /* 0xffffff6c00247947 */ /* 0x000fea000383ffff */
.L_x_546:
[----:B------:R-:W-:Y:S01]  /*d140*/  BSSY B0, `(.L_x_702) ;  /* 0x0000007000007945 */ /* 0x000fe20003800000 */
[----:B------:R-:W-:Y:S02]  /*d150*/  IMAD.MOV.U32 R3, RZ, RZ, R61 ;  /* 0x000000ffff037224 */ /* 0x000fe400078e003d */
[----:B------:R-:W-:Y:S02]  /*d160*/  IMAD.MOV.U32 R4, RZ, RZ, 0x4 ;  /* 0x00000004ff047424 */ /* 0x000fe400078e00ff */
[----:B------:R-:W-:-:S07]  /*d170*/  IMAD.MOV.U32 R2, RZ, RZ, -0x1 ;  /* 0xffffffffff027424 */ /* 0x000fce00078e00ff */
[----:B0-----:R-:W-:Y:S05]  /*d180*/  WARPSYNC.COLLECTIVE R2, `(.L_x_703) ;  /* 0x0000000002087348 */ /* 0x001fea0003c00000 */
[----:B------:R1:W2:Y:S02]  /*d190*/  SHFL.DOWN P4, R6, R3, R4, R7 ;  /* 0x0800000403067389 */ /* 0x0002a40000080007 */
[----:B012---:R-:W-:Y:S05]  /*d1a0*/  ENDCOLLECTIVE ;  /* 0x000000000000791b */ /* 0x007fea0003800000 */
.L_x_703:
[----:B------:R-:W-:Y:S05]  /*d1b0*/  BSYNC B0 ;  /* 0x0000000000007941 */ /* 0x000fea0003800000 */
.L_x_702:
[----:B------:R-:W-:Y:S02]  /*d1c0*/  IMAD.MOV.U32 R3, RZ, RZ, R62 ;  /* 0x000000ffff037224 */ /* 0x000fe400078e003e */
[----:B------:R-:W-:Y:S02]  /*d1d0*/  IMAD.MOV.U32 R4, RZ, RZ, 0x4 ;  /* 0x00000004ff047424 */ /* 0x000fe400078e00ff */
[----:B------:R-:W-:Y:S02]  /*d1e0*/  IMAD.MOV.U32 R2, RZ, RZ, -0x1 ;  /* 0xffffffffff027424 */ /* 0x000fe400078e00ff */
[----:B------:R-:W-:-:S07]  /*d1f0*/  IMAD.MOV.U32 R30, RZ, RZ, R6 ;  /* 0x000000ffff1e7224 */ /* 0x000fce00078e0006 */
[----:B------:R-:W-:Y:S05]  /*d200*/  WARPSYNC.COLLECTIVE R2, `(.L_x_704) ;  /* 0x0000000002087348 */ /* 0x000fea0003c00000 */
[----:B------:R0:W1:Y:S02]  /*d210*/  SHFL.DOWN P4, R6, R3, R4, R7 ;  /* 0x0800000403067389 */ /* 0x0000640000080007 */
[----:B01----:R-:W-:Y:S05]  /*d220*/  ENDCOLLECTIVE ;  /* 0x000000000000791b */ /* 0x003fea0003800000 */
.L_x_704:
[----:B------:R-:W-:Y:S02]  /*d230*/  IMAD.MOV.U32 R3, RZ, RZ, R60 ;  /* 0x000000ffff037224 */ /* 0x000fe400078e003c */
[----:B------:R-:W-:-:S07]  /*d240*/  IMAD.MOV.U32 R31, RZ, RZ, R6 ;  /* 0x000000ffff1f7224 */ /* 0x000fce00078e0006 */
[----:B------:R-:W-:Y:S05]  /*d250*/  WARPSYNC.COLLECTIVE R2, `(.L_x_705) ;  /* 0x0000000002087348 */ /* 0x000fea0003c00000 */
[----:B------:R0:W1:Y:S02]  /*d260*/  SHFL.DOWN P4, R6, R3, R4, R7 ;  /* 0x0800000403067389 */ /* 0x0000640000080007 */
[----:B01----:R-:W-:Y:S05]  /*d270*/  ENDCOLLECTIVE ;  /* 0x000000000000791b */ /* 0x003fea0003800000 */
.L_x_705:
[----:B------:R-:W-:Y:S01]  /*d280*/  IMAD.MOV.U32 R54, RZ, RZ, R6 ;  /* 0x000000ffff367224 */ /* 0x000fe200078e0006 */
[----:B------:R-:W-:Y:S06]  /*d290*/  BRA `(.L_x_706) ;  /* 0xffffff6800f47947 */ /* 0x000fec000383ffff */
.L_x_547:
[----:B------:R-:W-:Y:S01]  /*d2a0*/  BSSY B0, `(.L_x_707) ;  /* 0x0000006000007945 */ /* 0x000fe20003800000 */
[----:B------:R-:W-:Y:S02]  /*d2b0*/  IMAD.MOV.U32 R4, RZ, RZ, 0x4 ;  /* 0x00000004ff047424 */ /* 0x000fe400078e00ff */
[----:B------:R-:W-:-:S07]  /*d2c0*/  IMAD.MOV.U32 R2, RZ, RZ, -0x1 ;  /* 0xffffffffff027424 */ /* 0x000fce00078e00ff */
[----:B01234-:R-:W-:Y:S05]  /*d2d0*/  WARPSYNC.COLLECTIVE R2, `(.L_x_708) ;  /* 0x0000000002087348 */ /* 0x01ffea0003c00000 */
[----:B------:R0:W0:Y:S02]  /*d2e0*/  SHFL.DOWN P4, R6, R3, R4, R7 ;  /* 0x0800000403067389 */ /* 0x0000240000080007 */
[----:B01234-:R-:W-:Y:S05]  /*d2f0*/  ENDCOLLECTIVE ;  /* 0x000000000000791b */ /* 0x01ffea0003800000 */
.L_x_708:
[----:B------:R-:W-:Y:S05]  /*d300*/  BSYNC B0 ;  /* 0x0000000000007941 */ /* 0x000fea0003800000 */
.L_x_707:
[----:B------:R-:W-:Y:S05]  /*d310*/  BRA `(.L_x_709) ;  /* 0xffffff6800e47947 */ /* 0x000fea000383ffff */
.L_x_548:
[----:B------:R-:W-:Y:S01]  /*d320*/  BSSY B0, `(.L_x_710) ;  /* 0x0000007000007945 */ /* 0x000fe20003800000 */
[----:B------:R-:W-:Y:S02]  /*d330*/  IMAD.MOV.U32 R3, RZ, RZ, R61 ;  /* 0x000000ffff037224 */ /* 0x000fe400078e003d */
[----:B------:R-:W-:Y:S02]  /*d340*/  IMAD.MOV.U32 R4, RZ, RZ, 0x8 ;  /* 0x00000008ff047424 */ /* 0x000fe400078e00ff */
[----:B------:R-:W-:-:S07]  /*d350*/  IMAD.MOV.U32 R2, RZ, RZ, -0x1 ;  /* 0xffffffffff027424 */ /* 0x000fce00078e00ff */
[----:B0-----:R-:W-:Y:S05]  /*d360*/  WARPSYNC.COLLECTIVE R2, `(.L_x_711) ;  /* 0x0000000002087348 */ /* 0x001fea0003c00000 */
[----:B------:R1:W2:Y:S02]  /*d370*/  SHFL.DOWN P4, R6, R3, R4, R7 ;  /* 0x0800000403067389 */ /* 0x0002a40000080007 */
[----:B012---:R-:W-:Y:S05]  /*d380*/  ENDCOLLECTIVE ;  /* 0x000000000000791b */ /* 0x007fea0003800000 */
.L_x_711:
[----:B------:R-:W-:Y:S05]  /*d390*/  BSYNC B0 ;  /* 0x0000000000007941 */ /* 0x000fea0003800000 */
.L_x_710:
[----:B------:R-:W-:Y:S02]  /*d3a0*/  IMAD.MOV.U32 R3, RZ, RZ, R62 ;  /* 0x000000ffff037224 */ /* 0x000fe400078e003e */
[----:B------:R-:W-:Y:S02]  /*d3b0*/  IMAD.MOV.U32 R4, RZ, RZ, 0x8 ;  /* 0x00000008ff047424 */ /* 0x000fe400078e00ff */
[----:B------:R-:W-:Y:S02]  /*d3c0*/  IMAD.MOV.U32 R2, RZ, RZ, -0x1 ;  /* 0xffffffffff027424 */ /* 0x000fe400078e00ff */
[----:B------:R-:W-:-:S07]  /*d3d0*/  IMAD.MOV.U32 R30, RZ, RZ, R6 ;  /* 0x000000ffff1e7224 */ /* 0x000fce00078e0006 */
[----:B------:R-:W-:Y:S05]  /*d3e0*/  WARPSYNC.COLLECTIVE R2, `(.L_x_712) ;  /* 0x0000000002087348 */ /* 0x000fea0003c00000 */
[----:B------:R0:W1:Y:S02]  /*d3f0*/  SHFL.DOWN P4, R6, R3, R4, R7 ;  /* 0x0800000403067389 */ /* 0x0000640000080007 */
[----:B01----:R-:W-:Y:S05]  /*d400*/  ENDCOLLECTIVE ;  /* 0x000000000000791b */ /* 0x003fea0003800000 */
.L_x_712:
[----:B------:R-:W-:Y:S02]  /*d410*/  IMAD.MOV.U32 R3, RZ, RZ, R60 ;  /* 0x000000ffff037224 */ /* 0x000fe400078e003c */
[----:B------:R-:W-:-:S07]  /*d420*/  IMAD.MOV.U32 R31, RZ, RZ, R6 ;  /* 0x000000ffff1f7224 */ /* 0x000fce00078e0006 */
[----:B------:R-:W-:Y:S05]  /*d430*/  WARPSYNC.COLLECTIVE R2, `(.L_x_713) ;  /* 0x0000000002087348 */ /* 0x000fea0003c00000 */
[----:B------:R0:W1:Y:S02]  /*d440*/  SHFL.DOWN P4, R6, R3, R4, R7 ;  /* 0x0800000403067389 */ /* 0x0000640000080007 */
[----:B01----:R-:W-:Y:S05]  /*d450*/  ENDCOLLECTIVE ;  /* 0x000000000000791b */ /* 0x003fea0003800000 */
.L_x_713:
[----:B------:R-:W-:Y:S01]  /*d460*/  IMAD.MOV.U32 R54, RZ, RZ, R6 ;  /* 0x000000ffff367224 */ /* 0x000fe200078e0006 */
[----:B------:R-:W-:Y:S06]  /*d470*/  BRA `(.L_x_714) ;  /* 0xffffff6800c07947 */ /* 0x000fec000383ffff */
.L_x_549:
[----:B------:R-:W-:Y:S01]  /*d480*/  BSSY B0, `(.L_x_715) ;  /* 0x0000006000007945 */ /* 0x000fe20003800000 */
[----:B------:R-:W-:Y:S02]  /*d490*/  IMAD.MOV.U32 R4, RZ, RZ, 0x8 ;  /* 0x00000008ff047424 */ /* 0x000fe400078e00ff */
[----:B------:R-:W-:-:S07]  /*d4a0*/  IMAD.MOV.U32 R2, RZ, RZ, -0x1 ;  /* 0xffffffffff027424 */ /* 0x000fce00078e00ff */
[----:B01234-:R-:W-:Y:S05]  /*d4b0*/  WARPSYNC.COLLECTIVE R2, `(.L_x_716) ;  /* 0x0000000002087348 */ /* 0x01ffea0003c00000 */
[----:B------:R0:W0:Y:S02]  /*d4c0*/  SHFL.DOWN P4, R6, R3, R4, R7 ;  /* 0x0800000403067389 */ /* 0x0000240000080007 */
[----:B01234-:R-:W-:Y:S05]  /*d4d0*/  ENDCOLLECTIVE ;  /* 0x000000000000791b */ /* 0x01ffea0003800000 */
.L_x_716:
[----:B------:R-:W-:Y:S05]  /*d4e0*/  BSYNC B0 ;  /* 0x0000000000007941 */ /* 0x000fea0003800000 */
.L_x_715:
[----:B------:R-:W-:Y:S05]  /*d4f0*/  BRA `(.L_x_717) ;  /* 0xffffff6800b07947 */ /* 0x000fea000383ffff */
.L_x_550:
[----:B------:R-:W-:Y:S01]  /*d500*/  BSSY B0, `(.L_x_718) ;  /* 0x0000007000007945 */ /* 0x000fe20003800000 */
[----:B------:R-:W-:Y:S02]  /*d510*/  IMAD.MOV.U32 R3, RZ, RZ, R61 ;  /* 0x000000ffff037224 */ /* 0x000fe400078e003d */
[----:B------:R-:W-:Y:S02]  /*d520*/  IMAD.MOV.U32 R4, RZ, RZ, 0x10 ;  /* 0x00000010ff047424 */ /* 0x000fe400078e00ff */
[----:B------:R-:W-:-:S07]  /*d530*/  IMAD.MOV.U32 R2, RZ, RZ, -0x1 ;  /* 0xffffffffff027424 */ /* 0x000fce00078e00ff */
[----:B0-----:R-:W-:Y:S05]  /*d540*/  WARPSYNC.COLLECTIVE R2, `(.L_x_719) ;  /* 0x0000000002087348 */ /* 0x001fea0003c00000 */
[----:B------:R1:W2:Y:S02]  /*d550*/  SHFL.DOWN P4, R6, R3, R4, R7 ;  /* 0x0800000403067389 */ /* 0x0002a40000080007 */
[----:B012---:R-:W-:Y:S05]  /*d560*/  ENDCOLLECTIVE ;  /* 0x000000000000791b */ /* 0x007fea0003800000 */
.L_x_719:
[----:B------:R-:W-:Y:S05]  /*d570*/  BSYNC B0 ;  /* 0x0000000000007941 */ /* 0x000fea0003800000 */
.L_x_718:
[----:B------:R-:W-:Y:S02]  /*d580*/  IMAD.MOV.U32 R3, RZ, RZ, R62 ;  /* 0x000000ffff037224 */ /* 0x000fe400078e003e */
[----:B------:R-:W-:Y:S02]  /*d590*/  IMAD.MOV.U32 R4, RZ, RZ, 0x10 ;  /* 0x00000010ff047424 */ /* 0x000fe400078e00ff */
[----:B------:R-:W-:Y:S02]  /*d5a0*/  IMAD.MOV.U32 R2, RZ, RZ, -0x1 ;  /* 0xffffffffff027424 */ /* 0x000fe400078e00ff */
[----:B------:R-:W-:-:S07]  /*d5b0*/  IMAD.MOV.U32 R54, RZ, RZ, R6 ;  /* 0x000000ffff367224 */ /* 0x000fce00078e0006 */
[----:B------:R-:W-:Y:S05]  /*d5c0*/  WARPSYNC.COLLECTIVE R2, `(.L_x_720) ;  /* 0x0000000002087348 */ /* 0x000fea0003c00000 */
[----:B------:R0:W1:Y:S02]  /*d5d0*/  SHFL.DOWN P4, R6, R3, R4, R7 ;  /* 0x0800000403067389 */ /* 0x0000640000080007 */
[----:B01----:R-:W-:Y:S05]  /*d5e0*/  ENDCOLLECTIVE ;  /* 0x000000000000791b */ /* 0x003fea0003800000 */
.L_x_720:
[----:B------:R-:W-:Y:S02]  /*d5f0*/  IMAD.MOV.U32 R3, RZ, RZ, R60 ;  /* 0x000000ffff037224 */ /* 0x000fe400078e003c */
[----:B------:R-:W-:-:S07]  /*d600*/  IMAD.MOV.U32 R69, RZ, RZ, R6 ;  /* 0x000000ffff457224 */ /* 0x000fce00078e0006 */
[----:B------:R-:W-:Y:S05]  /*d610*/  WARPSYNC.COLLECTIVE R2, `(.L_x_721) ;  /* 0x0000000002087348 */ /* 0x000fea0003c00000 */
[----:B------:R0:W1:Y:S02]  /*d620*/  SHFL.DOWN P4, R6, R3, R4, R7 ;  /* 0x0800000403067389 */ /* 0x0000640000080007 */
[----:B01----:R-:W-:Y:S05]  /*d630*/  ENDCOLLECTIVE ;  /* 0x000000000000791b */ /* 0x003fea0003800000 */
.L_x_721:
[----:B------:R-:W-:Y:S01]  /*d640*/  IMAD.MOV.U32 R68, RZ, RZ, R6 ;  /* 0x000000ffff447224 */ /* 0x000fe200078e0006 */
[----:B------:R-:W-:Y:S06]  /*d650*/  BRA `(.L_x_722) ;  /* 0xffffff68008c7947 */ /* 0x000fec000383ffff */
.L_x_551:
[----:B------:R-:W-:Y:S01]  /*d660*/  BSSY B0, `(.L_x_723) ;  /* 0x0000006000007945 */ /* 0x000fe20003800000 */
[----:B------:R-:W-:Y:S02]  /*d670*/  IMAD.MOV.U32 R4, RZ, RZ, 0x10 ;  /* 0x00000010ff047424 */ /* 0x000fe400078e00ff */
[----:B------:R-:W-:-:S07]  /*d680*/  IMAD.MOV.U32 R2, RZ, RZ, -0x1 ;  /* 0xffffffffff027424 */ /* 0x000fce00078e00ff */
[----:B01234-:R-:W-:Y:S05]  /*d690*/  WARPSYNC.COLLECTIVE R2, `(.L_x_724) ;  /* 0x0000000002087348 */ /* 0x01ffea0003c00000 */
[----:B------:R0:W0:Y:S02]  /*d6a0*/  SHFL.DOWN P4, R6, R3, R4, R7 ;  /* 0x0800000403067389 */ /* 0x0000240000080007 */
[----:B01234-:R-:W-:Y:S05]  /*d6b0*/  ENDCOLLECTIVE ;  /* 0x000000000000791b */ /* 0x01ffea0003800000 */
.L_x_724:
[----:B------:R-:W-:Y:S05]  /*d6c0*/  BSYNC B0 ;  /* 0x0000000000007941 */ /* 0x000fea0003800000 */
.L_x_723:
[----:B------:R-:W-:Y:S05]  /*d6d0*/  BRA `(.L_x_725) ;  /* 0xffffff6800747947 */ /* 0x000fea000383ffff */
.L_x_552:
[----:B------:R-:W-:Y:S01]  /*d6e0*/  BSSY B0, `(.L_x_726) ;  /* 0x0000006000007945 */ /* 0x000fe20003800000 */
[----:B------:R-:W-:Y:S01]  /*d6f0*/  PLOP3.LUT P4, PT, P0, PT, PT, 0x80, 0x8 ;  /* 0x000000000008781c */ /* 0x000fe2000078f070 */
[----:B------:R-:W-:-:S12]  /*d700*/  IMAD.MOV.U32 R2, RZ, RZ, -0x1 ;  /* 0xffffffffff027424 */ /* 0x000fd800078e00ff */
[----:B0-----:R-:W-:Y:S05]  /*d710*/  WARPSYNC.COLLECTIVE R2, `(.L_x_727) ;  /* 0x0000000002087348 */ /* 0x001fea0003c00000 */
[----:B------:R-:W-:Y:S01]  /*d720*/  VOTE.ALL P4, P4 ;  /* 0x0000000000ff7806 */ /* 0x000fe20002080000 */
[----:B0-----:R-:W-:-:S12]  /*d730*/  ENDCOLLECTIVE ;  /* 0x000000000000791b */ /* 0x001fd80003800000 */
.L_x_727:
[----:B------:R-:W-:Y:S05]  /*d740*/  BSYNC B0 ;  /* 0x0000000000007941 */ /* 0x000fea0003800000 */
.L_x_726:
[----:B------:R-:W-:Y:S01]  /*d750*/  PLOP3.LUT P0, PT, P4, PT, PT, 0x80, 0x8 ;  /* 0x000000000008781c */ /* 0x000fe2000270f070 */
[----:B------:R-:W-:-:S12]  /*d760*/  BRA `(.L_x_728) ;  /* 0xffffff6800987947 */ /* 0x000fd8000383ffff */
.L_x_554:
[----:B------:R-:W-:Y:S01]  /*d770*/  BSSY B0, `(.L_x_729) ;  /* 0x0000006000007945 */ /* 0x000fe20003800000 */
[----:B------:R-:W-:Y:S01]  /*d780*/  PLOP3.LUT P4, PT, P0, PT, PT, 0x8, 0x80 ;  /* 0x000000000080781c */ /* 0x000fe2000078e170 */
[----:B------:R-:W-:-:S12]  /*d790*/  IMAD.MOV.U32 R2, RZ, RZ, -0x1 ;  /* 0xffffffffff027424 */ /* 0x000fd800078e00ff */
[----:B0-----:R-:W-:Y:S05]  /*d7a0*/  WARPSYNC.COLLECTIVE R2, `(.L_x_730) ;  /* 0x0000000002087348 */ /* 0x001fea0003c00000 */
[----:B------:R-:W-:Y:S01]  /*d7b0*/  VOTE.ANY P4, P4 ;  /* 0x0000000000ff7806 */ /* 0x000fe20002080100 */
[----:B0-----:R-:W-:-:S12]  /*d7c0*/  ENDCOLLECTIVE ;  /* 0x000000000000791b */ /* 0x001fd80003800000 */
.L_x_730:
[----:B------:R-:W-:Y:S05]  /*d7d0*/  BSYNC B0 ;  /* 0x0000000000007941 */ /* 0x000fea0003800000 */
.L_x_729:
[----:B------:R-:W-:Y:S01]  /*d7e0*/  PLOP3.LUT P0, PT, P4, PT, PT, 0x80, 0x8 ;  /* 0x000000000008781c */ /* 0x000fe2000270f070 */
[----:B------:R-:W-:-:S12]  /*d7f0*/  BRA `(.L_x_731) ;  /* 0xffffff6800987947 */ /* 0x000fd8000383ffff */
.L_x_556:
[----:B------:R-:W-:Y:S01]  /*d800*/  BSSY B0, `(.L_x_732) ;  /* 0x0000006000007945 */ /* 0x000fe20003800000 */
[----:B------:R-:W-:Y:S01]  /*d810*/  PLOP3.LUT P4, PT, P0, PT, PT, 0x8, 0x80 ;  /* 0x000000000080781c */ /* 0x000fe2000078e170 */
[----:B------:R-:W-:-:S12]  /*d820*/  IMAD.MOV.U32 R2, RZ, RZ, -0x1 ;  /* 0xffffffffff027424 */ /* 0x000fd800078e00ff */
[----:B0-----:R-:W-:Y:S05]  /*d830*/  WARPSYNC.COLLECTIVE R2, `(.L_x_733) ;  /* 0x0000000002087348 */ /* 0x001fea0003c00000 */
[----:B------:R-:W-:Y:S01]  /*d840*/  VOTE.ANY R2, PT, P4 ;  /* 0x0000000000027806 */ /* 0x000fe200020e0100 */
[----:B0-----:R-:W-:Y:S06]  /*d850*/  ENDCOLLECTIVE ;  /* 0x000000000000791b */ /* 0x001fec0003800000 */
.L_x_733:
[----:B------:R-:W-:Y:S05]  /*d860*/  BSYNC B0 ;  /* 0x0000000000007941 */ /* 0x000fea0003800000 */
.L_x_732:
        /* <DEDUP_REMOVED lines=10> */
.L_x_734:
[----:B------:R-:W-:Y:S02]  /*d910*/  IMAD.MOV.U32 R3, RZ, RZ, R55 ;  /* 0x000000ffff037224 */ /* 0x000fe400078e0037 */
[----:B------:R-:W-:-:S07]  /*d920*/  IMAD.MOV.U32 R71, RZ, RZ, R6 ;  /* 0x000000ffff477224 */ /* 0x000fce00078e0006 */
[----:B------:R-:W-:Y:S05]  /*d930*/  WARPSYNC.COLLECTIVE R2, `(.L_x_735) ;  /* 0x0000000002087348 */ /* 0x000fea0003c00000 */
[----:B------:R0:W1:Y:S02]  /*d940*/  SHFL.DOWN P4, R6, R3, R4, R7 ;  /* 0x0800000403067389 */ /* 0x0000640000080007 */
[----:B01----:R-:W-:Y:S05]  /*d950*/  ENDCOLLECTIVE ;  /* 0x000000000000791b */ /* 0x003fea0003800000 */
.L_x_735:
[----:B------:R-:W-:Y:S02]  /*d960*/  IMAD.MOV.U32 R3, RZ, RZ, R54 ;  /* 0x000000ffff037224 */ /* 0x000fe400078e0036 */
[----:B------:R-:W-:-:S07]  /*d970*/  IMAD.MOV.U32 R68, RZ, RZ, R6 ;  /* 0x000000ffff447224 */ /* 0x000fce00078e0006 */
[----:B------:R-:W-:Y:S05]  /*d980*/  WARPSYNC.COLLECTIVE R2, `(.L_x_736) ;  /* 0x0000000002087348 */ /* 0x000fea0003c00000 */
[----:B------:R0:W1:Y:S02]  /*d990*/  SHFL.DOWN P4, R6, R3, R4, R7 ;  /* 0x0800000403067389 */ /* 0x0000640000080007 */
[----:B01----:R-:W-:Y:S05]  /*d9a0*/  ENDCOLLECTIVE ;  /* 0x000000000000791b */ /* 0x003fea0003800000 */
.L_x_736:
[----:B------:R-:W-:Y:S01]  /*d9b0*/  IMAD.MOV.U32 R70, RZ, RZ, R6 ;  /* 0x000000ffff467224 */ /* 0x000fe200078e0006 */
[----:B------:R-:W-:Y:S06]  /*d9c0*/  BRA `(.L_x_737) ;  /* 0xffffff6800607947 */ /* 0x000fec000383ffff */
.L_x_557:
[----:B------:R-:W-:Y:S01]  /*d9d0*/  BSSY B0, `(.L_x_738) ;  /* 0x0000006000007945 */ /* 0x000fe20003800000 */
[----:B------:R-:W-:Y:S02]  /*d9e0*/  IMAD.MOV.U32 R4, RZ, RZ, 0x1 ;  /* 0x00000001ff047424 */ /* 0x000fe400078e00ff */
[----:B------:R-:W-:-:S07]  /*d9f0*/  IMAD.MOV.U32 R2, RZ, RZ, -0x1 ;  /* 0xffffffffff027424 */ /* 0x000fce00078e00ff */
[----:B01234-:R-:W-:Y:S05]  /*da00*/  WARPSYNC.COLLECTIVE R2, `(.L_x_739) ;  /* 0x0000000002087348 */ /* 0x01ffea0003c00000 */
[----:B------:R0:W0:Y:S02]  /*da10*/  SHFL.DOWN P4, R6, R3, R4, R7 ;  /* 0x0800000403067389 */ /* 0x0000240000080007 */
[----:B01234-:R-:W-:Y:S05]  /*da20*/  ENDCOLLECTIVE ;  /* 0x000000000000791b */ /* 0x01ffea0003800000 */
.L_x_739:
[----:B------:R-:W-:Y:S05]  /*da30*/  BSYNC B0 ;  /* 0x0000000000007941 */ /* 0x000fea0003800000 */
.L_x_738:
[----:B------:R-:W-:Y:S05]  /*da40*/  BRA `(.L_x_740) ;  /* 0xffffff6800487947 */ /* 0x000fea000383ffff */
.L_x_558:
[----:B------:R-:W-:Y:S01]  /*da50*/  BSSY B0, `(.L_x_741) ;  /* 0x0000007000007945 */ /* 0x000fe20003800000 */
[----:B------:R-:W-:Y:S02]  /*da60*/  IMAD.MOV.U32 R3, RZ, RZ, R0 ;  /* 0x000000ffff037224 */ /* 0x000fe400078e0000 */
[----:B------:R-:W-:Y:S02]  /*da70*/  IMAD.MOV.U32 R4, RZ, RZ, 0x2 ;  /* 0x00000002ff047424 */ /* 0x000fe400078e00ff */
[----:B------:R-:W-:-:S07]  /*da80*/  IMAD.MOV.U32 R2, RZ, RZ, -0x1 ;  /* 0xffffffffff027424 */ /* 0x000fce00078e00ff */
[----:B0-----:R-:W-:Y:S05]  /*da90*/  WARPSYNC.COLLECTIVE R2, `(.L_x_742) ;  /* 0x0000000002087348 */ /* 0x001fea0003c00000 */
[----:B------:R1:W2:Y:S02]  /*daa0*/  SHFL.DOWN P4, R6, R3, R4, R7 ;  /* 0x0800000403067389 */ /* 0x0002a40000080007 */
[----:B012---:R-:W-:Y:S05]  /*dab0*/  ENDCOLLECTIVE ;  /* 0x000000000000791b */ /* 0x007fea0003800000 */
.L_x_742:
[----:B------:R-:W-:Y:S05]  /*dac0*/  BSYNC B0 ;  /* 0x0000000000007941 */ /* 0x000fea0003800000 */
.L_x_741:
[----:B------:R-:W-:Y:S02]  /*dad0*/  IMAD.MOV.U32 R3, RZ, RZ, R55 ;  /* 0x000000ffff037224 */ /* 0x000fe400078e0037 */
[----:B------:R-:W-:Y:S02]  /*dae0*/  IMAD.MOV.U32 R4, RZ, RZ, 0x2 ;  /* 0x00000002ff047424 */ /* 0x000fe400078e00ff */
[----:B------:R-:W-:Y:S02]  /*daf0*/  IMAD.MOV.U32 R2, RZ, RZ, -0x1 ;  /* 0xffffffffff027424 */ /* 0x000fe400078e00ff */
[----:B------:R-:W-:-:S07]  /*db00*/  IMAD.MOV.U32 R71, RZ, RZ, R6 ;  /* 0x000000ffff477224 */ /* 0x000fce00078e0006 */
[----:B------:R-:W-:Y:S05]  /*db10*/  WARPSYNC.COLLECTIVE R2, `(.L_x_743) ;  /* 0x0000000002087348 */ /* 0x000fea0003c00000 */
[----:B------:R0:W1:Y:S02]  /*db20*/  SHFL.DOWN P4, R6, R3, R4, R7 ;  /* 0x0800000403067389 */ /* 0x0000640000080007 */
[----:B01----:R-:W-:Y:S05]  /*db30*/  ENDCOLLECTIVE ;  /* 0x000000000000791b */ /* 0x003fea0003800000 */
.L_x_743:
[----:B------:R-:W-:Y:S02]  /*db40*/  IMAD.MOV.U32 R3, RZ, RZ, R54 ;  /* 0x000000ffff037224 */ /* 0x000fe400078e0036 */
[----:B------:R-:W-:-:S07]  /*db50*/  IMAD.MOV.U32 R68, RZ, RZ, R6 ;  /* 0x000000ffff447224 */ /* 0x000fce00078e0006 */
[----:B------:R-:W-:Y:S05]  /*db60*/  WARPSYNC.COLLECTIVE R2, `(.L_x_744) ;  /* 0x0000000002087348 */ /* 0x000fea0003c00000 */
[----:B------:R0:W1:Y:S02]  /*db70*/  SHFL.DOWN P4, R6, R3, R4, R7 ;  /* 0x0800000403067389 */ /* 0x0000640000080007 */
[----:B01----:R-:W-:Y:S05]  /*db80*/  ENDCOLLECTIVE ;  /* 0x000000000000791b */ /* 0x003fea0003800000 */
.L_x_744:
[----:B------:R-:W-:Y:S01]  /*db90*/  IMAD.MOV.U32 R70, RZ, RZ, R6 ;  /* 0x000000ffff467224 */ /* 0x000fe200078e0006 */
[----:B------:R-:W-:Y:S06]  /*dba0*/  BRA `(.L_x_745) ;  /* 0xffffff6800287947 */ /* 0x000fec000383ffff */
.L_x_559:
[----:B------:R-:W-:Y:S01]  /*dbb0*/  BSSY B0, `(.L_x_746) ;  /* 0x0000006000007945 */ /* 0x000fe20003800000 */
[----:B------:R-:W-:Y:S02]  /*dbc0*/  IMAD.MOV.U32 R4, RZ, RZ, 0x2 ;  /* 0x00000002ff047424 */ /* 0x000fe400078e00ff */
[----:B------:R-:W-:-:S07]  /*dbd0*/  IMAD.MOV.U32 R2, RZ, RZ, -0x1 ;  /* 0xffffffffff027424 */ /* 0x000fce00078e00ff */
[----:B01234-:R-:W-:Y:S05]  /*dbe0*/  WARPSYNC.COLLECTIVE R2, `(.L_x_747) ;  /* 0x0000000002087348 */ /* 0x01ffea0003c00000 */
[----:B------:R0:W0:Y:S02]  /*dbf0*/  SHFL.DOWN P4, R6, R3, R4, R7 ;  /* 0x0800000403067389 */ /* 0x0000240000080007 */
[----:B01234-:R-:W-:Y:S05]  /*dc00*/  ENDCOLLECTIVE ;  /* 0x000000000000791b */ /* 0x01ffea0003800000 */
.L_x_747:
[----:B------:R-:W-:Y:S05]  /*dc10*/  BSYNC B0 ;  /* 0x0000000000007941 */ /* 0x000fea0003800000 */
.L_x_746:
[----:B------:R-:W-:Y:S05]  /*dc20*/  BRA `(.L_x_748) ;  /* 0xffffff6800107947 */ /* 0x000fea000383ffff */
.L_x_560:
[----:B------:R-:W-:Y:S01]  /*dc30*/  BSSY B0, `(.L_x_749) ;  /* 0x0000007000007945 */ /* 0x000fe20003800000 */
[----:B------:R-:W-:Y:S02]  /*dc40*/  IMAD.MOV.U32 R3, RZ, RZ, R0 ;  /* 0x000000ffff037224 */ /* 0x000fe400078e0000 */
[----:B------:R-:W-:Y:S02]  /*dc50*/  IMAD.MOV.U32 R4, RZ, RZ, 0x4 ;  /* 0x00000004ff047424 */ /* 0x000fe400078e00ff */
[----:B------:R-:W-:-:S07]  /*dc60*/  IMAD.MOV.U32 R2, RZ, RZ, -0x1 ;  /* 0xffffffffff027424 */ /* 0x000fce00078e00ff */
[----:B0-----:R-:W-:Y:S05]  /*dc70*/  WARPSYNC.COLLECTIVE R2, `(.L_x_750) ;  /* 0x0000000002087348 */ /* 0x001fea0003c00000 */
[----:B------:R1:W2:Y:S02]  /*dc80*/  SHFL.DOWN P4, R6, R3, R4, R7 ;  /* 0x0800000403067389 */ /* 0x0002a40000080007 */
[----:B012---:R-:W-:Y:S05]  /*dc90*/  ENDCOLLECTIVE ;  /* 0x000000000000791b */ /* 0x007fea0003800000 */
.L_x_750:
[----:B------:R-:W-:Y:S05]  /*dca0*/  BSYNC B0 ;  /* 0x0000000000007941 */ /* 0x000fea0003800000 */
.L_x_749:
[----:B------:R-:W-:Y:S02]  /*dcb0*/  IMAD.MOV.U32 R3, RZ, RZ, R55 ;  /* 0x000000ffff037224 */ /* 0x000fe400078e0037 */
[----:B------:R-:W-:Y:S02]  /*dcc0*/  IMAD.MOV.U32 R4, RZ, RZ, 0x4 ;  /* 0x00000004ff047424 */ /* 0x000fe400078e00ff */
[----:B------:R-:W-:Y:S02]  /*dcd0*/  IMAD.MOV.U32 R2, RZ, RZ, -0x1 ;  /* 0xffffffffff027424 */ /* 0x000fe400078e00ff */
[----:B------:R-:W-:-:S07]  /*dce0*/  IMAD.MOV.U32 R71, RZ, RZ, R6 ;  /* 0x000000ffff477224 */ /* 0x000fce00078e0006 */
[----:B------:R-:W-:Y:S05]  /*dcf0*/  WARPSYNC.COLLECTIVE R2, `(.L_x_751) ;  /* 0x0000000002087348 */ /* 0x000fea0003c00000 */
[----:B------:R0:W1:Y:S02]  /*dd00*/  SHFL.DOWN P4, R6, R3, R4, R7 ;  /* 0x0800000403067389 */ /* 0x0000640000080007 */
[----:B01----:R-:W-:Y:S05]  /*dd10*/  ENDCOLLECTIVE ;  /* 0x000000000000791b */ /* 0x003fea0003800000 */
.L_x_751:
[----:B------:R-:W-:Y:S02]  /*dd20*/  IMAD.MOV.U32 R3, RZ, RZ, R54 ;  /* 0x000000ffff037224 */ /* 0x000fe400078e0036 */
[----:B------:R-:W-:-:S07]  /*dd30*/  IMAD.MOV.U32 R68, RZ, RZ, R6 ;  /* 0x000000ffff447224 */ /* 0x000fce00078e0006 */
[----:B------:R-:W-:Y:S05]  /*dd40*/  WARPSYNC.COLLECTIVE R2, `(.L_x_752) ;  /* 0x0000000002087348 */ /* 0x000fea0003c00000 */
[----:B------:R0:W1:Y:S02]  /*dd50*/  SHFL.DOWN P4, R6, R3, R4, R7 ;  /* 0x0800000403067389 */ /* 0x0000640000080007 */
[----:B01----:R-:W-:Y:S05]  /*dd60*/  ENDCOLLECTIVE ;  /* 0x000000000000791b */ /* 0x003fea0003800000 */
.L_x_752:
[----:B------:R-:W-:Y:S01]  /*dd70*/  IMAD.MOV.U32 R70, RZ, RZ, R6 ;  /* 0x000000ffff467224 */ /* 0x000fe200078e0006 */
[----:B------:R-:W-:Y:S06]  /*dd80*/  BRA `(.L_x_753) ;  /* 0xffffff6400f07947 */ /* 0x000fec000383ffff */
.L_x_561:
[----:B------:R-:W-:Y:S01]  /*dd90*/  BSSY B0, `(.L_x_754) ;  /* 0x0000006000007945 */ /* 0x000fe20003800000 */
[----:B------:R-:W-:Y:S02]  /*dda0*/  IMAD.MOV.U32 R4, RZ, RZ, 0x4 ;  /* 0x00000004ff047424 */ /* 0x000fe400078e00ff */
[----:B------:R-:W-:-:S07]  /*ddb0*/  IMAD.MOV.U32 R2, RZ, RZ, -0x1 ;  /* 0xffffffffff027424 */ /* 0x000fce00078e00ff */
[----:B01234-:R-:W-:Y:S05]  /*ddc0*/  WARPSYNC.COLLECTIVE R2, `(.L_x_755) ;  /* 0x0000000002087348 */ /* 0x01ffea0003c00000 */
[----:B------:R0:W0:Y:S02]  /*ddd0*/  SHFL.DOWN P4, R6, R3, R4, R7 ;  /* 0x0800000403067389 */ /* 0x0000240000080007 */
[----:B01234-:R-:W-:Y:S05]  /*dde0*/  ENDCOLLECTIVE ;  /* 0x000000000000791b */ /* 0x01ffea0003800000 */
.L_x_755:
[----:B------:R-:W-:Y:S05]  /*ddf0*/  BSYNC B0 ;  /* 0x0000000000007941 */ /* 0x000fea0003800000 */
.L_x_754:
[----:B------:R-:W-:Y:S05]  /*de00*/  BRA `(.L_x_756) ;  /* 0xffffff6400d87947 */ /* 0x000fea000383ffff */
.L_x_562:
[----:B------:R-:W-:Y:S01]  /*de10*/  BSSY B0, `(.L_x_757) ;  /* 0x0000007000007945 */ /* 0x000fe20003800000 */
[----:B------:R-:W-:Y:S02]  /*de20*/  IMAD.MOV.U32 R3, RZ, RZ, R0 ;  /* 0x000000ffff037224 */ /* 0x000fe400078e0000 */
[----:B------:R-:W-:Y:S02]  /*de30*/  IMAD.MOV.U32 R4, RZ, RZ, 0x8 ;  /* 0x00000008ff047424 */ /* 0x000fe400078e00ff */
[----:B------:R-:W-:-:S07]  /*de40*/  IMAD.MOV.U32 R2, RZ, RZ, -0x1 ;  /* 0xffffffffff027424 */ /* 0x000fce00078e00ff */
[----:B0-----:R-:W-:Y:S05]  /*de50*/  WARPSYNC.COLLECTIVE R2, `(.L_x_758) ;  /* 0x0000000002087348 */ /* 0x001fea0003c00000 */
[----:B------:R1:W2:Y:S02]  /*de60*/  SHFL.DOWN P4, R6, R3, R4, R7 ;  /* 0x0800000403067389 */ /* 0x0002a40000080007 */
[----:B012---:R-:W-:Y:S05]  /*de70*/  ENDCOLLECTIVE ;  /* 0x000000000000791b */ /* 0x007fea0003800000 */
.L_x_758:
[----:B------:R-:W-:Y:S05]  /*de80*/  BSYNC B0 ;  /* 0x0000000000007941 */ /* 0x000fea0003800000 */
.L_x_757:
[----:B------:R-:W-:Y:S02]  /*de90*/  IMAD.MOV.U32 R3, RZ, RZ, R55 ;  /* 0x000000ffff037224 */ /* 0x000fe400078e0037 */
[----:B------:R-:W-:Y:S02]  /*dea0*/  IMAD.MOV.U32 R4, RZ, RZ, 0x8 ;  /* 0x00000008ff047424 */ /* 0x000fe400078e00ff */
[----:B------:R-:W-:Y:S02]  /*deb0*/  IMAD.MOV.U32 R2, RZ, RZ, -0x1 ;  /* 0xffffffffff027424 */ /* 0x000fe400078e00ff */
[----:B------:R-:W-:-:S07]  /*dec0*/  IMAD.MOV.U32 R71, RZ, RZ, R6 ;  /* 0x000000ffff477224 */ /* 0x000fce00078e0006 */
[----:B------:R-:W-:Y:S05]  /*ded0*/  WARPSYNC.COLLECTIVE R2, `(.L_x_759) ;  /* 0x0000000002087348 */ /* 0x000fea0003c00000 */
[----:B------:R0:W1:Y:S02]  /*dee0*/  SHFL.DOWN P4, R6, R3, R4, R7 ;  /* 0x0800000403067389 */ /* 0x0000640000080007 */
[----:B01----:R-:W-:Y:S05]  /*def0*/  ENDCOLLECTIVE ;  /* 0x000000000000791b */ /* 0x003fea0003800000 */
.L_x_759:
[----:B------:R-:W-:Y:S02]  /*df00*/  IMAD.MOV.U32 R3, RZ, RZ, R54 ;  /* 0x000000ffff037224 */ /* 0x000fe400078e0036 */
[----:B------:R-:W-:-:S07]  /*df10*/  IMAD.MOV.U32 R68, RZ, RZ, R6 ;  /* 0x000000ffff447224 */ /* 0x000fce00078e0006 */
[----:B------:R-:W-:Y:S05]  /*df20*/  WARPSYNC.COLLECTIVE R2, `(.L_x_760) ;  /* 0x0000000002087348 */ /* 0x000fea0003c00000 */
[----:B------:R0:W1:Y:S02]  /*df30*/  SHFL.DOWN P4, R6, R3, R4, R7 ;  /* 0x0800000403067389 */ /* 0x0000640000080007 */
[----:B01----:R-:W-:Y:S05]  /*df40*/  ENDCOLLECTIVE ;  /* 0x000000000000791b */ /* 0x003fea0003800000 */
.L_x_760:
[----:B------:R-:W-:Y:S01]  /*df50*/  IMAD.MOV.U32 R70, RZ, RZ, R6 ;  /* 0x000000ffff467224 */ /* 0x000fe200078e0006 */
[----:B------:R-:W-:Y:S06]  /*df60*/  BRA `(.L_x_761) ;  /* 0xffffff6400b87947 */ /* 0x000fec000383ffff */
.L_x_563:
[----:B------:R-:W-:Y:S01]  /*df70*/  BSSY B0, `(.L_x_762) ;  /* 0x0000006000007945 */ /* 0x000fe20003800000 */
[----:B------:R-:W-:Y:S02]  /*df80*/  IMAD.MOV.U32 R4, RZ, RZ, 0x8 ;  /* 0x00000008ff047424 */ /* 0x000fe400078e00ff */
[----:B------:R-:W-:-:S07]  /*df90*/  IMAD.MOV.U32 R2, RZ, RZ, -0x1 ;  /* 0xffffffffff027424 */ /* 0x000fce00078e00ff */
[----:B01234-:R-:W-:Y:S05]  /*dfa0*/  WARPSYNC.COLLECTIVE R2, `(.L_x_763) ;  /* 0x0000000002087348 */ /* 0x01ffea0003c00000 */
[----:B------:R0:W0:Y:S02]  /*dfb0*/  SHFL.DOWN P4, R6, R3, R4, R7 ;  /* 0x0800000403067389 */ /* 0x0000240000080007 */
[----:B01234-:R-:W-:Y:S05]  /*dfc0*/  ENDCOLLECTIVE ;  /* 0x000000000000791b */ /* 0x01ffea0003800000 */
.L_x_763:
[----:B------:R-:W-:Y:S05]  /*dfd0*/  BSYNC B0 ;  /* 0x0000000000007941 */ /* 0x000fea0003800000 */
.L_x_762:
[----:B------:R-:W-:Y:S05]  /*dfe0*/  BRA `(.L_x_764) ;  /* 0xffffff6400a07947 */ /* 0x000fea000383ffff */
.L_x_564:
[----:B------:R-:W-:Y:S01]  /*dff0*/  BSSY B0, `(.L_x_765) ;  /* 0x0000007000007945 */ /* 0x000fe20003800000 */
[----:B------:R-:W-:Y:S02]  /*e000*/  IMAD.MOV.U32 R3, RZ, RZ, R0 ;  /* 0x000000ffff037224 */ /* 0x000fe400078e0000 */
[----:B------:R-:W-:Y:S02]  /*e010*/  IMAD.MOV.U32 R4, RZ, RZ, 0x10 ;  /* 0x00000010ff047424 */ /* 0x000fe400078e00ff */
[----:B------:R-:W-:-:S07]  /*e020*/  IMAD.MOV.U32 R2, RZ, RZ, -0x1 ;  /* 0xffffffffff027424 */ /* 0x000fce00078e00ff */
[----:B0-----:R-:W-:Y:S05]  /*e030*/  WARPSYNC.COLLECTIVE R2, `(.L_x_766) ;  /* 0x0000000002087348 */ /* 0x001fea0003c00000 */
[----:B------:R1:W2:Y:S02]  /*e040*/  SHFL.DOWN P4, R6, R3, R4, R7 ;  /* 0x0800000403067389 */ /* 0x0002a40000080007 */
[----:B012---:R-:W-:Y:S05]  /*e050*/  ENDCOLLECTIVE ;  /* 0x000000000000791b */ /* 0x007fea0003800000 */
.L_x_766:
[----:B------:R-:W-:Y:S05]  /*e060*/  BSYNC B0 ;  /* 0x0000000000007941 */ /* 0x000fea0003800000 */
.L_x_765:
[----:B------:R-:W-:Y:S02]  /*e070*/  IMAD.MOV.U32 R3, RZ, RZ, R55 ;  /* 0x000000ffff037224 */ /* 0x000fe400078e0037 */
[----:B------:R-:W-:Y:S02]  /*e080*/  IMAD.MOV.U32 R4, RZ, RZ, 0x10 ;  /* 0x00000010ff047424 */ /* 0x000fe400078e00ff */
[----:B------:R-:W-:Y:S02]  /*e090*/  IMAD.MOV.U32 R2, RZ, RZ, -0x1 ;  /* 0xffffffffff027424 */ /* 0x000fe400078e00ff */
[----:B------:R-:W-:-:S07]  /*e0a0*/  IMAD.MOV.U32 R71, RZ, RZ, R6 ;  /* 0x000000ffff477224 */ /* 0x000fce00078e0006 */
[----:B------:R-:W-:Y:S05]  /*e0b0*/  WARPSYNC.COLLECTIVE R2, `(.L_x_767) ;  /* 0x0000000002087348 */ /* 0x000fea0003c00000 */
[----:B------:R0:W1:Y:S02]  /*e0c0*/  SHFL.DOWN P4, R6, R3, R4, R7 ;  /* 0x0800000403067389 */ /* 0x0000640000080007 */
[----:B01----:R-:W-:Y:S05]  /*e0d0*/  ENDCOLLECTIVE ;  /* 0x000000000000791b */ /* 0x003fea0003800000 */
.L_x_767:
[----:B------:R-:W-:Y:S02]  /*e0e0*/  IMAD.MOV.U32 R3, RZ, RZ, R54 ;  /* 0x000000ffff037224 */ /* 0x000fe400078e0036 */
[----:B------:R-:W-:-:S07]  /*e0f0*/  IMAD.MOV.U32 R68, RZ, RZ, R6 ;  /* 0x000000ffff447224 */ /* 0x000fce00078e0006 */
[----:B------:R-:W-:Y:S05]  /*e100*/  WARPSYNC.COLLECTIVE R2, `(.L_x_768) ;  /* 0x0000000002087348 */ /* 0x000fea0003c00000 */
[----:B------:R0:W1:Y:S02]  /*e110*/  SHFL.DOWN P4, R6, R3, R4, R7 ;  /* 0x0800000403067389 */ /* 0x0000640000080007 */
[----:B01----:R-:W-:Y:S05]  /*e120*/  ENDCOLLECTIVE ;  /* 0x000000000000791b */ /* 0x003fea0003800000 */
.L_x_768:
[----:B------:R-:W-:Y:S01]  /*e130*/  IMAD.MOV.U32 R70, RZ, RZ, R6 ;  /* 0x000000ffff467224 */ /* 0x000fe200078e0006 */
[----:B------:R-:W-:Y:S06]  /*e140*/  BRA `(.L_x_769) ;  /* 0xffffff6400807947 */ /* 0x000fec000383ffff */
.L_x_565:
[----:B------:R-:W-:Y:S01]  /*e150*/  BSSY B0, `(.L_x_770) ;  /* 0x0000006000007945 */ /* 0x000fe20003800000 */
[----:B------:R-:W-:Y:S02]  /*e160*/  IMAD.MOV.U32 R4, RZ, RZ, 0x10 ;  /* 0x00000010ff047424 */ /* 0x000fe400078e00ff */
[----:B------:R-:W-:-:S07]  /*e170*/  IMAD.MOV.U32 R2, RZ, RZ, -0x1 ;  /* 0xffffffffff027424 */ /* 0x000fce00078e00ff */
[----:B01234-:R-:W-:Y:S05]  /*e180*/  WARPSYNC.COLLECTIVE R2, `(.L_x_771) ;  /* 0x0000000002087348 */ /* 0x01ffea0003c00000 */
[----:B------:R0:W0:Y:S02]  /*e190*/  SHFL.DOWN P4, R6, R3, R4, R7 ;  /* 0x0800000403067389 */ /* 0x0000240000080007 */
[----:B01234-:R-:W-:Y:S05]  /*e1a0*/  ENDCOLLECTIVE ;  /* 0x000000000000791b */ /* 0x01ffea0003800000 */
.L_x_771:
[----:B------:R-:W-:Y:S05]  /*e1b0*/  BSYNC B0 ;  /* 0x0000000000007941 */ /* 0x000fea0003800000 */
.L_x_770:
[----:B------:R-:W-:Y:S05]  /*e1c0*/  BRA `(.L_x_772) ;  /* 0xffffff6400687947 */ /* 0x000fea000383ffff */
.L_x_566:
[----:B------:R-:W-:Y:S01]  /*e1d0*/  BSSY B0, `(.L_x_773) ;  /* 0x0000006000007945 */ /* 0x000fe20003800000 */
[----:B------:R-:W-:Y:S01]  /*e1e0*/  PLOP3.LUT P4, PT, P0, PT, PT, 0x80, 0x8 ;  /* 0x000000000008781c */ /* 0x000fe2000078f070 */
[----:B------:R-:W-:-:S12]  /*e1f0*/  IMAD.MOV.U32 R2, RZ, RZ, -0x1 ;  /* 0xffffffffff027424 */ /* 0x000fd800078e00ff */
[----:B0-----:R-:W-:Y:S05]  /*e200*/  WARPSYNC.COLLECTIVE R2, `(.L_x_774) ;  /* 0x0000000002087348 */ /* 0x001fea0003c00000 */
[----:B------:R-:W-:Y:S01]  /*e210*/  VOTE.ALL P4, P4 ;  /* 0x0000000000ff7806 */ /* 0x000fe20002080000 */
[----:B0-----:R-:W-:-:S12]  /*e220*/  ENDCOLLECTIVE ;  /* 0x000000000000791b */ /* 0x001fd80003800000 */
.L_x_774:
[----:B------:R-:W-:Y:S05]  /*e230*/  BSYNC B0 ;  /* 0x0000000000007941 */ /* 0x000fea0003800000 */
.L_x_773:
[----:B------:R-:W-:Y:S01]  /*e240*/  PLOP3.LUT P0, PT, P4, PT, PT, 0x80, 0x8 ;  /* 0x000000000008781c */ /* 0x000fe2000270f070 */
[----:B------:R-:W-:-:S12]  /*e250*/  BRA `(.L_x_775) ;  /* 0xffffff6400947947 */ /* 0x000fd8000383ffff */
.L_x_624:
[----:B------:R-:W-:Y:S01]  /*e260*/  BSSY B0, `(.L_x_776) ;  /* 0x0000006000007945 */ /* 0x000fe20003800000 */
[----:B------:R-:W-:Y:S01]  /*e270*/  PLOP3.LUT P4, PT, P4, PT, PT, 0x8, 0x80 ;  /* 0x000000000080781c */ /* 0x000fe2000278e170 */
[----:B------:R-:W-:-:S12]  /*e280*/  IMAD.MOV.U32 R2, RZ, RZ, -0x1 ;  /* 0xffffffffff027424 */ /* 0x000fd800078e00ff */
[----:B--23--:R-:W-:Y:S05]  /*e290*/  WARPSYNC.COLLECTIVE R2, `(.L_x_777) ;  /* 0x0000000002087348 */ /* 0x00cfea0003c00000 */
[----:B------:R-:W-:Y:S01]  /*e2a0*/  VOTE.ANY P4, P4 ;  /* 0x0000000000ff7806 */ /* 0x000fe20002080100 */
[----:B--23--:R-:W-:-:S12]  /*e2b0*/  ENDCOLLECTIVE ;  /* 0x000000000000791b */ /* 0x00cfd80003800000 */
.L_x_777:
[----:B------:R-:W-:Y:S05]  /*e2c0*/  BSYNC B0 ;  /* 0x0000000000007941 */ /* 0x000fea0003800000 */
.L_x_776:
[----:B------:R-:W-:Y:S05]  /*e2d0*/  BRA `(.L_x_778) ;  /* 0xffffffc000b07947 */ /* 0x000fea000383ffff */
.L_x_626:
[----:B------:R-:W0:Y:S01]  /*e2e0*/  S2R R64, SR_GEMASK ;  /* 0x0000000000407919 */ /* 0x000e220000003c00 */
[----:B------:R-:W-:Y:S01]  /*e2f0*/  BSSY B0, `(.L_x_779) ;  /* 0x0000006000007945 */ /* 0x000fe20003800000 */
[----:B------:R-:W-:Y:S01]  /*e300*/  PLOP3.LUT P4, PT, P4, PT, PT, 0x8, 0x80 ;  /* 0x000000000080781c */ /* 0x000fe2000278e170 */
[----:B------:R-:W-:-:S12]  /*e310*/  IMAD.MOV.U32 R2, RZ, RZ, -0x1 ;  /* 0xffffffffff027424 */ /* 0x000fd800078e00ff */
[----:B0-23--:R-:W-:Y:S05]  /*e320*/  WARPSYNC.COLLECTIVE R2, `(.L_x_780) ;  /* 0x0000000002087348 */ /* 0x00dfea0003c00000 */
[----:B------:R-:W-:Y:S01]  /*e330*/  VOTE.ANY R2, PT, P4 ;  /* 0x0000000000027806 */ /* 0x000fe200020e0100 */
[----:B0-23--:R-:W-:Y:S06]  /*e340*/  ENDCOLLECTIVE ;  /* 0x000000000000791b */ /* 0x00dfec0003800000 */
.L_x_780:
[----:B------:R-:W-:Y:S05]  /*e350*/  BSYNC B0 ;  /* 0x0000000000007941 */ /* 0x000fea0003800000 */
.L_x_779:
        /* <DEDUP_REMOVED lines=10> */
.L_x_781:
[----:B------:R-:W-:Y:S02]  /*e400*/  IMAD.MOV.U32 R3, RZ, RZ, R59 ;  /* 0x000000ffff037224 */ /* 0x000fe400078e003b */
[----:B------:R-:W-:-:S07]  /*e410*/  IMAD.MOV.U32 R29, RZ, RZ, R6 ;  /* 0x000000ffff1d7224 */ /* 0x000fce00078e0006 */
[----:B------:R-:W-:Y:S05]  /*e420*/  WARPSYNC.COLLECTIVE R2, `(.L_x_782) ;  /* 0x0000000002087348 */ /* 0x000fea0003c00000 */
[----:B------:R0:W1:Y:S02]  /*e430*/  SHFL.DOWN P4, R6, R3, R4, R7 ;  /* 0x0800000403067389 */ /* 0x0000640000080007 */
[----:B01----:R-:W-:Y:S05]  /*e440*/  ENDCOLLECTIVE ;  /* 0x000000000000791b */ /* 0x003fea0003800000 */
.L_x_782:
[----:B------:R-:W-:Y:S02]  /*e450*/  IMAD.MOV.U32 R3, RZ, RZ, R57 ;  /* 0x000000ffff037224 */ /* 0x000fe400078e0039 */
[----:B------:R-:W-:-:S07]  /*e460*/  IMAD.MOV.U32 R28, RZ, RZ, R6 ;  /* 0x000000ffff1c7224 */ /* 0x000fce00078e0006 */
[----:B------:R-:W-:Y:S05]  /*e470*/  WARPSYNC.COLLECTIVE R2, `(.L_x_783) ;  /* 0x0000000002087348 */ /* 0x000fea0003c00000 */
[----:B------:R0:W1:Y:S02]  /*e480*/  SHFL.DOWN P4, R6, R3, R4, R7 ;  /* 0x0800000403067389 */ /* 0x0000640000080007 */
[----:B01----:R-:W-:Y:S05]  /*e490*/  ENDCOLLECTIVE ;  /* 0x000000000000791b */ /* 0x003fea0003800000 */
.L_x_783:
[----:B------:R-:W-:Y:S05]  /*e4a0*/  BRA `(.L_x_784) ;  /* 0xffffffc0007c7947 */ /* 0x000fea000383ffff */
.L_x_627:
[----:B------:R-:W-:Y:S01]  /*e4b0*/  BSSY B0, `(.L_x_785) ;  /* 0x0000006000007945 */ /* 0x000fe20003800000 */
[----:B------:R-:W-:Y:S02]  /*e4c0*/  IMAD.MOV.U32 R4, RZ, RZ, 0x1 ;  /* 0x00000001ff047424 */ /* 0x000fe400078e00ff */
[----:B------:R-:W-:-:S07]  /*e4d0*/  IMAD.MOV.U32 R2, RZ, RZ, -0x1 ;  /* 0xffffffffff027424 */ /* 0x000fce00078e00ff */
[----:B--23--:R-:W-:Y:S05]  /*e4e0*/  WARPSYNC.COLLECTIVE R2, `(.L_x_786) ;  /* 0x0000000002087348 */ /* 0x00cfea0003c00000 */
[----:B------:R0:W1:Y:S02]  /*e4f0*/  SHFL.DOWN P4, R6, R3, R4, R7 ;  /* 0x0800000403067389 */ /* 0x0000640000080007 */
[----:B0123--:R-:W-:Y:S05]  /*e500*/  ENDCOLLECTIVE ;  /* 0x000000000000791b */ /* 0x00ffea0003800000 */
.L_x_786:
[----:B------:R-:W-:Y:S05]  /*e510*/  BSYNC B0 ;  /* 0x0000000000007941 */ /* 0x000fea0003800000 */
.L_x_785:
[----:B------:R-:W-:Y:S05]  /*e520*/  BRA `(.L_x_787) ;  /* 0xffffffc000807947 */ /* 0x000fea000383ffff */
.L_x_628:
[----:B------:R-:W-:Y:S01]  /*e530*/  BSSY B0, `(.L_x_788) ;  /* 0x0000007000007945 */ /* 0x000fe20003800000 */
[----:B------:R-:W-:Y:S02]  /*e540*/  IMAD.MOV.U32 R3, RZ, RZ, R58 ;  /* 0x000000ffff037224 */ /* 0x000fe400078e003a */
[----:B------:R-:W-:Y:S02]  /*e550*/  IMAD.MOV.U32 R4, RZ, RZ, 0x2 ;  /* 0x00000002ff047424 */ /* 0x000fe400078e00ff */
[----:B------:R-:W-:-:S07]  /*e560*/  IMAD.MOV.U32 R2, RZ, RZ, -0x1 ;  /* 0xffffffffff027424 */ /* 0x000fce00078e00ff */
[----:B--23--:R-:W-:Y:S05]  /*e570*/  WARPSYNC.COLLECTIVE R2, `(.L_x_789) ;  /* 0x0000000002087348 */ /* 0x00cfea0003c00000 */
[----:B------:R0:W1:Y:S02]  /*e580*/  SHFL.DOWN P4, R6, R3, R4, R7 ;  /* 0x0800000403067389 */ /* 0x0000640000080007 */
[----:B0123--:R-:W-:Y:S05]  /*e590*/  ENDCOLLECTIVE ;  /* 0x000000000000791b */ /* 0x00ffea0003800000 */
.L_x_789:
[----:B------:R-:W-:Y:S05]  /*e5a0*/  BSYNC B0 ;  /* 0x0000000000007941 */ /* 0x000fea0003800000 */
.L_x_788:
[----:B------:R-:W-:Y:S02]  /*e5b0*/  IMAD.MOV.U32 R3, RZ, RZ, R59 ;  /* 0x000000ffff037224 */ /* 0x000fe400078e003b */
[----:B------:R-:W-:Y:S02]  /*e5c0*/  IMAD.MOV.U32 R4, RZ, RZ, 0x2 ;  /* 0x00000002ff047424 */ /* 0x000fe400078e00ff */
[----:B------:R-:W-:Y:S02]  /*e5d0*/  IMAD.MOV.U32 R2, RZ, RZ, -0x1 ;  /* 0xffffffffff027424 */ /* 0x000fe400078e00ff */
[----:B------:R-:W-:-:S07]  /*e5e0*/  IMAD.MOV.U32 R29, RZ, RZ, R6 ;  /* 0x000000ffff1d7224 */ /* 0x000fce00078e0006 */
[----:B------:R-:W-:Y:S05]  /*e5f0*/  WARPSYNC.COLLECTIVE R2, `(.L_x_790) ;  /* 0x0000000002087348 */ /* 0x000fea0003c00000 */
[----:B------:R0:W1:Y:S02]  /*e600*/  SHFL.DOWN P4, R6, R3, R4, R7 ;  /* 0x0800000403067389 */ /* 0x0000640000080007 */
[----:B01----:R-:W-:Y:S05]  /*e610*/  ENDCOLLECTIVE ;  /* 0x000000000000791b */ /* 0x003fea0003800000 */
.L_x_790:
[----:B------:R-:W-:Y:S02]  /*e620*/  IMAD.MOV.U32 R3, RZ, RZ, R57 ;  /* 0x000000ffff037224 */ /* 0x000fe400078e0039 */
[----:B------:R-:W-:-:S07]  /*e630*/  IMAD.MOV.U32 R28, RZ, RZ, R6 ;  /* 0x000000ffff1c7224 */ /* 0x000fce00078e0006 */
[----:B------:R-:W-:Y:S05]  /*e640*/  WARPSYNC.COLLECTIVE R2, `(.L_x_791) ;  /* 0x0000000002087348 */ /* 0x000fea0003c00000 */
[----:B------:R0:W1:Y:S02]  /*e650*/  SHFL.DOWN P4, R6, R3, R4, R7 ;  /* 0x0800000403067389 */ /* 0x0000640000080007 */
[----:B01----:R-:W-:Y:S05]  /*e660*/  ENDCOLLECTIVE ;  /* 0x000000000000791b */ /* 0x003fea0003800000 */
.L_x_791:
[----:B------:R-:W-:Y:S05]  /*e670*/  BRA `(.L_x_792) ;  /* 0xffffffc000487947 */ /* 0x000fea000383ffff */
.L_x_629:
[----:B------:R-:W-:Y:S01]  /*e680*/  BSSY B0, `(.L_x_793) ;  /* 0x0000006000007945 */ /* 0x000fe20003800000 */
[----:B------:R-:W-:Y:S02]  /*e690*/  IMAD.MOV.U32 R4, RZ, RZ, 0x2 ;  /* 0x00000002ff047424 */ /* 0x000fe400078e00ff */
[----:B------:R-:W-:-:S07]  /*e6a0*/  IMAD.MOV.U32 R2, RZ, RZ, -0x1 ;  /* 0xffffffffff027424 */ /* 0x000fce00078e00ff */
[----:B--23--:R-:W-:Y:S05]  /*e6b0*/  WARPSYNC.COLLECTIVE R2, `(.L_x_794) ;  /* 0x0000000002087348 */ /* 0x00cfea0003c00000 */
[----:B------:R0:W1:Y:S02]  /*e6c0*/  SHFL.DOWN P4, R6, R3, R4, R7 ;  /* 0x0800000403067389 */ /* 0x0000640000080007 */
[----:B0123--:R-:W-:Y:S05]  /*e6d0*/  ENDCOLLECTIVE ;  /* 0x000000000000791b */ /* 0x00ffea0003800000 */
.L_x_794:
[----:B------:R-:W-:Y:S05]  /*e6e0*/  BSYNC B0 ;  /* 0x0000000000007941 */ /* 0x000fea0003800000 */
.L_x_793:
[----:B------:R-:W-:Y:S05]  /*e6f0*/  BRA `(.L_x_795) ;  /* 0xffffffc0004c7947 */ /* 0x000fea000383ffff */
.L_x_630:
[----:B------:R-:W-:Y:S01]  /*e700*/  BSSY B0, `(.L_x_796) ;  /* 0x0000007000007945 */ /* 0x000fe20003800000 */
[----:B------:R-:W-:Y:S02]  /*e710*/  IMAD.MOV.U32 R3, RZ, RZ, R58 ;  /* 0x000000ffff037224 */ /* 0x000fe400078e003a */
[----:B------:R-:W-:Y:S02]  /*e720*/  IMAD.MOV.U32 R4, RZ, RZ, 0x4 ;  /* 0x00000004ff047424 */ /* 0x000fe400078e00ff */
[----:B------:R-:W-:-:S07]  /*e730*/  IMAD.MOV.U32 R2, RZ, RZ, -0x1 ;  /* 0xffffffffff027424 */ /* 0x000fce00078e00ff */
[----:B--23--:R-:W-:Y:S05]  /*e740*/  WARPSYNC.COLLECTIVE R2, `(.L_x_797) ;  /* 0x0000000002087348 */ /* 0x00cfea0003c00000 */
[----:B------:R0:W1:Y:S02]  /*e750*/  SHFL.DOWN P4, R6, R3, R4, R7 ;  /* 0x0800000403067389 */ /* 0x0000640000080007 */
[----:B0123--:R-:W-:Y:S05]  /*e760*/  ENDCOLLECTIVE ;  /* 0x000000000000791b */ /* 0x00ffea0003800000 */
.L_x_797:
[----:B------:R-:W-:Y:S05]  /*e770*/  BSYNC B0 ;  /* 0x0000000000007941 */ /* 0x000fea0003800000 */
.L_x_796:
[----:B------:R-:W-:Y:S02]  /*e780*/  IMAD.MOV.U32 R3, RZ, RZ, R59 ;  /* 0x000000ffff037224 */ /* 0x000fe400078e003b */
[----:B------:R-:W-:Y:S02]  /*e790*/  IMAD.MOV.U32 R4, RZ, RZ, 0x4 ;  /* 0x00000004ff047424 */ /* 0x000fe400078e00ff */
[----:B------:R-:W-:Y:S02]  /*e7a0*/  IMAD.MOV.U32 R2, RZ, RZ, -0x1 ;  /* 0xffffffffff027424 */ /* 0x000fe400078e00ff */
[----:B------:R-:W-:-:S07]  /*e7b0*/  IMAD.MOV.U32 R29, RZ, RZ, R6 ;  /* 0x000000ffff1d7224 */ /* 0x000fce00078e0006 */
[----:B------:R-:W-:Y:S05]  /*e7c0*/  WARPSYNC.COLLECTIVE R2, `(.L_x_798) ;  /* 0x0000000002087348 */ /* 0x000fea0003c00000 */
[----:B------:R0:W1:Y:S02]  /*e7d0*/  SHFL.DOWN P4, R6, R3, R4, R7 ;  /* 0x0800000403067389 */ /* 0x0000640000080007 */
[----:B01----:R-:W-:Y:S05]  /*e7e0*/  ENDCOLLECTIVE ;  /* 0x000000000000791b */ /* 0x003fea0003800000 */
.L_x_798:
[----:B------:R-:W-:Y:S02]  /*e7f0*/  IMAD.MOV.U32 R3, RZ, RZ, R57 ;  /* 0x000000ffff037224 */ /* 0x000fe400078e0039 */
[----:B------:R-:W-:-:S07]  /*e800*/  IMAD.MOV.U32 R28, RZ, RZ, R6 ;  /* 0x000000ffff1c7224 */ /* 0x000fce00078e0006 */
[----:B------:R-:W-:Y:S05]  /*e810*/  WARPSYNC.COLLECTIVE R2, `(.L_x_799) ;  /* 0x0000000002087348 */ /* 0x000fea0003c00000 */
[----:B------:R0:W1:Y:S02]  /*e820*/  SHFL.DOWN P4, R6, R3, R4, R7 ;  /* 0x0800000403067389 */ /* 0x0000640000080007 */
[----:B01----:R-:W-:Y:S05]  /*e830*/  ENDCOLLECTIVE ;  /* 0x000000000000791b */ /* 0x003fea0003800000 */
.L_x_799:
[----:B------:R-:W-:Y:S05]  /*e840*/  BRA `(.L_x_800) ;  /* 0xffffffc000187947 */ /* 0x000fea000383ffff */
.L_x_631:
[----:B------:R-:W-:Y:S01]  /*e850*/  BSSY B0, `(.L_x_801) ;  /* 0x0000006000007945 */ /* 0x000fe20003800000 */
[----:B------:R-:W-:Y:S02]  /*e860*/  IMAD.MOV.U32 R4, RZ, RZ, 0x4 ;  /* 0x00000004ff047424 */ /* 0x000fe400078e00ff */
[----:B------:R-:W-:-:S07]  /*e870*/  IMAD.MOV.U32 R2, RZ, RZ, -0x1 ;  /* 0xffffffffff027424 */ /* 0x000fce00078e00ff */
[----:B--23--:R-:W-:Y:S05]  /*e880*/  WARPSYNC.COLLECTIVE R2, `(.L_x_802) ;  /* 0x0000000002087348 */ /* 0x00cfea0003c00000 */
[----:B------:R0:W1:Y:S02]  /*e890*/  SHFL.DOWN P4, R6, R3, R4, R7 ;  /* 0x0800000403067389 */ /* 0x0000640000080007 */
[----:B0123--:R-:W-:Y:S05]  /*e8a0*/  ENDCOLLECTIVE ;  /* 0x000000000000791b */ /* 0x00ffea0003800000 */
.L_x_802:
[----:B------:R-:W-:Y:S05]  /*e8b0*/  BSYNC B0 ;  /* 0x0000000000007941 */ /* 0x000fea0003800000 */
.L_x_801:
[----:B------:R-:W-:Y:S05]  /*e8c0*/  BRA `(.L_x_803) ;  /* 0xffffffc0001c7947 */ /* 0x000fea000383ffff */
.L_x_632:
[----:B------:R-:W-:Y:S01]  /*e8d0*/  BSSY B0, `(.L_x_804) ;  /* 0x0000007000007945 */ /* 0x000fe20003800000 */
[----:B------:R-:W-:Y:S02]  /*e8e0*/  IMAD.MOV.U32 R3, RZ, RZ, R58 ;  /* 0x000000ffff037224 */ /* 0x000fe400078e003a */
[----:B------:R-:W-:Y:S02]  /*e8f0*/  IMAD.MOV.U32 R4, RZ, RZ, 0x8 ;  /* 0x00000008ff047424 */ /* 0x000fe400078e00ff */
[----:B------:R-:W-:-:S07]  /*e900*/  IMAD.MOV.U32 R2, RZ, RZ, -0x1 ;  /* 0xffffffffff027424 */ /* 0x000fce00078e00ff */
[----:B--23--:R-:W-:Y:S05]  /*e910*/  WARPSYNC.COLLECTIVE R2, `(.L_x_805) ;  /* 0x0000000002087348 */ /* 0x00cfea0003c00000 */
[----:B------:R0:W1:Y:S02]  /*e920*/  SHFL.DOWN P4, R6, R3, R4, R7 ;  /* 0x0800000403067389 */ /* 0x0000640000080007 */
[----:B0123--:R-:W-:Y:S05]  /*e930*/  ENDCOLLECTIVE ;  /* 0x000000000000791b */ /* 0x00ffea0003800000 */
.L_x_805:
[----:B------:R-:W-:Y:S05]  /*e940*/  BSYNC B0 ;  /* 0x0000000000007941 */ /* 0x000fea0003800000 */
.L_x_804:
[----:B------:R-:W-:Y:S02]  /*e950*/  IMAD.MOV.U32 R3, RZ, RZ, R59 ;  /* 0x000000ffff037224 */ /* 0x000fe400078e003b */
[----:B------:R-:W-:Y:S02]  /*e960*/  IMAD.MOV.U32 R4, RZ, RZ, 0x8 ;  /* 0x00000008ff047424 */ /* 0x000fe400078e00ff */
[----:B------:R-:W-:Y:S02]  /*e970*/  IMAD.MOV.U32 R2, RZ, RZ, -0x1 ;  /* 0xffffffffff027424 */ /* 0x000fe400078e00ff */
[----:B------:R-:W-:-:S07]  /*e980*/  IMAD.MOV.U32 R29, RZ, RZ, R6 ;  /* 0x000000ffff1d7224 */ /* 0x000fce00078e0006 */
[----:B------:R-:W-:Y:S05]  /*e990*/  WARPSYNC.COLLECTIVE R2, `(.L_x_806) ;  /* 0x0000000002087348 */ /* 0x000fea0003c00000 */
[----:B------:R0:W1:Y:S02]  /*e9a0*/  SHFL.DOWN P4, R6, R3, R4, R7 ;  /* 0x0800000403067389 */ /* 0x0000640000080007 */
[----:B01----:R-:W-:Y:S05]  /*e9b0*/  ENDCOLLECTIVE ;  /* 0x000000000000791b */ /* 0x003fea0003800000 */
.L_x_806:
[----:B------:R-:W-:Y:S02]  /*e9c0*/  IMAD.MOV.U32 R3, RZ, RZ, R57 ;  /* 0x000000ffff037224 */ /* 0x000fe400078e0039 */
[----:B------:R-:W-:-:S07]  /*e9d0*/  IMAD.MOV.U32 R28, RZ, RZ, R6 ;  /* 0x000000ffff1c7224 */ /* 0x000fce00078e0006 */
[----:B------:R-:W-:Y:S05]  /*e9e0*/  WARPSYNC.COLLECTIVE R2, `(.L_x_807) ;  /* 0x0000000002087348 */ /* 0x000fea0003c00000 */
[----:B------:R0:W1:Y:S02]  /*e9f0*/  SHFL.DOWN P4, R6, R3, R4, R7 ;  /* 0x0800000403067389 */ /* 0x0000640000080007 */
[----:B01----:R-:W-:Y:S05]  /*ea00*/  ENDCOLLECTIVE ;  /* 0x000000000000791b */ /* 0x003fea0003800000 */
.L_x_807:
[----:B------:R-:W-:Y:S05]  /*ea10*/  BRA `(.L_x_808) ;  /* 0xffffffbc00e87947 */ /* 0x000fea000383ffff */
.L_x_633:
[----:B------:R-:W-:Y:S01]  /*ea20*/  BSSY B0, `(.L_x_809) ;  /* 0x0000006000007945 */ /* 0x000fe20003800000 */
[----:B------:R-:W-:Y:S02]  /*ea30*/  IMAD.MOV.U32 R4, RZ, RZ, 0x8 ;  /* 0x00000008ff047424 */ /* 0x000fe400078e00ff */
[----:B------:R-:W-:-:S07]  /*ea40*/  IMAD.MOV.U32 R2, RZ, RZ, -0x1 ;  /* 0xffffffffff027424 */ /* 0x000fce00078e00ff */
[----:B--23--:R-:W-:Y:S05]  /*ea50*/  WARPSYNC.COLLECTIVE R2, `(.L_x_810) ;  /* 0x0000000002087348 */ /* 0x00cfea0003c00000 */
[----:B------:R0:W1:Y:S02]  /*ea60*/  SHFL.DOWN P4, R6, R3, R4, R7 ;  /* 0x0800000403067389 */ /* 0x0000640000080007 */
[----:B0123--:R-:W-:Y:S05]  /*ea70*/  ENDCOLLECTIVE ;  /* 0x000000000000791b */ /* 0x00ffea0003800000 */
.L_x_810:
[----:B------:R-:W-:Y:S05]  /*ea80*/  BSYNC B0 ;  /* 0x0000000000007941 */ /* 0x000fea0003800000 */
.L_x_809:
[----:B------:R-:W-:Y:S05]  /*ea90*/  BRA `(.L_x_811) ;  /* 0xffffffbc00ec7947 */ /* 0x000fea000383ffff */
.L_x_634:
[----:B------:R-:W-:Y:S01]  /*eaa0*/  BSSY B0, `(.L_x_812) ;  /* 0x0000007000007945 */ /* 0x000fe20003800000 */
[----:B------:R-:W-:Y:S02]  /*eab0*/  IMAD.MOV.U32 R3, RZ, RZ, R58 ;  /* 0x000000ffff037224 */ /* 0x000fe400078e003a */
[----:B------:R-:W-:Y:S02]  /*eac0*/  IMAD.MOV.U32 R4, RZ, RZ, 0x10 ;  /* 0x00000010ff047424 */ /* 0x000fe400078e00ff */
[----:B------:R-:W-:-:S07]  /*ead0*/  IMAD.MOV.U32 R2, RZ, RZ, -0x1 ;  /* 0xffffffffff027424 */ /* 0x000fce00078e00ff */
[----:B--23--:R-:W-:Y:S05]  /*eae0*/  WARPSYNC.COLLECTIVE R2, `(.L_x_813) ;  /* 0x0000000002087348 */ /* 0x00cfea0003c00000 */
[----:B------:R0:W1:Y:S02]  /*eaf0*/  SHFL.DOWN P4, R6, R3, R4, R7 ;  /* 0x0800000403067389 */ /* 0x0000640000080007 */
[----:B0123--:R-:W-:Y:S05]  /*eb00*/  ENDCOLLECTIVE ;  /* 0x000000000000791b */ /* 0x00ffea0003800000 */
.L_x_813:
[----:B------:R-:W-:Y:S05]  /*eb10*/  BSYNC B0 ;  /* 0x0000000000007941 */ /* 0x000fea0003800000 */
.L_x_812:
[----:B------:R-:W-:Y:S02]  /*eb20*/  IMAD.MOV.U32 R3, RZ, RZ, R59 ;  /* 0x000000ffff037224 */ /* 0x000fe400078e003b */
[----:B------:R-:W-:Y:S02]  /*eb30*/  IMAD.MOV.U32 R4, RZ, RZ, 0x10 ;  /* 0x00000010ff047424 */ /* 0x000fe400078e00ff */
[----:B------:R-:W-:Y:S02]  /*eb40*/  IMAD.MOV.U32 R2, RZ, RZ, -0x1 ;  /* 0xffffffffff027424 */ /* 0x000fe400078e00ff */
[----:B------:R-:W-:-:S07]  /*eb50*/  IMAD.MOV.U32 R65, RZ, RZ, R6 ;  /* 0x000000ffff417224 */ /* 0x000fce00078e0006 */
[----:B------:R-:W-:Y:S05]  /*eb60*/  WARPSYNC.COLLECTIVE R2, `(.L_x_814) ;  /* 0x0000000002087348 */ /* 0x000fea0003c00000 */
[----:B------:R0:W1:Y:S02]  /*eb70*/  SHFL.DOWN P4, R6, R3, R4, R7 ;  /* 0x0800000403067389 */ /* 0x0000640000080007 */
[----:B01----:R-:W-:Y:S05]  /*eb80*/  ENDCOLLECTIVE ;  /* 0x000000000000791b */ /* 0x003fea0003800000 */
.L_x_814:
[----:B------:R-:W-:Y:S02]  /*eb90*/  IMAD.MOV.U32 R3, RZ, RZ, R57 ;  /* 0x000000ffff037224 */ /* 0x000fe400078e0039 */
[----:B------:R-:W-:-:S07]  /*eba0*/  IMAD.MOV.U32 R52, RZ, RZ, R6 ;  /* 0x000000ffff347224 */ /* 0x000fce00078e0006 */
[----:B------:R-:W-:Y:S05]  /*ebb0*/  WARPSYNC.COLLECTIVE R2, `(.L_x_815) ;  /* 0x0000000002087348 */ /* 0x000fea0003c00000 */
[----:B------:R0:W1:Y:S02]  /*ebc0*/  SHFL.DOWN P4, R6, R3, R4, R7 ;  /* 0x0800000403067389 */ /* 0x0000640000080007 */
[----:B01----:R-:W-:Y:S05]  /*ebd0*/  ENDCOLLECTIVE ;  /* 0x000000000000791b */ /* 0x003fea0003800000 */
.L_x_815:
[----:B------:R-:W-:Y:S05]  /*ebe0*/  BRA `(.L_x_816) ;  /* 0xffffffbc00b87947 */ /* 0x000fea000383ffff */
.L_x_635:
[----:B------:R-:W-:Y:S01]  /*ebf0*/  BSSY B0, `(.L_x_817) ;  /* 0x0000006000007945 */ /* 0x000fe20003800000 */
[----:B------:R-:W-:Y:S02]  /*ec00*/  IMAD.MOV.U32 R4, RZ, RZ, 0x10 ;  /* 0x00000010ff047424 */ /* 0x000fe400078e00ff */
[----:B------:R-:W-:-:S07]  /*ec10*/  IMAD.MOV.U32 R2, RZ, RZ, -0x1 ;  /* 0xffffffffff027424 */ /* 0x000fce00078e00ff */
[----:B--23--:R-:W-:Y:S05]  /*ec20*/  WARPSYNC.COLLECTIVE R2, `(.L_x_818) ;  /* 0x0000000002087348 */ /* 0x00cfea0003c00000 */
[----:B------:R0:W1:Y:S02]  /*ec30*/  SHFL.DOWN P4, R6, R3, R4, R7 ;  /* 0x0800000403067389 */ /* 0x0000640000080007 */
[----:B0123--:R-:W-:Y:S05]  /*ec40*/  ENDCOLLECTIVE ;  /* 0x000000000000791b */ /* 0x00ffea0003800000 */
.L_x_818:
[----:B------:R-:W-:Y:S05]  /*ec50*/  BSYNC B0 ;  /* 0x0000000000007941 */ /* 0x000fea0003800000 */
.L_x_817:
[----:B------:R-:W-:Y:S05]  /*ec60*/  BRA `(.L_x_819) ;  /* 0xffffffbc00d47947 */ /* 0x000fea000383ffff */
.L_x_636:
[----:B------:R-:W-:Y:S01]  /*ec70*/  BSSY B0, `(.L_x_820) ;  /* 0x0000006000007945 */ /* 0x000fe20003800000 */
[----:B------:R-:W-:Y:S01]  /*ec80*/  PLOP3.LUT P4, PT, P5, PT, PT, 0x80, 0x8 ;  /* 0x000000000008781c */ /* 0x000fe20002f8f070 */
[----:B------:R-:W-:-:S12]  /*ec90*/  IMAD.MOV.U32 R2, RZ, RZ, -0x1 ;  /* 0xffffffffff027424 */ /* 0x000fd800078e00ff */
[----:B--23--:R-:W-:Y:S05]  /*eca0*/  WARPSYNC.COLLECTIVE R2, `(.L_x_821) ;  /* 0x0000000002087348 */ /* 0x00cfea0003c00000 */
[----:B------:R-:W-:Y:S01]  /*ecb0*/  VOTE.ALL P4, P4 ;  /* 0x0000000000ff7806 */ /* 0x000fe20002080000 */
[----:B--23--:R-:W-:-:S12]  /*ecc0*/  ENDCOLLECTIVE ;  /* 0x000000000000791b */ /* 0x00cfd80003800000 */
.L_x_821:
[----:B------:R-:W-:Y:S05]  /*ecd0*/  BSYNC B0 ;  /* 0x0000000000007941 */ /* 0x000fea0003800000 */
.L_x_820:
[----:B------:R-:W-:Y:S01]  /*ece0*/  PLOP3.LUT P5, PT, P4, PT, PT, 0x80, 0x8 ;  /* 0x000000000008781c */ /* 0x000fe200027af070 */
[----:B------:R-:W-:-:S12]  /*ecf0*/  BRA `(.L_x_822) ;  /* 0xffffffbc00c47947 */ /* 0x000fd8000383ffff */
.L_x_638:
[----:B------:R-:W-:Y:S01]  /*ed00*/  BSSY B0, `(.L_x_823) ;  /* 0x0000006000007945 */ /* 0x000fe20003800000 */
[----:B------:R-:W-:Y:S01]  /*ed10*/  PLOP3.LUT P4, PT, P4, PT, PT, 0x8, 0x80 ;  /* 0x000000000080781c */ /* 0x000fe2000278e170 */
[----:B------:R-:W-:-:S12]  /*ed20*/  IMAD.MOV.U32 R2, RZ, RZ, -0x1 ;  /* 0xffffffffff027424 */ /* 0x000fd800078e00ff */
[----:B--23--:R-:W-:Y:S05]  /*ed30*/  WARPSYNC.COLLECTIVE R2, `(.L_x_824) ;  /* 0x0000000002087348 */ /* 0x00cfea0003c00000 */
[----:B------:R-:W-:Y:S01]  /*ed40*/  VOTE.ANY P4, P4 ;  /* 0x0000000000ff7806 */ /* 0x000fe20002080100 */
[----:B--23--:R-:W-:-:S12]  /*ed50*/  ENDCOLLECTIVE ;  /* 0x000000000000791b */ /* 0x00cfd80003800000 */
.L_x_824:
[----:B------:R-:W-:Y:S05]  /*ed60*/  BSYNC B0 ;  /* 0x0000000000007941 */ /* 0x000fea0003800000 */
.L_x_823:
[----:B------:R-:W-:Y:S05]  /*ed70*/  BRA `(.L_x_825) ;  /* 0xffffffbc00c47947 */ /* 0x000fea000383ffff */
.L_x_640:
[----:B------:R-:W-:Y:S01]  /*ed80*/  BSSY B0, `(.L_x_826) ;  /* 0x0000006000007945 */ /* 0x000fe20003800000 */
[----:B------:R-:W-:Y:S01]  /*ed90*/  PLOP3.LUT P4, PT, P4, PT, PT, 0x8, 0x80 ;  /* 0x000000000080781c */ /* 0x000fe2000278e170 */
[----:B------:R-:W-:-:S12]  /*eda0*/  IMAD.MOV.U32 R2, RZ, RZ, -0x1 ;  /* 0xffffffffff027424 */ /* 0x000fd800078e00ff */
[----:B--23--:R-:W-:Y:S05]  /*edb0*/  WARPSYNC.COLLECTIVE R2, `(.L_x_827) ;  /* 0x0000000002087348 */ /* 0x00cfea0003c00000 */
[----:B------:R-:W-:Y:S01]  /*edc0*/  VOTE.ANY R2, PT, P4 ;  /* 0x0000000000027806 */ /* 0x000fe200020e0100 */
[----:B--23--:R-:W-:Y:S06]  /*edd0*/  ENDCOLLECTIVE ;  /* 0x000000000000791b */ /* 0x00cfec0003800000 */
.L_x_827:
[----:B------:R-:W-:Y:S05]  /*ede0*/  BSYNC B0 ;  /* 0x0000000000007941 */ /* 0x000fea0003800000 */
.L_x_826:
        /* <DEDUP_REMOVED lines=10> */
.L_x_828:
[----:B------:R-:W-:Y:S02]  /*ee90*/  IMAD.MOV.U32 R3, RZ, RZ, R52 ;  /* 0x000000ffff037224 */ /* 0x000fe400078e0034 */
[----:B------:R-:W-:-:S07]  /*eea0*/  IMAD.MOV.U32 R68, RZ, RZ, R6 ;  /* 0x000000ffff447224 */ /* 0x000fce00078e0006 */
[----:B------:R-:W-:Y:S05]  /*eeb0*/  WARPSYNC.COLLECTIVE R2, `(.L_x_829) ;  /* 0x0000000002087348 */ /* 0x000fea0003c00000 */
[----:B------:R0:W1:Y:S02]  /*eec0*/  SHFL.DOWN P4, R6, R3, R4, R7 ;  /* 0x0800000403067389 */ /* 0x0000640000080007 */
[----:B01----:R-:W-:Y:S05]  /*eed0*/  ENDCOLLECTIVE ;  /* 0x000000000000791b */ /* 0x003fea0003800000 */
.L_x_829:
[----:B------:R-:W-:Y:S02]  /*eee0*/  IMAD.MOV.U32 R3, RZ, RZ, R66 ;  /* 0x000000ffff037224 */ /* 0x000fe400078e0042 */
[----:B------:R-:W-:-:S07]  /*eef0*/  IMAD.MOV.U32 R67, RZ, RZ, R6 ;  /* 0x000000ffff437224 */ /* 0x000fce00078e0006 */
[----:B------:R-:W-:Y:S05]  /*ef00*/  WARPSYNC.COLLECTIVE R2, `(.L_x_830) ;  /* 0x0000000002087348 */ /* 0x000fea0003c00000 */
[----:B------:R0:W1:Y:S02]  /*ef10*/  SHFL.DOWN P4, R6, R3, R4, R7 ;  /* 0x0800000403067389 */ /* 0x0000640000080007 */
[----:B01----:R-:W-:Y:S05]  /*ef20*/  ENDCOLLECTIVE ;  /* 0x000000000000791b */ /* 0x003fea0003800000 */
.L_x_830:
[----:B------:R-:W-:Y:S01]  /*ef30*/  IMAD.MOV.U32 R69, RZ, RZ, R6 ;  /* 0x000000ffff457224 */ /* 0x000fe200078e0006 */
[----:B------:R-:W-:Y:S06]  /*ef40*/  BRA `(.L_x_831) ;  /* 0xffffffbc008c7947 */ /* 0x000fec000383ffff */
.L_x_641:
[----:B------:R-:W-:Y:S01]  /*ef50*/  BSSY B0, `(.L_x_832) ;  /* 0x0000006000007945 */ /* 0x000fe20003800000 */
[----:B------:R-:W-:Y:S02]  /*ef60*/  IMAD.MOV.U32 R4, RZ, RZ, 0x1 ;  /* 0x00000001ff047424 */ /* 0x000fe400078e00ff */
[----:B------:R-:W-:-:S07]  /*ef70*/  IMAD.MOV.U32 R2, RZ, RZ, -0x1 ;  /* 0xffffffffff027424 */ /* 0x000fce00078e00ff */
[----:B--23--:R-:W-:Y:S05]  /*ef80*/  WARPSYNC.COLLECTIVE R2, `(.L_x_833) ;  /* 0x0000000002087348 */ /* 0x00cfea0003c00000 */
[----:B------:R0:W1:Y:S02]  /*ef90*/  SHFL.DOWN P4, R6, R3, R4, R7 ;  /* 0x0800000403067389 */ /* 0x0000640000080007 */
[----:B0123--:R-:W-:Y:S05]  /*efa0*/  ENDCOLLECTIVE ;  /* 0x000000000000791b */ /* 0x00ffea0003800000 */
.L_x_833:
[----:B------:R-:W-:Y:S05]  /*efb0*/  BSYNC B0 ;  /* 0x0000000000007941 */ /* 0x000fea0003800000 */
.L_x_832:
[----:B------:R-:W-:Y:S05]  /*efc0*/  BRA `(.L_x_834) ;  /* 0xffffffbc008c7947 */ /* 0x000fea000383ffff */
.L_x_642:
[----:B------:R-:W-:Y:S01]  /*efd0*/  BSSY B0, `(.L_x_835) ;  /* 0x0000007000007945 */ /* 0x000fe20003800000 */
[----:B------:R-:W-:Y:S02]  /*efe0*/  IMAD.MOV.U32 R3, RZ, RZ, R53 ;  /* 0x000000ffff037224 */ /* 0x000fe400078e0035 */
[----:B------:R-:W-:Y:S02]  /*eff0*/  IMAD.MOV.U32 R4, RZ, RZ, 0x2 ;  /* 0x00000002ff047424 */ /* 0x000fe400078e00ff */
[----:B------:R-:W-:-:S07]  /*f000*/  IMAD.MOV.U32 R2, RZ, RZ, -0x1 ;  /* 0xffffffffff027424 */ /* 0x000fce00078e00ff */
[----:B--23--:R-:W-:Y:S05]  /*f010*/  WARPSYNC.COLLECTIVE R2, `(.L_x_836) ;  /* 0x0000000002087348 */ /* 0x00cfea0003c00000 */
[----:B------:R0:W1:Y:S02]  /*f020*/  SHFL.DOWN P4, R6, R3, R4, R7 ;  /* 0x0800000403067389 */ /* 0x0000640000080007 */
[----:B0123--:R-:W-:Y:S05]  /*f030*/  ENDCOLLECTIVE ;  /* 0x000000000000791b */ /* 0x00ffea0003800000 */
.L_x_836:
[----:B------:R-:W-:Y:S05]  /*f040*/  BSYNC B0 ;  /* 0x0000000000007941 */ /* 0x000fea0003800000 */
.L_x_835:
[----:B------:R-:W-:Y:S02]  /*f050*/  IMAD.MOV.U32 R3, RZ, RZ, R52 ;  /* 0x000000ffff037224 */ /* 0x000fe400078e0034 */
[----:B------:R-:W-:Y:S02]  /*f060*/  IMAD.MOV.U32 R4, RZ, RZ, 0x2 ;  /* 0x00000002ff047424 */ /* 0x000fe400078e00ff */
[----:B------:R-:W-:Y:S02]  /*f070*/  IMAD.MOV.U32 R2, RZ, RZ, -0x1 ;  /* 0xffffffffff027424 */ /* 0x000fe400078e00ff */
[----:B------:R-:W-:-:S07]  /*f080*/  IMAD.MOV.U32 R68, RZ, RZ, R6 ;  /* 0x000000ffff447224 */ /* 0x000fce00078e0006 */
[----:B------:R-:W-:Y:S05]  /*f090*/  WARPSYNC.COLLECTIVE R2, `(.L_x_837) ;  /* 0x0000000002087348 */ /* 0x000fea0003c00000 */
[----:B------:R0:W1:Y:S02]  /*f0a0*/  SHFL.DOWN P4, R6, R3, R4, R7 ;  /* 0x0800000403067389 */ /* 0x0000640000080007 */
[----:B01----:R-:W-:Y:S05]  /*f0b0*/  ENDCOLLECTIVE ;  /* 0x000000000000791b */ /* 0x003fea0003800000 */
.L_x_837:
[----:B------:R-:W-:Y:S02]  /*f0c0*/  IMAD.MOV.U32 R3, RZ, RZ, R66 ;  /* 0x000000ffff037224 */ /* 0x000fe400078e0042 */
[----:B------:R-:W-:-:S07]  /*f0d0*/  IMAD.MOV.U32 R67, RZ, RZ, R6 ;  /* 0x000000ffff437224 */ /* 0x000fce00078e0006 */
[----:B------:R-:W-:Y:S05]  /*f0e0*/  WARPSYNC.COLLECTIVE R2, `(.L_x_838) ;  /* 0x0000000002087348 */ /* 0x000fea0003c00000 */
[----:B------:R0:W1:Y:S02]  /*f0f0*/  SHFL.DOWN P4, R6, R3, R4, R7 ;  /* 0x0800000403067389 */ /* 0x0000640000080007 */
[----:B01----:R-:W-:Y:S05]  /*f100*/  ENDCOLLECTIVE ;  /* 0x000000000000791b */ /* 0x003fea0003800000 */
.L_x_838:
[----:B------:R-:W-:Y:S01]  /*f110*/  IMAD.MOV.U32 R69, RZ, RZ, R6 ;  /* 0x000000ffff457224 */ /* 0x000fe200078e0006 */
[----:B------:R-:W-:Y:S06]  /*f120*/  BRA `(.L_x_839) ;  /* 0xffffffbc00547947 */ /* 0x000fec000383ffff */
.L_x_643:
[----:B------:R-:W-:Y:S01]  /*f130*/  BSSY B0, `(.L_x_840) ;  /* 0x0000006000007945 */ /* 0x000fe20003800000 */
[----:B------:R-:W-:Y:S02]  /*f140*/  IMAD.MOV.U32 R4, RZ, RZ, 0x2 ;  /* 0x00000002ff047424 */ /* 0x000fe400078e00ff */
[----:B------:R-:W-:-:S07]  /*f150*/  IMAD.MOV.U32 R2, RZ, RZ, -0x1 ;  /* 0xffffffffff027424 */ /* 0x000fce00078e00ff */
[----:B--23--:R-:W-:Y:S05]  /*f160*/  WARPSYNC.COLLECTIVE R2, `(.L_x_841) ;  /* 0x0000000002087348 */ /* 0x00cfea0003c00000 */
[----:B------:R0:W1:Y:S02]  /*f170*/  SHFL.DOWN P4, R6, R3, R4, R7 ;  /* 0x0800000403067389 */ /* 0x0000640000080007 */
[----:B0123--:R-:W-:Y:S05]  /*f180*/  ENDCOLLECTIVE ;  /* 0x000000000000791b */ /* 0x00ffea0003800000 */
.L_x_841:
[----:B------:R-:W-:Y:S05]  /*f190*/  BSYNC B0 ;  /* 0x0000000000007941 */ /* 0x000fea0003800000 */
.L_x_840:
[----:B------:R-:W-:Y:S05]  /*f1a0*/  BRA `(.L_x_842) ;  /* 0xffffffbc00547947 */ /* 0x000fea000383ffff */
.L_x_644:
[----:B------:R-:W-:Y:S01]  /*f1b0*/  BSSY B0, `(.L_x_843) ;  /* 0x0000007000007945 */ /* 0x000fe20003800000 */
[----:B------:R-:W-:Y:S02]  /*f1c0*/  IMAD.MOV.U32 R3, RZ, RZ, R53 ;  /* 0x000000ffff037224 */ /* 0x000fe400078e0035 */
[----:B------:R-:W-:Y:S02]  /*f1d0*/  IMAD.MOV.U32 R4, RZ, RZ, 0x4 ;  /* 0x00000004ff047424 */ /* 0x000fe400078e00ff */
[----:B------:R-:W-:-:S07]  /*f1e0*/  IMAD.MOV.U32 R2, RZ, RZ, -0x1 ;  /* 0xffffffffff027424 */ /* 0x000fce00078e00ff */
[----:B--23--:R-:W-:Y:S05]  /*f1f0*/  WARPSYNC.COLLECTIVE R2, `(.L_x_844) ;  /* 0x0000000002087348 */ /* 0x00cfea0003c00000 */
[----:B------:R0:W1:Y:S02]  /*f200*/  SHFL.DOWN P4, R6, R3, R4, R7 ;  /* 0x0800000403067389 */ /* 0x0000640000080007 */
[----:B0123--:R-:W-:Y:S05]  /*f210*/  ENDCOLLECTIVE ;  /* 0x000000000000791b */ /* 0x00ffea0003800000 */
.L_x_844:
[----:B------:R-:W-:Y:S05]  /*f220*/  BSYNC B0 ;  /* 0x0000000000007941 */ /* 0x000fea0003800000 */
.L_x_843:
[----:B------:R-:W-:Y:S02]  /*f230*/  IMAD.MOV.U32 R3, RZ, RZ, R52 ;  /* 0x000000ffff037224 */ /* 0x000fe400078e0034 */
[----:B------:R-:W-:Y:S02]  /*f240*/  IMAD.MOV.U32 R4, RZ, RZ, 0x4 ;  /* 0x00000004ff047424 */ /* 0x000fe400078e00ff */
[----:B------:R-:W-:Y:S02]  /*f250*/  IMAD.MOV.U32 R2, RZ, RZ, -0x1 ;  /* 0xffffffffff027424 */ /* 0x000fe400078e00ff */
[----:B------:R-:W-:-:S07]  /*f260*/  IMAD.MOV.U32 R68, RZ, RZ, R6 ;  /* 0x000000ffff447224 */ /* 0x000fce00078e0006 */
[----:B------:R-:W-:Y:S05]  /*f270*/  WARPSYNC.COLLECTIVE R2, `(.L_x_845) ;  /* 0x0000000002087348 */ /* 0x000fea0003c00000 */
[----:B------:R0:W1:Y:S02]  /*f280*/  SHFL.DOWN P4, R6, R3, R4, R7 ;  /* 0x0800000403067389 */ /* 0x0000640000080007 */
[----:B01----:R-:W-:Y:S05]  /*f290*/  ENDCOLLECTIVE ;  /* 0x000000000000791b */ /* 0x003fea0003800000 */
.L_x_845:
[----:B------:R-:W-:Y:S02]  /*f2a0*/  IMAD.MOV.U32 R3, RZ, RZ, R66 ;  /* 0x000000ffff037224 */ /* 0x000fe400078e0042 */
[----:B------:R-:W-:-:S07]  /*f2b0*/  IMAD.MOV.U32 R67, RZ, RZ, R6 ;  /* 0x000000ffff437224 */ /* 0x000fce00078e0006 */
[----:B------:R-:W-:Y:S05]  /*f2c0*/  WARPSYNC.COLLECTIVE R2, `(.L_x_846) ;  /* 0x0000000002087348 */ /* 0x000fea0003c00000 */
[----:B------:R0:W1:Y:S02]  /*f2d0*/  SHFL.DOWN P4, R6, R3, R4, R7 ;  /* 0x0800000403067389 */ /* 0x0000640000080007 */
[----:B01----:R-:W-:Y:S05]  /*f2e0*/  ENDCOLLECTIVE ;  /* 0x000000000000791b */ /* 0x003fea0003800000 */
.L_x_846:
[----:B------:R-:W-:Y:S01]  /*f2f0*/  IMAD.MOV.U32 R69, RZ, RZ, R6 ;  /* 0x000000ffff457224 */ /* 0x000fe200078e0006 */
[----:B------:R-:W-:Y:S06]  /*f300*/  BRA `(.L_x_847) ;  /* 0xffffffbc001c7947 */ /* 0x000fec000383ffff */
.L_x_645:
[----:B------:R-:W-:Y:S01]  /*f310*/  BSSY B0, `(.L_x_848) ;  /* 0x0000006000007945 */ /* 0x000fe20003800000 */
[----:B------:R-:W-:Y:S02]  /*f320*/  IMAD.MOV.U32 R4, RZ, RZ, 0x4 ;  /* 0x00000004ff047424 */ /* 0x000fe400078e00ff */
[----:B------:R-:W-:-:S07]  /*f330*/  IMAD.MOV.U32 R2, RZ, RZ, -0x1 ;  /* 0xffffffffff027424 */ /* 0x000fce00078e00ff */
[----:B--23--:R-:W-:Y:S05]  /*f340*/  WARPSYNC.COLLECTIVE R2, `(.L_x_849) ;  /* 0x0000000002087348 */ /* 0x00cfea0003c00000 */
[----:B------:R0:W1:Y:S02]  /*f350*/  SHFL.DOWN P4, R6, R3, R4, R7 ;  /* 0x0800000403067389 */ /* 0x0000640000080007 */
[----:B0123--:R-:W-:Y:S05]  /*f360*/  ENDCOLLECTIVE ;  /* 0x000000000000791b */ /* 0x00ffea0003800000 */
.L_x_849:
[----:B------:R-:W-:Y:S05]  /*f370*/  BSYNC B0 ;  /* 0x0000000000007941 */ /* 0x000fea0003800000 */
.L_x_848:
[----:B------:R-:W-:Y:S05]  /*f380*/  BRA `(.L_x_850) ;  /* 0xffffffbc001c7947 */ /* 0x000fea000383ffff */
.L_x_646:
[----:B------:R-:W-:Y:S01]  /*f390*/  BSSY B0, `(.L_x_851) ;  /* 0x0000007000007945 */ /* 0x000fe20003800000 */
[----:B------:R-:W-:Y:S02]  /*f3a0*/  IMAD.MOV.U32 R3, RZ, RZ, R53 ;  /* 0x000000ffff037224 */ /* 0x000fe400078e0035 */
[----:B------:R-:W-:Y:S02]  /*f3b0*/  IMAD.MOV.U32 R4, RZ, RZ, 0x8 ;  /* 0x00000008ff047424 */ /* 0x000fe400078e00ff */
[----:B------:R-:W-:-:S07]  /*f3c0*/  IMAD.MOV.U32 R2, RZ, RZ, -0x1 ;  /* 0xffffffffff027424 */ /* 0x000fce00078e00ff */
[----:B--23--:R-:W-:Y:S05]  /*f3d0*/  WARPSYNC.COLLECTIVE R2, `(.L_x_852) ;  /* 0x0000000002087348 */ /* 0x00cfea0003c00000 */
[----:B------:R0:W1:Y:S02]  /*f3e0*/  SHFL.DOWN P4, R6, R3, R4, R7 ;  /* 0x0800000403067389 */ /* 0x0000640000080007 */
[----:B0123--:R-:W-:Y:S05]  /*f3f0*/  ENDCOLLECTIVE ;  /* 0x000000000000791b */ /* 0x00ffea0003800000 */
.L_x_852:
[----:B------:R-:W-:Y:S05]  /*f400*/  BSYNC B0 ;  /* 0x0000000000007941 */ /* 0x000fea0003800000 */
.L_x_851:
[----:B------:R-:W-:Y:S02]  /*f410*/  IMAD.MOV.U32 R3, RZ, RZ, R52 ;  /* 0x000000ffff037224 */ /* 0x000fe400078e0034 */
[----:B------:R-:W-:Y:S02]  /*f420*/  IMAD.MOV.U32 R4, RZ, RZ, 0x8 ;  /* 0x00000008ff047424 */ /* 0x000fe400078e00ff */
[----:B------:R-:W-:Y:S02]  /*f430*/  IMAD.MOV.U32 R2, RZ, RZ, -0x1 ;  /* 0xffffffffff027424 */ /* 0x000fe400078e00ff */
[----:B------:R-:W-:-:S07]  /*f440*/  IMAD.MOV.U32 R68, RZ, RZ, R6 ;  /* 0x000000ffff447224 */ /* 0x000fce00078e0006 */
[----:B------:R-:W-:Y:S05]  /*f450*/  WARPSYNC.COLLECTIVE R2, `(.L_x_853) ;  /* 0x0000000002087348 */ /* 0x000fea0003c00000 */
[----:B------:R0:W1:Y:S02]  /*f460*/  SHFL.DOWN P4, R6, R3, R4, R7 ;  /* 0x0800000403067389 */ /* 0x0000640000080007 */
[----:B01----:R-:W-:Y:S05]  /*f470*/  ENDCOLLECTIVE ;  /* 0x000000000000791b */ /* 0x003fea0003800000 */
.L_x_853:
[----:B------:R-:W-:Y:S02]  /*f480*/  IMAD.MOV.U32 R3, RZ, RZ, R66 ;  /* 0x000000ffff037224 */ /* 0x000fe400078e0042 */
[----:B------:R-:W-:-:S07]  /*f490*/  IMAD.MOV.U32 R67, RZ, RZ, R6 ;  /* 0x000000ffff437224 */ /* 0x000fce00078e0006 */
[----:B------:R-:W-:Y:S05]  /*f4a0*/  WARPSYNC.COLLECTIVE R2, `(.L_x_854) ;  /* 0x0000000002087348 */ /* 0x000fea0003c00000 */
[----:B------:R0:W1:Y:S02]  /*f4b0*/  SHFL.DOWN P4, R6, R3, R4, R7 ;  /* 0x0800000403067389 */ /* 0x0000640000080007 */
[----:B01----:R-:W-:Y:S05]  /*f4c0*/  ENDCOLLECTIVE ;  /* 0x000000000000791b */ /* 0x003fea0003800000 */
.L_x_854:
[----:B------:R-:W-:Y:S01]  /*f4d0*/  IMAD.MOV.U32 R69, RZ, RZ, R6 ;  /* 0x000000ffff457224 */ /* 0x000fe200078e0006 */
[----:B------:R-:W-:Y:S06]  /*f4e0*/  BRA `(.L_x_855) ;  /* 0xffffffb800e47947 */ /* 0x000fec000383ffff */
.L_x_647:
[----:B------:R-:W-:Y:S01]  /*f4f0*/  BSSY B0, `(.L_x_856) ;  /* 0x0000006000007945 */ /* 0x000fe20003800000 */
[----:B------:R-:W-:Y:S02]  /*f500*/  IMAD.MOV.U32 R4, RZ, RZ, 0x8 ;  /* 0x00000008ff047424 */ /* 0x000fe400078e00ff */
[----:B------:R-:W-:-:S07]  /*f510*/  IMAD.MOV.U32 R2, RZ, RZ, -0x1 ;  /* 0xffffffffff027424 */ /* 0x000fce00078e00ff */
[----:B--23--:R-:W-:Y:S05]  /*f520*/  WARPSYNC.COLLECTIVE R2, `(.L_x_857) ;  /* 0x0000000002087348 */ /* 0x00cfea0003c00000 */
[----:B------:R0:W1:Y:S02]  /*f530*/  SHFL.DOWN P4, R6, R3, R4, R7 ;  /* 0x0800000403067389 */ /* 0x0000640000080007 */
[----:B0123--:R-:W-:Y:S05]  /*f540*/  ENDCOLLECTIVE ;  /* 0x000000000000791b */ /* 0x00ffea0003800000 */
.L_x_857:
[----:B------:R-:W-:Y:S05]  /*f550*/  BSYNC B0 ;  /* 0x0000000000007941 */ /* 0x000fea0003800000 */
.L_x_856:
[----:B------:R-:W-:Y:S05]  /*f560*/  BRA `(.L_x_858) ;  /* 0xffffffb800e47947 */ /* 0x000fea000383ffff */
.L_x_648:
[----:B------:R-:W-:Y:S01]  /*f570*/  BSSY B0, `(.L_x_859) ;  /* 0x0000007000007945 */ /* 0x000fe20003800000 */
[----:B------:R-:W-:Y:S02]  /*f580*/  IMAD.MOV.U32 R3, RZ, RZ, R53 ;  /* 0x000000ffff037224 */ /* 0x000fe400078e0035 */
[----:B------:R-:W-:Y:S02]  /*f590*/  IMAD.MOV.U32 R4, RZ, RZ, 0x10 ;  /* 0x00000010ff047424 */ /* 0x000fe400078e00ff */
[----:B------:R-:W-:-:S07]  /*f5a0*/  IMAD.MOV.U32 R2, RZ, RZ, -0x1 ;  /* 0xffffffffff027424 */ /* 0x000fce00078e00ff */
[----:B--23--:R-:W-:Y:S05]  /*f5b0*/  WARPSYNC.COLLECTIVE R2, `(.L_x_860) ;  /* 0x0000000002087348 */ /* 0x00cfea0003c00000 */
[----:B------:R0:W1:Y:S02]  /*f5c0*/  SHFL.DOWN P4, R6, R3, R4, R7 ;  /* 0x0800000403067389 */ /* 0x0000640000080007 */
[----:B0123--:R-:W-:Y:S05]  /*f5d0*/  ENDCOLLECTIVE ;  /* 0x000000000000791b */ /* 0x00ffea0003800000 */
.L_x_860:
[----:B------:R-:W-:Y:S05]  /*f5e0*/  BSYNC B0 ;  /* 0x0000000000007941 */ /* 0x000fea0003800000 */
.L_x_859:
[----:B------:R-:W-:Y:S02]  /*f5f0*/  IMAD.MOV.U32 R3, RZ, RZ, R52 ;  /* 0x000000ffff037224 */ /* 0x000fe400078e0034 */
[----:B------:R-:W-:Y:S02]  /*f600*/  IMAD.MOV.U32 R4, RZ, RZ, 0x10 ;  /* 0x00000010ff047424 */ /* 0x000fe400078e00ff */
[----:B------:R-:W-:Y:S02]  /*f610*/  IMAD.MOV.U32 R2, RZ, RZ, -0x1 ;  /* 0xffffffffff027424 */ /* 0x000fe400078e00ff */
[----:B------:R-:W-:-:S07]  /*f620*/  IMAD.MOV.U32 R68, RZ, RZ, R6 ;  /* 0x000000ffff447224 */ /* 0x000fce00078e0006 */
[----:B------:R-:W-:Y:S05]  /*f630*/  WARPSYNC.COLLECTIVE R2, `(.L_x_861) ;  /* 0x0000000002087348 */ /* 0x000fea0003c00000 */
[----:B------:R0:W1:Y:S02]  /*f640*/  SHFL.DOWN P4, R6, R3, R4, R7 ;  /* 0x0800000403067389 */ /* 0x0000640000080007 */
[----:B01----:R-:W-:Y:S05]  /*f650*/  ENDCOLLECTIVE ;  /* 0x000000000000791b */ /* 0x003fea0003800000 */
.L_x_861:
[----:B------:R-:W-:Y:S02]  /*f660*/  IMAD.MOV.U32 R3, RZ, RZ, R66 ;  /* 0x000000ffff037224 */ /* 0x000fe400078e0042 */
[----:B------:R-:W-:-:S07]  /*f670*/  IMAD.MOV.U32 R67, RZ, RZ, R6 ;  /* 0x000000ffff437224 */ /* 0x000fce00078e0006 */
[----:B------:R-:W-:Y:S05]  /*f680*/  WARPSYNC.COLLECTIVE R2, `(.L_x_862) ;  /* 0x0000000002087348 */ /* 0x000fea0003c00000 */
[----:B------:R0:W1:Y:S02]  /*f690*/  SHFL.DOWN P4, R6, R3, R4, R7 ;  /* 0x0800000403067389 */ /* 0x0000640000080007 */
[----:B01----:R-:W-:Y:S05]  /*f6a0*/  ENDCOLLECTIVE ;  /* 0x000000000000791b */ /* 0x003fea0003800000 */
.L_x_862:
[----:B------:R-:W-:Y:S01]  /*f6b0*/  IMAD.MOV.U32 R69, RZ, RZ, R6 ;  /* 0x000000ffff457224 */ /* 0x000fe200078e0006 */
[----:B------:R-:W-:Y:S06]  /*f6c0*/  BRA `(.L_x_863) ;  /* 0xffffffb800ac7947 */ /* 0x000fec000383ffff */
.L_x_649:
[----:B------:R-:W-:Y:S01]  /*f6d0*/  BSSY B0, `(.L_x_864) ;  /* 0x0000006000007945 */ /* 0x000fe20003800000 */
[----:B------:R-:W-:Y:S02]  /*f6e0*/  IMAD.MOV.U32 R4, RZ, RZ, 0x10 ;  /* 0x00000010ff047424 */ /* 0x000fe400078e00ff */
[----:B------:R-:W-:-:S07]  /*f6f0*/  IMAD.MOV.U32 R2, RZ, RZ, -0x1 ;  /* 0xffffffffff027424 */ /* 0x000fce00078e00ff */
[----:B01234-:R-:W-:Y:S05]  /*f700*/  WARPSYNC.COLLECTIVE R2, `(.L_x_865) ;  /* 0x0000000002087348 */ /* 0x01ffea0003c00000 */
[----:B------:R0:W0:Y:S02]  /*f710*/  SHFL.DOWN P4, R6, R3, R4, R7 ;  /* 0x0800000403067389 */ /* 0x0000240000080007 */
[----:B01234-:R-:W-:Y:S05]  /*f720*/  ENDCOLLECTIVE ;  /* 0x000000000000791b */ /* 0x01ffea0003800000 */
.L_x_865:
[----:B------:R-:W-:Y:S05]  /*f730*/  BSYNC B0 ;  /* 0x0000000000007941 */ /* 0x000fea0003800000 */
.L_x_864:
[----:B------:R-:W-:Y:S05]  /*f740*/  BRA `(.L_x_866) ;  /* 0xffffffb800987947 */ /* 0x000fea000383ffff */
.L_x_650:
[----:B------:R-:W-:Y:S01]  /*f750*/  BSSY B0, `(.L_x_867) ;  /* 0x0000005000007945 */ /* 0x000fe20003800000 */
[----:B------:R-:W-:-:S07]  /*f760*/  IMAD.MOV.U32 R2, RZ, RZ, -0x1 ;  /* 0xffffffffff027424 */ /* 0x000fce00078e00ff */
[----:B--23--:R-:W-:Y:S05]  /*f770*/  WARPSYNC.COLLECTIVE R2, `(.L_x_868) ;  /* 0x0000000002087348 */ /* 0x00cfea0003c00000 */
[----:B------:R-:W-:Y:S01]  /*f780*/  VOTE.ALL P4, P4 ;  /* 0x0000000000ff7806 */ /* 0x000fe20002080000 */
[----:B--23--:R-:W-:-:S12]  /*f790*/  ENDCOLLECTIVE ;  /* 0x000000000000791b */ /* 0x00cfd80003800000 */
.L_x_868:
[----:B------:R-:W-:Y:S05]  /*f7a0*/  BSYNC B0 ;  /* 0x0000000000007941 */ /* 0x000fea0003800000 */
.L_x_867:
[----:B------:R-:W-:Y:S05]  /*f7b0*/  BRA `(.L_x_869) ;  /* 0xffffffb800c87947 */ /* 0x000fea000383ffff */
.L_x_870:
        /* <DEDUP_REMOVED lines=12> */
.L_x_1178:


//--------------------- .text._ZN6thrust24THRUST_300001_SM_1000_NS8cuda_cub4core6detail13_kernel_agentINS1_15__reduce_by_key9InitAgentIN3cub18CUB_300001_SM_100024ReduceByKeyScanTileStateIilLb1EEElPlEEJSA_lSB_EEEvDpT0_ --------------------------
	.section	.text._ZN6thrust24THRUST_300001_SM_1000_NS8cuda_cub4core6detail13_kernel_agentINS1_15__reduce_by_key9InitAgentIN3cub18CUB_300001_SM_100024ReduceByKeyScanTileStateIilLb1EEElPlEEJSA_lSB_EEEvDpT0_,"ax",@progbits
	.align	128
        .global         _ZN6thrust24THRUST_300001_SM_1000_NS8cuda_cub4core6detail13_kernel_agentINS1_15__reduce_by_key9InitAgentIN3cub18CUB_300001_SM_100024ReduceByKeyScanTileStateIilLb1EEElPlEEJSA_lSB_EEEvDpT0_
        .type           _ZN6thrust24THRUST_300001_SM_1000_NS8cuda_cub4core6detail13_kernel_agentINS1_15__reduce_by_key9InitAgentIN3cub18CUB_300001_SM_100024ReduceByKeyScanTileStateIilLb1EEElPlEEJSA_lSB_EEEvDpT0_,@function
        .size           _ZN6thrust24THRUST_300001_SM_1000_NS8cuda_cub4core6detail13_kernel_agentINS1_15__reduce_by_key9InitAgentIN3cub18CUB_300001_SM_100024ReduceByKeyScanTileStateIilLb1EEElPlEEJSA_lSB_EEEvDpT0_,(.L_x_1179 - _ZN6thrust24THRUST_300001_SM_1000_NS8cuda_cub4core6detail13_kernel_agentINS1_15__reduce_by_key9InitAgentIN3cub18CUB_300001_SM_100024ReduceByKeyScanTileStateIilLb1EEElPlEEJSA_lSB_EEEvDpT0_)
        .other          _ZN6thrust24THRUST_300001_SM_1000_NS8cuda_cub4core6detail13_kernel_agentINS1_15__reduce_by_key9InitAgentIN3cub18CUB_300001_SM_100024ReduceByKeyScanTileStateIilLb1EEElPlEEJSA_lSB_EEEvDpT0_,@"STO_CUDA_ENTRY STV_DEFAULT"
_ZN6thrust24THRUST_300001_SM_1000_NS8cuda_cub4core6detail13_kernel_agentINS1_15__reduce_by_key9InitAgentIN3cub18CUB_300001_SM_100024ReduceByKeyScanTileStateIilLb1EEElPlEEJSA_lSB_EEEvDpT0_:
.text._ZN6thrust24THRUST_300001_SM_1000_NS8cuda_cub4core6detail13_kernel_agentINS1_15__reduce_by_key9InitAgentIN3cub18CUB_300001_SM_100024ReduceByKeyScanTileStateIilLb1EEElPlEEJSA_lSB_EEEvDpT0_:
[----:B------:R-:W-:Y:S01]  /*0000*/  LDC R1, c[0x0][0x37c] ;  /* 0x0000df00ff017b82 */ /* 0x000fe20000000800 */
[----:B------:R-:W0:Y:S07]  /*0010*/  S2R R0, SR_TID.X ;  /* 0x0000000000007919 */ /* 0x000e2e0000002100 */
[----:B------:R-:W1:Y:S01]  /*0020*/  S2UR UR6, SR_CTAID.X ;  /* 0x00000000000679c3 */ /* 0x000e620000002500 */
[----:B------:R-:W2:Y:S01]  /*0030*/  LDCU UR4, c[0x0][0x388] ;  /* 0x00007100ff0477ac */ /* 0x000ea20008000800 */
[----:B------:R-:W-:-:S06]  /*0040*/  CS2R R10, SRZ ;  /* 0x00000000000a7805 */ /* 0x000fcc000001ff00 */
[----:B------:R-:W1:Y:S01]  /*0050*/  LDC R7, c[0x0][0x360] ;  /* 0x0000d800ff077b82 */ /* 0x000e620000000800 */
[C---:B0-----:R-:W-:Y:S01]  /*0060*/  ISETP.GT.U32.AND P0, PT, R0.reuse, 0x1f, PT ;  /* 0x0000001f0000780c */ /* 0x041fe20003f04070 */
[----:B-1----:R-:W-:Y:S01]  /*0070*/  IMAD R7, R7, UR6, R0 ;  /* 0x0000000607077c24 */ /* 0x002fe2000f8e0200 */
[----:B------:R-:W-:Y:S02]  /*0080*/  LOP3.LUT P2, RZ, R0, UR6, RZ, 0xfc, !PT ;  /* 0x0000000600ff7c12 */ /* 0x000fe4000f84fcff */
[----:B------:R-:W-:Y:S02]  /*0090*/  ISETP.NE.OR P0, PT, RZ, UR6, P0 ;  /* 0x00000006ff007c0c */ /* 0x000fe40008705670 */
[----:B--2---:R-:W-:Y:S01]  /*00a0*/  ISETP.GE.AND P1, PT, R7, UR4, PT ;  /* 0x0000000407007c0c */ /* 0x004fe2000bf26270 */
[----:B------:R-:W0:Y:S10]  /*00b0*/  LDCU.64 UR4, c[0x0][0x358] ;  /* 0x00006b00ff0477ac */ /* 0x000e340008000a00 */
[----:B------:R-:W1:Y:S02]  /*00c0*/  @!P0 LDC.64 R4, c[0x0][0x380] ;  /* 0x0000e000ff048b82 */ /* 0x000e640000000a00 */
[----:B------:R-:W-:-:S02]  /*00d0*/  @!P1 IMAD.MOV.U32 R8, RZ, RZ, 0x0 ;  /* 0x00000000ff089424 */ /* 0x000fc400078e00ff */
[----:B------:R-:W-:-:S04]  /*00e0*/  @!P1 IMAD.MOV.U32 R9, RZ, RZ, 0x63 ;  /* 0x00000063ff099424 */ /* 0x000fc800078e00ff */
[----:B------:R-:W2:Y:S01]  /*00f0*/  @!P1 LDC.64 R2, c[0x0][0x380] ;  /* 0x0000e000ff029b82 */ /* 0x000ea20000000a00 */
[----:B-1----:R-:W-:-:S04]  /*0100*/  @!P0 IMAD.WIDE.U32 R4, R0, 0x10, R4 ;  /* 0x0000001000048825 */ /* 0x002fc800078e0004 */
[----:B--2---:R-:W-:-:S05]  /*0110*/  @!P1 IMAD.WIDE R2, R7, 0x10, R2 ;  /* 0x0000001007029825 */ /* 0x004fca00078e0202 */
[----:B0-----:R0:W-:Y:S04]  /*0120*/  @!P1 STG.E.128 desc[UR4][R2.64+0x200], R8 ;  /* 0x0002000802009986 */ /* 0x0011e8000c101d04 */
[----:B------:R0:W-:Y:S01]  /*0130*/  @!P0 STG.E.128 desc[UR4][R4.64], RZ ;  /* 0x000000ff04008986 */ /* 0x0001e2000c101d04 */
[----:B------:R-:W-:Y:S05]  /*0140*/  @P2 EXIT ;  /* 0x000000000000294d */ /* 0x000fea0003800000 */
[----:B0-----:R-:W0:Y:S02]  /*0150*/  LDC.64 R2, c[0x0][0x390] ;  /* 0x0000e400ff027b82 */ /* 0x001e240000000a00 */
[----:B0-----:R-:W-:Y:S01]  /*0160*/  STG.E.64 desc[UR4][R2.64], RZ ;  /* 0x000000ff02007986 */ /* 0x001fe2000c101b04 */
[----:B------:R-:W-:Y:S05]  /*0170*/  EXIT ;  /* 0x000000000000794d */ /* 0x000fea0003800000 */
.L_x_871:
        /* <DEDUP_REMOVED lines=16> */
.L_x_1179:


//--------------------- .text._ZN6thrust24THRUST_300001_SM_1000_NS8cuda_cub4core6detail13_kernel_agentINS1_15__reduce_by_key16ReduceByKeyAgentIPyNS0_17constant_iteratorIiNS0_11use_defaultES9_EES7_PiN4cuda3std3__48equal_toIyEENSE_4plusIiEESB_iEEJS7_SA_S7_SB_SB_N3cub18CUB_300001_SM_100024ReduceByKeyScanTileStateIiiLb1EEESG_SI_iiEEEvDpT0_ --------------------------
	.section	.text._ZN6thrust24THRUST_300001_SM_1000_NS8cuda_cub4core6detail13_kernel_agentINS1_15__reduce_by_key16ReduceByKeyAgentIPyNS0_17constant_iteratorIiNS0_11use_defaultES9_EES7_PiN4cuda3std3__48equal_toIyEENSE_4plusIiEESB_iEEJS7_SA_S7_SB_SB_N3cub18CUB_300001_SM_100024ReduceByKeyScanTileStateIiiLb1EEESG_SI_iiEEEvDpT0_,"ax",@progbits
	.align	128
        .global         _ZN6thrust24THRUST_300001_SM_1000_NS8cuda_cub4core6detail13_kernel_agentINS1_15__reduce_by_key16ReduceByKeyAgentIPyNS0_17constant_iteratorIiNS0_11use_defaultES9_EES7_PiN4cuda3std3__48equal_toIyEENSE_4plusIiEESB_iEEJS7_SA_S7_SB_SB_N3cub18CUB_300001_SM_100024ReduceByKeyScanTileStateIiiLb1EEESG_SI_iiEEEvDpT0_
        .type           _ZN6thrust24THRUST_300001_SM_1000_NS8cuda_cub4core6detail13_kernel_agentINS1_15__reduce_by_key16ReduceByKeyAgentIPyNS0_17constant_iteratorIiNS0_11use_defaultES9_EES7_PiN4cuda3std3__48equal_toIyEENSE_4plusIiEESB_iEEJS7_SA_S7_SB_SB_N3cub18CUB_300001_SM_100024ReduceByKeyScanTileStateIiiLb1EEESG_SI_iiEEEvDpT0_,@function
        .size           _ZN6thrust24THRUST_300001_SM_1000_NS8cuda_cub4core6detail13_kernel_agentINS1_15__reduce_by_key16ReduceByKeyAgentIPyNS0_17constant_iteratorIiNS0_11use_defaultES9_EES7_PiN4cuda3std3__48equal_toIyEENSE_4plusIiEESB_iEEJS7_SA_S7_SB_SB_N3cub18CUB_300001_SM_100024ReduceByKeyScanTileStateIiiLb1EEESG_SI_iiEEEvDpT0_,(.L_x_1180 - _ZN6thrust24THRUST_300001_SM_1000_NS8cuda_cub4core6detail13_kernel_agentINS1_15__reduce_by_key16ReduceByKeyAgentIPyNS0_17constant_iteratorIiNS0_11use_defaultES9_EES7_PiN4cuda3std3__48equal_toIyEENSE_4plusIiEESB_iEEJS7_SA_S7_SB_SB_N3cub18CUB_300001_SM_100024ReduceByKeyScanTileStateIiiLb1EEESG_SI_iiEEEvDpT0_)
        .other          _ZN6thrust24THRUST_300001_SM_1000_NS8cuda_cub4core6detail13_kernel_agentINS1_15__reduce_by_key16ReduceByKeyAgentIPyNS0_17constant_iteratorIiNS0_11use_defaultES9_EES7_PiN4cuda3std3__48equal_toIyEENSE_4plusIiEESB_iEEJS7_SA_S7_SB_SB_N3cub18CUB_300001_SM_100024ReduceByKeyScanTileStateIiiLb1EEESG_SI_iiEEEvDpT0_,@"STO_CUDA_ENTRY STV_DEFAULT"
_ZN6thrust24THRUST_300001_SM_1000_NS8cuda_cub4core6detail13_kernel_agentINS1_15__reduce_by_key16ReduceByKeyAgentIPyNS0_17constant_iteratorIiNS0_11use_defaultES9_EES7_PiN4cuda3std3__48equal_toIyEENSE_4plusIiEESB_iEEJS7_SA_S7_SB_SB_N3cub18CUB_300001_SM_100024ReduceByKeyScanTileStateIiiLb1EEESG_SI_iiEEEvDpT0_:
.text._ZN6thrust24THRUST_300001_SM_1000_NS8cuda_cub4core6detail13_kernel_agentINS1_15__reduce_by_key16ReduceByKeyAgentIPyNS0_17constant_iteratorIiNS0_11use_defaultES9_EES7_PiN4cuda3std3__48equal_toIyEENSE_4plusIiEESB_iEEJS7_SA_S7_SB_SB_N3cub18CUB_300001_SM_100024ReduceByKeyScanTileStateIiiLb1EEESG_SI_iiEEEvDpT0_:
[----:B------:R-:W-:Y:S01]  /*0000*/  LDC R1, c[0x0][0x37c] ;  /* 0x0000df00ff017b82 */ /* 0x000fe20000000800 */
[----:B------:R-:W0:Y:S01]  /*0010*/  S2R R50, SR_CTAID.X ;  /* 0x0000000000327919 */ /* 0x000e220000002500 */
[----:B------:R-:W1:Y:S01]  /*0020*/  LDCU UR4, c[0x0][0x3bc] ;  /* 0x00007780ff0477ac */ /* 0x000e620008000800 */
[----:B------:R-:W2:Y:S01]  /*0030*/  LDCU.64 UR10, c[0x0][0x358] ;  /* 0x00006b00ff0a77ac */ /* 0x000ea20008000a00 */
[----:B0-----:R-:W-:-:S05]  /*0040*/  IMAD R25, R50, 0x900, RZ ;  /* 0x0000090032197824 */ /* 0x001fca00078e02ff */
[----:B-1----:R-:W-:-:S04]  /*0050*/  IADD3 R2, PT, PT, -R25, UR4, RZ ;  /* 0x0000000419027c10 */ /* 0x002fc8000fffe1ff */
[----:B------:R-:W-:-:S13]  /*0060*/  ISETP.GE.AND P0, PT, R2, 0x901, PT ;  /* 0x000009010200780c */ /* 0x000fda0003f06270 */
[----:B--2---:R-:W-:Y:S05]  /*0070*/  @!P0 BRA `(.L_x_872) ;  /* 0x00000058003c8947 */ /* 0x004fea0003800000 */
[----:B------:R-:W-:-:S13]  /*0080*/  ISETP.NE.AND P0, PT, R50, RZ, PT ;  /* 0x000000ff3200720c */ /* 0x000fda0003f05270 */
[----:B------:R-:W-:Y:S05]  /*0090*/  @P0 BRA `(.L_x_873) ;  /* 0x00000024005c0947 */ /* 0x000fea0003800000 */
[----:B------:R-:W0:Y:S01]  /*00a0*/  S2R R59, SR_TID.X ;  /* 0x00000000003b7919 */ /* 0x000e220000002100 */
[----:B------:R-:W1:Y:S01]  /*00b0*/  LDC.64 R4, c[0x0][0x380] ;  /* 0x0000e000ff047b82 */ /* 0x000e620000000a00 */
[----:B------:R-:W2:Y:S07]  /*00c0*/  S2R R3, SR_LANEID ;  /* 0x0000000000037919 */ /* 0x000eae0000000000 */
[----:B------:R-:W3:Y:S01]  /*00d0*/  S2UR UR5, SR_CgaCtaId ;  /* 0x00000000000579c3 */ /* 0x000ee20000008800 */
[----:B------:R-:W-:-:S07]  /*00e0*/  UMOV UR4, 0x400 ;  /* 0x0000040000047882 */ /* 0x000fce0000000000 */
[----:B------:R-:W4:Y:S01]  /*00f0*/  LDC R27, c[0x0][0x390] ;  /* 0x0000e400ff1b7b82 */ /* 0x000f220000000800 */
[C---:B0-----:R-:W-:Y:S02]  /*0100*/  LOP3.LUT R0, R59.reuse, 0x1f, RZ, 0xc0, !PT ;  /* 0x0000001f3b007812 */ /* 0x041fe400078ec0ff */
[----:B------:R-:W-:-:S03]  /*0110*/  LOP3.LUT R2, R59, 0x3e0, RZ, 0xc0, !PT ;  /* 0x000003e03b027812 */ /* 0x000fc600078ec0ff */
[----:B------:R-:W-:-:S04]  /*0120*/  IMAD.IADD R25, R25, 0x1, R0 ;  /* 0x0000000119197824 */ /* 0x000fc800078e0200 */
[----:B------:R-:W-:-:S04]  /*0130*/  IMAD R25, R2, 0x9, R25 ;  /* 0x0000000902197824 */ /* 0x000fc800078e0219 */
[----:B-1----:R-:W-:-:S05]  /*0140*/  IMAD.WIDE.U32 R4, R25, 0x8, R4 ;  /* 0x0000000819047825 */ /* 0x002fca00078e0004 */
[----:B------:R-:W5:Y:S04]  /*0150*/  LDG.E.64.CONSTANT R6, desc[UR10][R4.64] ;  /* 0x0000000a04067981 */ /* 0x000f68000c1e9b00 */
[----:B------:R-:W4:Y:S04]  /*0160*/  LDG.E.64.CONSTANT R8, desc[UR10][R4.64+0x100] ;  /* 0x0001000a04087981 */ /* 0x000f28000c1e9b00 */
[----:B------:R-:W4:Y:S04]  /*0170*/  LDG.E.64.CONSTANT R10, desc[UR10][R4.64+0x200] ;  /* 0x0002000a040a7981 */ /* 0x000f28000c1e9b00 */
[----:B------:R-:W4:Y:S04]  /*0180*/  LDG.E.64.CONSTANT R12, desc[UR10][R4.64+0x300] ;  /* 0x0003000a040c7981 */ /* 0x000f28000c1e9b00 */
[----:B------:R-:W4:Y:S04]  /*0190*/  LDG.E.64.CONSTANT R14, desc[UR10][R4.64+0x400] ;  /* 0x0004000a040e7981 */ /* 0x000f28000c1e9b00 */
[----:B------:R-:W4:Y:S04]  /*01a0*/  LDG.E.64.CONSTANT R16, desc[UR10][R4.64+0x500] ;  /* 0x0005000a04107981 */ /* 0x000f28000c1e9b00 */
[----:B------:R-:W4:Y:S04]  /*01b0*/  LDG.E.64.CONSTANT R18, desc[UR10][R4.64+0x600] ;  /* 0x0006000a04127981 */ /* 0x000f28000c1e9b00 */
[----:B------:R-:W4:Y:S04]  /*01c0*/  LDG.E.64.CONSTANT R20, desc[UR10][R4.64+0x700] ;  /* 0x0007000a04147981 */ /* 0x000f28000c1e9b00 */
[----:B------:R0:W4:Y:S01]  /*01d0*/  LDG.E.64.CONSTANT R22, desc[UR10][R4.64+0x800] ;  /* 0x0008000a04167981 */ /* 0x000122000c1e9b00 */
[----:B------:R-:W-:Y:S01]  /*01e0*/  SHF.R.U32.HI R0, RZ, 0x5, R59 ;  /* 0x00000005ff007819 */ /* 0x000fe2000001163b */
[----:B---3--:R-:W-:Y:S01]  /*01f0*/  ULEA UR4, UR5, UR4, 0x18 ;  /* 0x0000000405047291 */ /* 0x008fe2000f8ec0ff */
[----:B------:R-:W-:-:S03]  /*0200*/  ISETP.NE.AND P2, PT, R59, RZ, PT ;  /* 0x000000ff3b00720c */ /* 0x000fc60003f45270 */
[----:B--2---:R-:W-:-:S04]  /*0210*/  IMAD R2, R0, 0x120, R3 ;  /* 0x0000012000027824 */ /* 0x004fc800078e0203 */
[----:B0-----:R-:W-:Y:S01]  /*0220*/  IMAD R4, R3, 0x8, R2 ;  /* 0x0000000803047824 */ /* 0x001fe200078e0202 */
[----:B------:R-:W-:-:S05]  /*0230*/  LEA R25, R2, UR4, 0x3 ;  /* 0x0000000402197c11 */ /* 0x000fca000f8e18ff */
[--C-:B------:R-:W-:Y:S01]  /*0240*/  IMAD R5, R3, 0x40, R25.reuse ;  /* 0x0000004003057824 */ /* 0x100fe200078e0219 */
[----:B-----5:R0:W-:Y:S04]  /*0250*/  STS.64 [R25], R6 ;  /* 0x0000000619007388 */ /* 0x0201e80000000a00 */
[----:B----4-:R1:W-:Y:S04]  /*0260*/  STS.64 [R25+0x100], R8 ;  /* 0x0001000819007388 */ /* 0x0103e80000000a00 */
[----:B------:R-:W-:Y:S04]  /*0270*/  STS.64 [R25+0x200], R10 ;  /* 0x0002000a19007388 */ /* 0x000fe80000000a00 */
[----:B------:R-:W-:Y:S01]  /*0280*/  STS.64 [R25+0x300], R12 ;  /* 0x0003000c19007388 */ /* 0x000fe20000000a00 */
[----:B0-----:R-:W-:-:S02]  /*0290*/  IMAD R6, R2, -0x4, R25 ;  /* 0xfffffffc02067824 */ /* 0x001fc400078e0219 */
[----:B------:R-:W-:Y:S01]  /*02a0*/  IMAD R7, R4, -0x4, R5 ;  /* 0xfffffffc04077824 */ /* 0x000fe200078e0205 */
[----:B------:R-:W-:Y:S01]  /*02b0*/  STS.64 [R25+0x400], R14 ;  /* 0x0004000e19007388 */ /* 0x000fe20000000a00 */
[----:B-1----:R-:W-:-:S03]  /*02c0*/  LEA R9, R59, UR4, 0x3 ;  /* 0x000000043b097c11 */ /* 0x002fc6000f8e18ff */
        /* <DEDUP_REMOVED lines=13> */
[----:B------:R-:W4:Y:S01]  /*03a0*/  LDS.64 R46, [R5+0x38] ;  /* 0x00003800052e7984 */ /* 0x000f220000000a00 */
[----:B------:R-:W-:Y:S01]  /*03b0*/  BAR.SYNC.DEFER_BLOCKING 0x0 ;  /* 0x0000000000007b1d */ /* 0x000fe20000010000 */
[----:B0-----:R-:W-:-:S04]  /*03c0*/  ISETP.NE.U32.AND P1, PT, R32, R34, PT ;  /* 0x000000222000720c */ /* 0x001fc80003f25070 */
[----:B------:R-:W-:Y:S02]  /*03d0*/  ISETP.NE.AND.EX P3, PT, R33, R35, PT, P1 ;  /* 0x000000232100720c */ /* 0x000fe40003f65310 */
[----:B-1----:R-:W-:Y:S02]  /*03e0*/  ISETP.NE.U32.AND P6, PT, R34, R36, PT ;  /* 0x000000242200720c */ /* 0x002fe40003fc5070 */
[----:B--2---:R-:W-:Y:S02]  /*03f0*/  ISETP.NE.U32.AND P5, PT, R36, R38, PT ;  /* 0x000000262400720c */ /* 0x004fe40003fa5070 */
[----:B------:R-:W-:Y:S01]  /*0400*/  ISETP.NE.AND.EX P6, PT, R35, R37, PT, P6 ;  /* 0x000000252300720c */ /* 0x000fe20003fc5360 */
[----:B------:R-:W-:Y:S01]  /*0410*/  STS [R6], R27 ;  /* 0x0000001b06007388 */ /* 0x000fe20000000800 */
[----:B------:R-:W-:Y:S02]  /*0420*/  ISETP.NE.AND.EX P5, PT, R37, R39, PT, P5 ;  /* 0x000000272500720c */ /* 0x000fe40003fa5350 */
[----:B---3--:R-:W-:Y:S01]  /*0430*/  ISETP.NE.U32.AND P4, PT, R38, R40, PT ;  /* 0x000000282600720c */ /* 0x008fe20003f85070 */
[----:B------:R-:W-:Y:S01]  /*0440*/  STS [R6+0x80], R27 ;  /* 0x0000801b06007388 */ /* 0x000fe20000000800 */
[----:B------:R-:W-:-:S02]  /*0450*/  P2R R13, PR, RZ, 0x8 ;  /* 0x00000008ff0d7803 */ /* 0x000fc40000000000 */
[----:B------:R-:W-:Y:S01]  /*0460*/  ISETP.NE.AND.EX P4, PT, R39, R41, PT, P4 ;  /* 0x000000292700720c */ /* 0x000fe20003f85340 */
[----:B------:R-:W-:Y:S01]  /*0470*/  STS [R6+0x100], R27 ;  /* 0x0001001b06007388 */ /* 0x000fe20000000800 */
[----:B------:R-:W-:Y:S02]  /*0480*/  P2R R58, PR, RZ, 0x20 ;  /* 0x00000020ff3a7803 */ /* 0x000fe40000000000 */
[----:B------:R-:W-:Y:S01]  /*0490*/  P2R R57, PR, RZ, 0x40 ;  /* 0x00000040ff397803 */ /* 0x000fe20000000000 */
[----:B------:R-:W-:Y:S01]  /*04a0*/  STS [R6+0x180], R27 ;  /* 0x0001801b06007388 */ /* 0x000fe20000000800 */
[----:B----4-:R-:W-:-:S03]  /*04b0*/  ISETP.NE.U32.AND P1, PT, R44, R46, PT ;  /* 0x0000002e2c00720c */ /* 0x010fc60003f25070 */
[----:B------:R-:W-:Y:S01]  /*04c0*/  STS [R6+0x200], R27 ;  /* 0x0002001b06007388 */ /* 0x000fe20000000800 */
[----:B------:R-:W-:-:S03]  /*04d0*/  ISETP.NE.AND.EX P1, PT, R45, R47, PT, P1 ;  /* 0x0000002f2d00720c */ /* 0x000fc60003f25310 */
        /* <DEDUP_REMOVED lines=10> */
[----:B------:R-:W-:Y:S04]  /*0580*/  LDS R56, [R7+0x10] ;  /* 0x0000100007387984 */ /* 0x000fe80000000800 */
[----:B------:R-:W-:Y:S04]  /*0590*/  LDS R2, [R7+0x14] ;  /* 0x0000140007027984 */ /* 0x000fe80000000800 */
[----:B------:R-:W-:Y:S04]  /*05a0*/  LDS R4, [R7+0x18] ;  /* 0x0000180007047984 */ /* 0x000fe80000000800 */
[----:B------:R-:W-:Y:S04]  /*05b0*/  LDS R5, [R7+0x1c] ;  /* 0x00001c0007057984 */ /* 0x000fe80000000800 */
[----:B------:R-:W-:Y:S01]  /*05c0*/  LDS R12, [R7+0x20] ;  /* 0x00002000070c7984 */ /* 0x000fe20000000800 */
[----:B------:R-:W-:Y:S01]  /*05d0*/  BAR.SYNC.DEFER_BLOCKING 0x0 ;  /* 0x0000000000007b1d */ /* 0x000fe20000010000 */
[----:B-1----:R-:W-:-:S05]  /*05e0*/  SEL R8, R30, RZ, !P3 ;  /* 0x000000ff1e087207 */ /* 0x002fca0005800000 */
[----:B0-----:R-:W-:Y:S01]  /*05f0*/  IMAD.IADD R8, R31, 0x1, R8 ;  /* 0x000000011f087824 */ /* 0x001fe200078e0208 */
[----:B------:R-:W-:Y:S01]  /*0600*/  STS.64 [R9+0x880], R10 ;  /* 0x0008800a09007388 */ /* 0x000fe20000000a00 */
[----:B------:R-:W-:Y:S06]  /*0610*/  BAR.SYNC.DEFER_BLOCKING 0x0 ;  /* 0x0000000000007b1d */ /* 0x000fec0000010000 */
[----:B------:R0:W1:Y:S02]  /*0620*/  @P2 LDS.64 R48, [R9+0x878] ;  /* 0x0008780009302984 */ /* 0x0000640000000a00 */
[----:B0-----:R-:W-:-:S05]  /*0630*/  SEL R9, R8, RZ, !P6 ;  /* 0x000000ff08097207 */ /* 0x001fca0007000000 */
[----:B--2---:R-:W-:-:S05]  /*0640*/  IMAD.IADD R9, R50, 0x1, R9 ;  /* 0x0000000132097824 */ /* 0x004fca00078e0209 */
[----:B------:R-:W-:-:S05]  /*0650*/  SEL R14, R9, RZ, !P5 ;  /* 0x000000ff090e7207 */ /* 0x000fca0006800000 */
[----:B---3--:R-:W-:Y:S01]  /*0660*/  IMAD.IADD R14, R51, 0x1, R14 ;  /* 0x00000001330e7824 */ /* 0x008fe200078e020e */
[----:B-1----:R-:W-:-:S04]  /*0670*/  @P2 ISETP.NE.U32.AND P0, PT, R48, R32, PT ;  /* 0x000000203000220c */ /* 0x002fc80003f05070 */
[----:B------:R-:W-:-:S04]  /*0680*/  @P2 ISETP.NE.AND.EX P0, PT, R49, R33, PT, P0 ;  /* 0x000000213100220c */ /* 0x000fc80003f05300 */
[----:B------:R-:W-:Y:S02]  /*0690*/  @P2 SEL R6, RZ, 0x1, !P0 ;  /* 0x00000001ff062807 */ /* 0x000fe40004000000 */
[----:B------:R-:W-:Y:S02]  /*06a0*/  ISETP.NE.U32.AND P2, PT, R42, R44, PT ;  /* 0x0000002c2a00720c */ /* 0x000fe40003f45070 */
[----:B------:R-:W-:Y:S01]  /*06b0*/  ISETP.NE.U32.AND P0, PT, R46, R10, PT ;  /* 0x0000000a2e00720c */ /* 0x000fe20003f05070 */
[----:B------:R-:W-:Y:S01]  /*06c0*/  VIADD R7, R6, 0x1 ;  /* 0x0000000106077836 */ /* 0x000fe20000000000 */
[----:B------:R-:W-:Y:S01]  /*06d0*/  ISETP.NE.AND.EX P2, PT, R43, R45, PT, P2 ;  /* 0x0000002d2b00720c */ /* 0x000fe20003f45320 */
[----:B------:R-:W-:Y:S01]  /*06e0*/  @!P3 IMAD.MOV R7, RZ, RZ, R6 ;  /* 0x000000ffff07b224 */ /* 0x000fe200078e0206 */
[----:B------:R-:W-:Y:S02]  /*06f0*/  ISETP.NE.U32.AND P3, PT, R40, R42, PT ;  /* 0x0000002a2800720c */ /* 0x000fe40003f65070 */
[----:B------:R-:W-:Y:S01]  /*0700*/  ISETP.NE.AND.EX P0, PT, R47, R11, PT, P0 ;  /* 0x0000000b2f00720c */ /* 0x000fe20003f05300 */
[----:B------:R-:W-:Y:S01]  /*0710*/  VIADD R8, R7, 0x1 ;  /* 0x0000000107087836 */ /* 0x000fe20000000000 */
[----:B------:R-:W-:Y:S01]  /*0720*/  ISETP.NE.AND.EX P3, PT, R41, R43, PT, P3 ;  /* 0x0000002b2900720c */ /* 0x000fe20003f65330 */
[----:B------:R-:W-:Y:S01]  /*0730*/  @!P6 IMAD.MOV R8, RZ, RZ, R7 ;  /* 0x000000ffff08e224 */ /* 0x000fe200078e0207 */
[----:B------:R-:W-:-:S03]  /*0740*/  ISETP.NE.AND P6, PT, R0, 0x3, PT ;  /* 0x000000030000780c */ /* 0x000fc60003fc5270 */
[----:B------:R-:W-:Y:S02]  /*0750*/  VIADD R9, R8, 0x1 ;  /* 0x0000000108097836 */ /* 0x000fe40000000000 */
[----:B------:R-:W-:Y:S01]  /*0760*/  @!P5 IMAD.MOV R9, RZ, RZ, R8 ;  /* 0x000000ffff09d224 */ /* 0x000fe200078e0208 */
[----:B------:R-:W-:Y:S02]  /*0770*/  ISETP.NE.AND P5, PT, R13, RZ, PT ;  /* 0x000000ff0d00720c */ /* 0x000fe40003fa5270 */
[----:B------:R-:W-:Y:S01]  /*0780*/  SEL R13, R14, RZ, !P4 ;  /* 0x000000ff0e0d7207 */ /* 0x000fe20006000000 */
[----:B------:R-:W-:Y:S02]  /*0790*/  VIADD R52, R9, 0x1 ;  /* 0x0000000109347836 */ /* 0x000fe40000000000 */
[----:B------:R-:W-:Y:S02]  /*07a0*/  @!P4 IMAD.MOV R52, RZ, RZ, R9 ;  /* 0x000000ffff34c224 */ /* 0x000fe400078e0209 */
[----:B------:R-:W-:-:S02]  /*07b0*/  IMAD.IADD R13, R56, 0x1, R13 ;  /* 0x00000001380d7824 */ /* 0x000fc400078e020d */
[----:B------:R-:W-:Y:S02]  /*07c0*/  VIADD R53, R52, 0x1 ;  /* 0x0000000134357836 */ /* 0x000fe40000000000 */
[----:B------:R-:W-:Y:S01]  /*07d0*/  @!P3 IMAD.MOV R53, RZ, RZ, R52 ;  /* 0x000000ffff35b224 */ /* 0x000fe200078e0234 */
[----:B------:R-:W-:-:S03]  /*07e0*/  SEL R13, R13, RZ, !P3 ;  /* 0x000000ff0d0d7207 */ /* 0x000fc60005800000 */
[----:B------:R-:W-:Y:S02]  /*07f0*/  VIADD R54, R53, 0x1 ;  /* 0x0000000135367836 */ /* 0x000fe40000000000 */
[----:B------:R-:W-:Y:S02]  /*0800*/  IMAD.IADD R13, R2, 0x1, R13 ;  /* 0x00000001020d7824 */ /* 0x000fe400078e020d */
[----:B------:R-:W-:-:S03]  /*0810*/  @!P2 IMAD.MOV R54, RZ, RZ, R53 ;  /* 0x000000ffff36a224 */ /* 0x000fc600078e0235 */
[----:B------:R-:W-:Y:S01]  /*0820*/  SEL R13, R13, RZ, !P2 ;  /* 0x000000ff0d0d7207 */ /* 0x000fe20005000000 */
[----:B------:R-:W-:Y:S02]  /*0830*/  VIADD R55, R54, 0x1 ;  /* 0x0000000136377836 */ /* 0x000fe40000000000 */
[----:B------:R-:W-:Y:S02]  /*0840*/  @!P1 IMAD.MOV R55, RZ, RZ, R54 ;  /* 0x000000ffff379224 */ /* 0x000fe400078e0236 */
[----:B------:R-:W-:-:S05]  /*0850*/  IMAD.IADD R13, R4, 0x1, R13 ;  /* 0x00000001040d7824 */ /* 0x000fca00078e020d */
[----:B------:R-:W-:Y:S01]  /*0860*/  SEL R14, R13, RZ, !P1 ;  /* 0x000000ff0d0e7207 */ /* 0x000fe20004800000 */
[----:B------:R-:W-:Y:S02]  /*0870*/  VIADD R13, R55, 0x1 ;  /* 0x00000001370d7836 */ /* 0x000fe40000000000 */
[----:B------:R-:W-:Y:S02]  /*0880*/  @!P0 IMAD.MOV R13, RZ, RZ, R55 ;  /* 0x000000ffff0d8224 */ /* 0x000fe400078e0237 */
[----:B------:R-:W-:-:S05]  /*0890*/  IMAD.IADD R14, R5, 0x1, R14 ;  /* 0x00000001050e7824 */ /* 0x000fca00078e020e */
[----:B------:R-:W-:Y:S02]  /*08a0*/  SEL R15, R14, RZ, !P0 ;  /* 0x000000ff0e0f7207 */ /* 0x000fe40004000000 */
[----:B------:R-:W-:-:S03]  /*08b0*/  ISETP.NE.AND P0, PT, R13, RZ, PT ;  /* 0x000000ff0d00720c */ /* 0x000fc60003f05270 */
[----:B------:R-:W-:-:S05]  /*08c0*/  IMAD.IADD R12, R12, 0x1, R15 ;  /* 0x000000010c0c7824 */ /* 0x000fca00078e020f */
[----:B------:R-:W0:Y:S02]  /*08d0*/  SHFL.UP PT, R14, R12, 0x1, RZ ;  /* 0x042000000c0e7989 */ /* 0x000e2400000e00ff */
[----:B0-----:R-:W-:Y:S02]  /*08e0*/  SEL R15, R14, RZ, !P0 ;  /* 0x000000ff0e0f7207 */ /* 0x001fe40004000000 */
[----:B------:R-:W0:Y:S01]  /*08f0*/  SHFL.UP PT, R14, R13, 0x1, RZ ;  /* 0x042000000d0e7989 */ /* 0x000e2200000e00ff */
[----:B------:R-:W-:-:S04]  /*0900*/  ISETP.GE.AND P0, PT, R3, 0x1, PT ;  /* 0x000000010300780c */ /* 0x000fc80003f06270 */
[----:B------:R-:W-:-:S05]  /*0910*/  SEL R15, R15, RZ, P0 ;  /* 0x000000ff0f0f7207 */ /* 0x000fca0000000000 */
[----:B------:R-:W-:-:S05]  /*0920*/  IMAD.IADD R15, R12, 0x1, R15 ;  /* 0x000000010c0f7824 */ /* 0x000fca00078e020f */
[----:B------:R-:W1:Y:S01]  /*0930*/  SHFL.UP PT, R16, R15, 0x2, RZ ;  /* 0x044000000f107989 */ /* 0x000e6200000e00ff */
[----:B0-----:R-:W-:-:S05]  /*0940*/  SEL R14, R14, RZ, P0 ;  /* 0x000000ff0e0e7207 */ /* 0x001fca0000000000 */
[----:B------:R-:W-:-:S05]  /*0950*/  IMAD.IADD R14, R14, 0x1, R13 ;  /* 0x000000010e0e7824 */ /* 0x000fca00078e020d */
[----:B------:R-:W0:Y:S01]  /*0960*/  SHFL.UP PT, R12, R14, 0x2, RZ ;  /* 0x044000000e0c7989 */ /* 0x000e2200000e00ff */
[----:B------:R-:W-:-:S04]  /*0970*/  ISETP.NE.AND P0, PT, R14, RZ, PT ;  /* 0x000000ff0e00720c */ /* 0x000fc80003f05270 */
[----:B-1----:R-:W-:Y:S02]  /*0980*/  SEL R16, R16, RZ, !P0 ;  /* 0x000000ff10107207 */ /* 0x002fe40004000000 */
[----:B------:R-:W-:-:S04]  /*0990*/  ISETP.GE.AND P0, PT, R3, 0x2, PT ;  /* 0x000000020300780c */ /* 0x000fc80003f06270 */
[----:B------:R-:W-:-:S05]  /*09a0*/  SEL R16, R16, RZ, P0 ;  /* 0x000000ff10107207 */ /* 0x000fca0000000000 */
[----:B------:R-:W-:Y:S01]  /*09b0*/  IMAD.IADD R16, R15, 0x1, R16 ;  /* 0x000000010f107824 */ /* 0x000fe200078e0210 */
[----:B0-----:R-:W-:-:S04]  /*09c0*/  SEL R13, R12, RZ, P0 ;  /* 0x000000ff0c0d7207 */ /* 0x001fc80000000000 */
[----:B------:R-:W0:Y:S01]  /*09d0*/  SHFL.UP PT, R12, R16, 0x4, RZ ;  /* 0x04800000100c7989 */ /* 0x000e2200000e00ff */
[----:B------:R-:W-:-:S05]  /*09e0*/  IMAD.IADD R13, R14, 0x1, R13 ;  /* 0x000000010e0d7824 */ /* 0x000fca00078e020d */
[----:B------:R-:W-:-:S04]  /*09f0*/  ISETP.NE.AND P0, PT, R13, RZ, PT ;  /* 0x000000ff0d00720c */ /* 0x000fc80003f05270 */
        /* <DEDUP_REMOVED lines=8> */
[----:B------:R-:W-:-:S04]  /*0a80*/  ISETP.NE.AND P0, PT, R12, RZ, PT ;  /* 0x000000ff0c00720c */ /* 0x000fc80003f05270 */
[----:B-1----:R-:W-:Y:S02]  /*0a90*/  SEL R16, R14, RZ, !P0 ;  /* 0x000000ff0e107207 */ /* 0x002fe40004000000 */
[----:B------:R-:W0:Y:S01]  /*0aa0*/  SHFL.UP PT, R14, R12, 0x8, RZ ;  /* 0x050000000c0e7989 */ /* 0x000e2200000e00ff */
[----:B------:R-:W-:-:S04]  /*0ab0*/  ISETP.GE.AND P0, PT, R3, 0x8, PT ;  /* 0x000000080300780c */ /* 0x000fc80003f06270 */
[----:B------:R-:W-:-:S05]  /*0ac0*/  SEL R16, R16, RZ, P0 ;  /* 0x000000ff10107207 */ /* 0x000fca0000000000 */
[----:B------:R-:W-:Y:S01]  /*0ad0*/  IMAD.IADD R16, R15, 0x1, R16 ;  /* 0x000000010f107824 */ /* 0x000fe200078e0210 */
[----:B0-----:R-:W-:-:S04]  /*0ae0*/  SEL R13, R14, RZ, P0 ;  /* 0x000000ff0e0d7207 */ /* 0x001fc80000000000 */
[----:B------:R-:W0:Y:S01]  /*0af0*/  SHFL.UP PT, R14, R16, 0x10, RZ ;  /* 0x06000000100e7989 */ /* 0x000e2200000e00ff */
[----:B------:R-:W-:-:S05]  /*0b00*/  IMAD.IADD R17, R12, 0x1, R13 ;  /* 0x000000010c117824 */ /* 0x000fca00078e020d */
[----:B------:R-:W1:Y:S01]  /*0b10*/  SHFL.UP PT, R13, R17, 0x10, RZ ;  /* 0x06000000110d7989 */ /* 0x000e6200000e00ff */
[----:B------:R-:W-:-:S04]  /*0b20*/  ISETP.NE.AND P0, PT, R17, RZ, PT ;  /* 0x000000ff1100720c */ /* 0x000fc80003f05270 */
[----:B0-----:R-:W-:Y:S02]  /*0b30*/  SEL R14, R14, RZ, !P0 ;  /* 0x000000ff0e0e7207 */ /* 0x001fe40004000000 */
[----:B------:R-:W-:-:S04]  /*0b40*/  ISETP.GE.AND P0, PT, R3, 0x10, PT ;  /* 0x000000100300780c */ /* 0x000fc80003f06270 */
[----:B------:R-:W-:Y:S02]  /*0b50*/  SEL R29, R14, RZ, P0 ;  /* 0x000000ff0e1d7207 */ /* 0x000fe40000000000 */
[----:B-1----:R-:W-:Y:S02]  /*0b60*/  SEL R28, R13, RZ, P0 ;  /* 0x000000ff0d1c7207 */ /* 0x002fe40000000000 */
[----:B------:R-:W-:Y:S01]  /*0b70*/  ISETP.NE.AND P0, PT, R3, 0x1f, PT ;  /* 0x0000001f0300780c */ /* 0x000fe20003f05270 */
[----:B------:R-:W-:Y:S02]  /*0b80*/  IMAD.IADD R29, R16, 0x1, R29 ;  /* 0x00000001101d7824 */ /* 0x000fe400078e021d */
[----:B------:R-:W-:-:S10]  /*0b90*/  IMAD.IADD R28, R17, 0x1, R28 ;  /* 0x00000001111c7824 */ /* 0x000fd400078e021c */
[----:B------:R-:W-:-:S05]  /*0ba0*/  @!P0 LEA R20, R0, UR4, 0x3 ;  /* 0x0000000400148c11 */ /* 0x000fca000f8e18ff */
[----:B------:R-:W-:Y:S01]  /*0bb0*/  @!P0 STS.64 [R20], R28 ;  /* 0x0000001c14008388 */ /* 0x000fe20000000a00 */
[----:B------:R-:W-:Y:S06]  /*0bc0*/  BAR.SYNC.DEFER_BLOCKING 0x0 ;  /* 0x0000000000007b1d */ /* 0x000fec0000010000 */
[----:B------:R-:W0:Y:S04]  /*0bd0*/  LDS.128 R12, [UR4] ;  /* 0x00000004ff0c7984 */ /* 0x000e280008000c00 */
[----:B------:R-:W1:Y:S01]  /*0be0*/  LDS.128 R16, [UR4+0x10] ;  /* 0x00001004ff107984 */ /* 0x000e620008000c00 */
[----:B0-----:R-:W-:-:S04]  /*0bf0*/  ISETP.NE.AND P0, PT, R14, RZ, PT ;  /* 0x000000ff0e00720c */ /* 0x001fc80003f05270 */
[----:B------:R-:W-:Y:S02]  /*0c00*/  SEL R22, R13, RZ, !P0 ;  /* 0x000000ff0d167207 */ /* 0x000fe40004000000 */
[----:B-1----:R-:W-:-:S03]  /*0c10*/  ISETP.NE.AND P0, PT, R16, RZ, PT ;  /* 0x000000ff1000720c */ /* 0x002fc60003f05270 */
[----:B------:R-:W-:Y:S02]  /*0c20*/  IMAD.IADD R24, R15, 0x1, R22 ;  /* 0x000000010f187824 */ /* 0x000fe400078e0216 */
[----:B------:R-:W0:Y:S03]  /*0c30*/  LDS.128 R20, [UR4+0x20] ;  /* 0x00002004ff147984 */ /* 0x000e260008000c00 */
[----:B------:R-:W-:Y:S02]  /*0c40*/  SEL R60, R24, RZ, !P0 ;  /* 0x000000ff183c7207 */ /* 0x000fe40004000000 */
[----:B------:R-:W-:-:S03]  /*0c50*/  ISETP.NE.AND P0, PT, R18, RZ, PT ;  /* 0x000000ff1200720c */ /* 0x000fc60003f05270 */
[----:B------:R-:W-:Y:S02]  /*0c60*/  IMAD.IADD R60, R17, 0x1, R60 ;  /* 0x00000001113c7824 */ /* 0x000fe400078e023c */
[----:B------:R-:W-:-:S03]  /*0c70*/  IMAD.IADD R17, R12, 0x1, R14 ;  /* 0x000000010c117824 */ /* 0x000fc600078e020e */
[----:B------:R-:W-:-:S05]  /*0c80*/  SEL R26, R60, RZ, !P0 ;  /* 0x000000ff3c1a7207 */ /* 0x000fca0004000000 */
[----:B------:R-:W-:Y:S01]  /*0c90*/  IMAD.IADD R15, R19, 0x1, R26 ;  /* 0x00000001130f7824 */ /* 0x000fe200078e021a */
[----:B0-----:R-:W-:-:S04]  /*0ca0*/  ISETP.NE.AND P0, PT, R20, RZ, PT ;  /* 0x000000ff1400720c */ /* 0x001fc80003f05270 */
[----:B------:R-:W-:Y:S02]  /*0cb0*/  SEL R26, R15, RZ, !P0 ;  /* 0x000000ff0f1a7207 */ /* 0x000fe40004000000 */
[----:B------:R-:W-:-:S03]  /*0cc0*/  ISETP.NE.AND P0, PT, R0, 0x2, PT ;  /* 0x000000020000780c */ /* 0x000fc60003f05270 */
[----:B------:R-:W-:Y:S01]  /*0cd0*/  IMAD.IADD R21, R21, 0x1, R26 ;  /* 0x0000000115157824 */ /* 0x000fe200078e021a */
[----:B------:R-:W-:Y:S02]  /*0ce0*/  SEL R25, R24, R13, !P0 ;  /* 0x0000000d18197207 */ /* 0x000fe40004000000 */
[----:B------:R-:W-:Y:S02]  /*0cf0*/  SEL R19, R17, R12, !P0 ;  /* 0x0000000c11137207 */ /* 0x000fe40004000000 */
[----:B------:R-:W-:Y:S02]  /*0d00*/  SEL R60, R60, R25, !P6 ;  /* 0x000000193c3c7207 */ /* 0x000fe40007000000 */
[----:B------:R-:W0:Y:S01]  /*0d10*/  LDS.128 R24, [UR4+0x30] ;  /* 0x00003004ff187984 */ /* 0x000e220008000c00 */
[----:B------:R-:W-:-:S04]  /*0d20*/  ISETP.NE.AND P0, PT, R22, RZ, PT ;  /* 0x000000ff1600720c */ /* 0x000fc80003f05270 */
[----:B------:R-:W-:-:S05]  /*0d30*/  SEL R13, R21, RZ, !P0 ;  /* 0x000000ff150d7207 */ /* 0x000fca0004000000 */
[----:B------:R-:W-:Y:S02]  /*0d40*/  IMAD.IADD R61, R23, 0x1, R13 ;  /* 0x00000001173d7824 */ /* 0x000fe400078e020d */
[----:B------:R-:W1:Y:S04]  /*0d50*/  SHFL.UP PT, R13, R28, 0x1, RZ ;  /* 0x042000001c0d7989 */ /* 0x000e6800000e00ff */
[----:B------:R2:W3:Y:S01]  /*0d60*/  SHFL.UP PT, R28, R29, 0x1, RZ ;  /* 0x042000001d1c7989 */ /* 0x0004e200000e00ff */
[----:B0-----:R-:W-:-:S04]  /*0d70*/  ISETP.NE.AND P0, PT, R24, RZ, PT ;  /* 0x000000ff1800720c */ /* 0x001fc80003f05270 */
[----:B------:R-:W-:Y:S02]  /*0d80*/  SEL R23, R61, RZ, !P0 ;  /* 0x000000ff3d177207 */ /* 0x000fe40004000000 */
[----:B------:R-:W-:-:S03]  /*0d90*/  ISETP.NE.AND P0, PT, R0, 0x4, PT ;  /* 0x000000040000780c */ /* 0x000fc60003f05270 */
[----:B------:R-:W-:Y:S01]  /*0da0*/  IMAD.IADD R25, R25, 0x1, R23 ;  /* 0x0000000119197824 */ /* 0x000fe200078e0217 */
[----:B------:R-:W-:Y:S01]  /*0db0*/  SEL R60, R15, R60, !P0 ;  /* 0x0000003c0f3c7207 */ /* 0x000fe20004000000 */
[----:B------:R-:W-:Y:S01]  /*0dc0*/  IMAD.IADD R23, R17, 0x1, R16 ;  /* 0x0000000111177824 */ /* 0x000fe200078e0210 */
[----:B------:R-:W-:-:S04]  /*0dd0*/  ISETP.NE.AND P0, PT, R0, 0x5, PT ;  /* 0x000000050000780c */ /* 0x000fc80003f05270 */
[----:B------:R-:W-:Y:S02]  /*0de0*/  SEL R60, R21, R60, !P0 ;  /* 0x0000003c153c7207 */ /* 0x000fe40004000000 */
[----:B------:R-:W-:Y:S02]  /*0df0*/  ISETP.NE.AND P0, PT, R0, 0x6, PT ;  /* 0x000000060000780c */ /* 0x000fe40003f05270 */
[----:B------:R-:W-:Y:S01]  /*0e00*/  SEL R19, R23, R19, !P6 ;  /* 0x0000001317137207 */ /* 0x000fe20007000000 */
[----:B------:R-:W-:Y:S01]  /*0e10*/  IMAD.IADD R23, R18, 0x1, R23 ;  /* 0x0000000112177824 */ /* 0x000fe200078e0217 */
[----:B------:R-:W-:Y:S02]  /*0e20*/  SEL R60, R61, R60, !P0 ;  /* 0x0000003c3d3c7207 */ /* 0x000fe40004000000 */
[----:B------:R-:W-:Y:S01]  /*0e30*/  ISETP.NE.AND P0, PT, R0, 0x7, PT ;  /* 0x000000070000780c */ /* 0x000fe20003f05270 */
[----:B--2---:R-:W-:Y:S01]  /*0e40*/  IMAD.IADD R29, R23, 0x1, R20 ;  /* 0x00000001171d7824 */ /* 0x004fe200078e0214 */
[----:B------:R-:W-:-:S02]  /*0e50*/  ISETP.NE.AND P6, PT, R57, RZ, PT ;  /* 0x000000ff3900720c */ /* 0x000fc40003fc5270 */
[----:B------:R-:W-:Y:S02]  /*0e60*/  SEL R60, R25, R60, !P0 ;  /* 0x0000003c193c7207 */ /* 0x000fe40004000000 */
[----:B------:R-:W-:-:S04]  /*0e70*/  ISETP.GE.U32.AND P0, PT, R59, 0x20, PT ;  /* 0x000000203b00780c */ /* 0x000fc80003f06070 */
[----:B------:R-:W-:Y:S02]  /*0e80*/  SEL R15, R60, RZ, P0 ;  /* 0x000000ff3c0f7207 */ /* 0x000fe40000000000 */
[----:B-1----:R-:W-:-:S04]  /*0e90*/  ISETP.NE.AND P0, PT, R13, RZ, PT ;  /* 0x000000ff0d00720c */ /* 0x002fc80003f05270 */
[----:B------:R-:W-:Y:S02]  /*0ea0*/  SEL R21, R15, RZ, !P0 ;  /* 0x000000ff0f157207 */ /* 0x000fe40004000000 */
[----:B------:R-:W-:-:S13]  /*0eb0*/  ISETP.NE.AND P0, PT, R3, RZ, PT ;  /* 0x000000ff0300720c */ /* 0x000fda0003f05270 */
[----:B---3--:R-:W-:Y:S01]  /*0ec0*/  @P0 IMAD.IADD R15, R28, 0x1, R21 ;  /* 0x000000011c0f0824 */ /* 0x008fe200078e0215 */
[----:B------:R-:W-:-:S04]  /*0ed0*/  ISETP.NE.AND P0, PT, R6, RZ, PT ;  /* 0x000000ff0600720c */ /* 0x000fc80003f05270 */
[----:B------:R-:W-:-:S05]  /*0ee0*/  SEL R21, R15, RZ, !P0 ;  /* 0x000000ff0f157207 */ /* 0x000fca0004000000 */
[----:B------:R-:W-:-:S05]  /*0ef0*/  IMAD.IADD R21, R30, 0x1, R21 ;  /* 0x000000011e157824 */ /* 0x000fca00078e0215 */
[----:B------:R-:W-:Y:S02]  /*0f00*/  SEL R28, R21, RZ, !P5 ;  /* 0x000000ff151c7207 */ /* 0x000fe40006800000 */
[----:B------:R-:W-:-:S03]  /*0f10*/  ISETP.NE.AND P5, PT, R58, RZ, PT ;  /* 0x000000ff3a00720c */ /* 0x000fc60003fa5270 */
[----:B------:R-:W-:-:S05]  /*0f20*/  IMAD.IADD R17, R31, 0x1, R28 ;  /* 0x000000011f117824 */ /* 0x000fca00078e021c */
[----:B------:R-:W-:Y:S02]  /*0f30*/  SEL R31, R17, RZ, !P6 ;  /* 0x000000ff111f7207 */ /* 0x000fe40007000000 */
[----:B------:R-:W-:-:S04]  /*0f40*/  ISETP.NE.AND P6, PT, R0, 0x4, PT ;  /* 0x000000040000780c */ /* 0x000fc80003fc5270 */
[----:B------:R-:W-:Y:S01]  /*0f50*/  SEL R28, R23, R19, !P6 ;  /* 0x00000013171c7207 */ /* 0x000fe20007000000 */
[----:B------:R-:W-:Y:S01]  /*0f60*/  IMAD.IADD R19, R50, 0x1, R31 ;  /* 0x0000000132137824 */ /* 0x000fe200078e021f */
[----:B------:R-:W-:-:S04]  /*0f70*/  ISETP.NE.AND P6, PT, R0, 0x5, PT ;  /* 0x000000050000780c */ /* 0x000fc80003fc5270 */
[----:B------:R-:W-:Y:S02]  /*0f80*/  SEL R30, R19, RZ, !P5 ;  /* 0x000000ff131e7207 */ /* 0x000fe40006800000 */
[----:B------:R-:W-:Y:S01]  /*0f90*/  SEL R28, R29, R28, !P6 ;  /* 0x0000001c1d1c7207 */ /* 0x000fe20007000000 */
[----:B------:R-:W-:Y:S01]  /*0fa0*/  IMAD.IADD R29, R22, 0x1, R29 ;  /* 0x00000001161d7824 */ /* 0x000fe200078e021d */
[----:B------:R-:W-:Y:S01]  /*0fb0*/  ISETP.NE.AND P6, PT, R0, 0x6, PT ;  /* 0x000000060000780c */ /* 0x000fe20003fc5270 */
[----:B------:R-:W-:Y:S01]  /*0fc0*/  IMAD.IADD R23, R51, 0x1, R30 ;  /* 0x0000000133177824 */ /* 0x000fe200078e021e */
[----:B------:R-:W-:Y:S02]  /*0fd0*/  ISETP.NE.AND P5, PT, R3, RZ, PT ;  /* 0x000000ff0300720c */ /* 0x000fe40003fa5270 */
[----:B------:R-:W-:Y:S02]  /*0fe0*/  SEL R57, R29, R28, !P6 ;  /* 0x0000001c1d397207 */ /* 0x000fe40007000000 */
[----:B------:R-:W-:-:S02]  /*0ff0*/  SEL R31, R23, RZ, !P4 ;  /* 0x000000ff171f7207 */ /* 0x000fc40006000000 */
[----:B------:R-:W-:Y:S02]  /*1000*/  ISETP.NE.AND P4, PT, R0, 0x7, PT ;  /* 0x000000070000780c */ /* 0x000fe40003f85270 */
[----:B------:R-:W-:Y:S01]  /*1010*/  ISETP.GE.U32.AND P6, PT, R59, 0x20, PT ;  /* 0x000000203b00780c */ /* 0x000fe20003fc6070 */
[----:B------:R-:W-:Y:S01]  /*1020*/  IMAD.IADD R56, R56, 0x1, R31 ;  /* 0x0000000138387824 */ /* 0x000fe200078e021f */
[----:B------:R-:W-:-:S04]  /*1030*/  SEL R13, R13, RZ, P5 ;  /* 0x000000ff0d0d7207 */ /* 0x000fc80002800000 */
[----:B------:R-:W-:Y:S02]  /*1040*/  SEL R61, R56, RZ, !P3 ;  /* 0x000000ff383d7207 */ /* 0x000fe40005800000 */
[----:B------:R-:W-:-:S03]  /*1050*/  ISETP.NE.AND P3, PT, R26, RZ, PT ;  /* 0x000000ff1a00720c */ /* 0x000fc60003f65270 */
[----:B------:R-:W-:Y:S01]  /*1060*/  IMAD.IADD R2, R2, 0x1, R61 ;  /* 0x0000000102027824 */ /* 0x000fe200078e023d */
[----:B------:R-:W-:Y:S01]  /*1070*/  SEL R28, R25, RZ, !P3 ;  /* 0x000000ff191c7207 */ /* 0x000fe20005800000 */
[----:B------:R-:W-:Y:S01]  /*1080*/  IMAD.IADD R25, R29, 0x1, R24 ;  /* 0x000000011d197824 */ /* 0x000fe200078e0218 */
[----:B------:R-:W-:-:S03]  /*1090*/  ISETP.NE.AND P3, PT, R59, RZ, PT ;  /* 0x000000ff3b00720c */ /* 0x000fc60003f65270 */
[----:B------:R-:W-:Y:S01]  /*10a0*/  IMAD.IADD R29, R27, 0x1, R28 ;  /* 0x000000011b1d7824 */ /* 0x000fe200078e021c */
[----:B------:R-:W-:Y:S01]  /*10b0*/  SEL R27, R2, RZ, !P2 ;  /* 0x000000ff021b7207 */ /* 0x000fe20005000000 */
[----:B------:R-:W-:Y:S01]  /*10c0*/  IMAD.IADD R28, R26, 0x1, R25 ;  /* 0x000000011a1c7824 */ /* 0x000fe200078e0219 */
[----:B------:R-:W-:-:S03]  /*10d0*/  SEL R57, R25, R57, !P4 ;  /* 0x0000003919397207 */ /* 0x000fc60006000000 */
[----:B------:R-:W-:Y:S01]  /*10e0*/  IMAD.IADD R4, R4, 0x1, R27 ;  /* 0x0000000104047824 */ /* 0x000fe200078e021b */
[----:B------:R-:W-:-:S03]  /*10f0*/  SEL R0, R57, RZ, P6 ;  /* 0x000000ff39007207 */ /* 0x000fc60003000000 */
[----:B------:R-:W0:Y:S01]  /*1100*/  @!P3 LDC.64 R50, c[0x0][0x3b0] ;  /* 0x0000ec00ff32bb82 */ /* 0x000e220000000a00 */
[----:B------:R-:W-:Y:S01]  /*1110*/  @!P3 IMAD.MOV.U32 R30, RZ, RZ, 0x65 ;  /* 0x00000065ff1eb424 */ /* 0x000fe200078e00ff */
[----:B------:R-:W-:Y:S01]  /*1120*/  SEL R58, R4, RZ, !P1 ;  /* 0x000000ff043a7207 */ /* 0x000fe20004800000 */
[----:B------:R-:W-:Y:S01]  /*1130*/  @!P3 IMAD.MOV.U32 R31, RZ, RZ, 0x0 ;  /* 0x00000000ff1fb424 */ /* 0x000fe200078e00ff */
[----:B------:R-:W-:Y:S01]  /*1140*/  ISETP.GE.AND P1, PT, R28, 0x101, PT ;  /* 0x000001011c00780c */ /* 0x000fe20003f26270 */
[----:B------:R-:W-:Y:S02]  /*1150*/  IMAD.IADD R0, R0, 0x1, R13 ;  /* 0x0000000100007824 */ /* 0x000fe400078e020d */
[----:B------:R-:W-:Y:S02]  /*1160*/  IMAD.IADD R5, R5, 0x1, R58 ;  /* 0x0000000105057824 */ /* 0x000fe400078e023a */
[----:B------:R-:W-:Y:S02]  /*1170*/  IMAD.IADD R6, R0, 0x1, R6 ;  /* 0x0000000100067824 */ /* 0x000fe400078e0206 */
[----:B------:R-:W-:-:S02]  /*1180*/  IMAD.IADD R7, R7, 0x1, R0 ;  /* 0x0000000107077824 */ /* 0x000fc400078e0200 */
[--C-:B------:R-:W-:Y:S02]  /*1190*/  IMAD.IADD R8, R8, 0x1, R0.reuse ;  /* 0x0000000108087824 */ /* 0x100fe400078e0200 */
[--C-:B------:R-:W-:Y:S02]  /*11a0*/  IMAD.IADD R9, R9, 0x1, R0.reuse ;  /* 0x0000000109097824 */ /* 0x100fe400078e0200 */
[--C-:B------:R-:W-:Y:S02]  /*11b0*/  IMAD.IADD R52, R52, 0x1, R0.reuse ;  /* 0x0000000134347824 */ /* 0x100fe400078e0200 */
[--C-:B------:R-:W-:Y:S02]  /*11c0*/  IMAD.IADD R53, R53, 0x1, R0.reuse ;  /* 0x0000000135357824 */ /* 0x100fe400078e0200 */
[--C-:B------:R-:W-:Y:S02]  /*11d0*/  IMAD.IADD R54, R54, 0x1, R0.reuse ;  /* 0x0000000136367824 */ /* 0x100fe400078e0200 */
[----:B------:R-:W-:Y:S01]  /*11e0*/  IMAD.IADD R55, R55, 0x1, R0 ;  /* 0x0000000137377824 */ /* 0x000fe200078e0200 */
[----:B0-----:R0:W-:Y:S01]  /*11f0*/  @!P3 ST.E.128.STRONG.GPU desc[UR10][R50.64+0x200], R28 ;  /* 0x0002001c3200b985 */ /* 0x0011e2000c10fd0a */
[----:B------:R-:W-:Y:S05]  /*1200*/  @!P1 BRA `(.L_x_874) ;  /* 0x0000000c00e09947 */ /* 0x000fea0003800000 */
[----:B------:R-:W-:Y:S01]  /*1210*/  BAR.SYNC.DEFER_BLOCKING 0x0 ;  /* 0x0000000000007b1d */ /* 0x000fe20000010000 */
[----:B------:R-:W-:Y:S02]  /*1220*/  ISETP.NE.U32.AND P2, PT, R32, R34, PT ;  /* 0x000000222000720c */ /* 0x000fe40003f45070 */
[----:B------:R-:W-:Y:S02]  /*1230*/  @P0 LEA R0, R0, UR4, 0x4 ;  /* 0x0000000400000c11 */ /* 0x000fe4000f8e20ff */
[----:B------:R-:W-:Y:S02]  /*1240*/  ISETP.NE.AND.EX P2, PT, R33, R35, PT, P2 ;  /* 0x000000232100720c */ /* 0x000fe40003f45320 */
[----:B------:R-:W-:Y:S02]  /*1250*/  ISETP.NE.U32.AND P1, PT, R34, R36, PT ;  /* 0x000000242200720c */ /* 0x000fe40003f25070 */
[----:B------:R-:W-:Y:S02]  /*1260*/  ISETP.NE.U32.AND P4, PT, R36, R38, PT ;  /* 0x000000262400720c */ /* 0x000fe40003f85070 */
[----:B------:R-:W-:-:S02]  /*1270*/  ISETP.NE.U32.AND P5, PT, R40, R42, PT ;  /* 0x0000002a2800720c */ /* 0x000fc40003fa5070 */
[----:B------:R-:W-:Y:S02]  /*1280*/  ISETP.NE.U32.AND P3, PT, R38, R40, PT ;  /* 0x000000282600720c */ /* 0x000fe40003f65070 */
[----:B------:R-:W-:Y:S02]  /*1290*/  ISETP.NE.AND.EX P1, PT, R35, R37, PT, P1 ;  /* 0x000000252300720c */ /* 0x000fe40003f25310 */
[----:B------:R-:W-:Y:S02]  /*12a0*/  ISETP.NE.AND.EX P4, PT, R37, R39, PT, P4 ;  /* 0x000000272500720c */ /* 0x000fe40003f85340 */
[----:B------:R-:W-:Y:S02]  /*12b0*/  @P2 LEA R6, R6, UR4, 0x4 ;  /* 0x0000000406062c11 */ /* 0x000fe4000f8e20ff */
[----:B------:R-:W-:Y:S02]  /*12c0*/  ISETP.NE.U32.AND P6, PT, R44, R46, PT ;  /* 0x0000002e2c00720c */ /* 0x000fe40003fc5070 */
[----:B------:R-:W-:Y:S01]  /*12d0*/  ISETP.NE.AND.EX P3, PT, R39, R41, PT, P3 ;  /* 0x000000292700720c */ /* 0x000fe20003f65330 */
[----:B------:R1:W-:Y:S01]  /*12e0*/  @P0 STS.64 [R0], R48 ;  /* 0x0000003000000388 */ /* 0x0003e20000000a00 */
[----:B------:R-:W-:-:S03]  /*12f0*/  ISETP.NE.AND.EX P6, PT, R45, R47, PT, P6 ;  /* 0x0000002f2d00720c */ /* 0x000fc60003fc5360 */
[----:B------:R1:W-:Y:S01]  /*1300*/  @P0 STS [R0+0x8], R15 ;  /* 0x0000080f00000388 */ /* 0x0003e20000000800 */
[----:B------:R-:W-:Y:S02]  /*1310*/  ISETP.NE.U32.AND P0, PT, R42, R44, PT ;  /* 0x0000002c2a00720c */ /* 0x000fe40003f05070 */
[----:B------:R-:W-:Y:S01]  /*1320*/  @P1 LEA R7, R7, UR4, 0x4 ;  /* 0x0000000407071c11 */ /* 0x000fe2000f8e20ff */
[----:B------:R1:W-:Y:S01]  /*1330*/  @P2 STS.64 [R6], R32 ;  /* 0x0000002006002388 */ /* 0x0003e20000000a00 */
[----:B------:R-:W-:Y:S02]  /*1340*/  ISETP.NE.AND.EX P0, PT, R43, R45, PT, P0 ;  /* 0x0000002d2b00720c */ /* 0x000fe40003f05300 */
[----:B------:R-:W-:Y:S01]  /*1350*/  @P4 LEA R8, R8, UR4, 0x4 ;  /* 0x0000000408084c11 */ /* 0x000fe2000f8e20ff */
[----:B------:R1:W-:Y:S01]  /*1360*/  @P2 STS [R6+0x8], R21 ;  /* 0x0000081506002388 */ /* 0x0003e20000000800 */
[----:B------:R-:W-:Y:S02]  /*1370*/  ISETP.NE.AND.EX P2, PT, R41, R43, PT, P5 ;  /* 0x0000002b2900720c */ /* 0x000fe40003f45350 */
[----:B------:R-:W-:Y:S01]  /*1380*/  ISETP.NE.U32.AND P5, PT, R46, R10, PT ;  /* 0x0000000a2e00720c */ /* 0x000fe20003fa5070 */
[----:B------:R1:W-:Y:S01]  /*1390*/  @P1 STS.64 [R7], R34 ;  /* 0x0000002207001388 */ /* 0x0003e20000000a00 */
[----:B------:R-:W-:-:S02]  /*13a0*/  @P3 LEA R9, R9, UR4, 0x4 ;  /* 0x0000000409093c11 */ /* 0x000fc4000f8e20ff */
[----:B------:R-:W-:Y:S01]  /*13b0*/  ISETP.NE.AND.EX P5, PT, R47, R11, PT, P5 ;  /* 0x0000000b2f00720c */ /* 0x000fe20003fa5350 */
[----:B------:R1:W-:Y:S01]  /*13c0*/  @P1 STS [R7+0x8], R17 ;  /* 0x0000081107001388 */ /* 0x0003e20000000800 */
[----:B------:R-:W-:Y:S02]  /*13d0*/  @P6 LEA R11, R54, UR4, 0x4 ;  /* 0x00000004360b6c11 */ /* 0x000fe4000f8e20ff */
[----:B------:R-:W-:Y:S01]  /*13e0*/  @P0 LEA R53, R53, UR4, 0x4 ;  /* 0x0000000435350c11 */ /* 0x000fe2000f8e20ff */
[----:B------:R1:W-:Y:S01]  /*13f0*/  @P4 STS.64 [R8], R36 ;  /* 0x0000002408004388 */ /* 0x0003e20000000a00 */
[----:B------:R-:W-:Y:S02]  /*1400*/  ISETP.GE.U32.AND P1, PT, R59, R28, PT ;  /* 0x0000001c3b00720c */ /* 0x000fe40003f26070 */
[----:B------:R-:W-:Y:S01]  /*1410*/  @P2 LEA R3, R52, UR4, 0x4 ;  /* 0x0000000434032c11 */ /* 0x000fe2000f8e20ff */
[----:B------:R1:W-:Y:S04]  /*1420*/  @P4 STS [R8+0x8], R19 ;  /* 0x0000081308004388 */ /* 0x0003e80000000800 */
[----:B------:R-:W-:Y:S01]  /*1430*/  @P5 LEA R55, R55, UR4, 0x4 ;  /* 0x0000000437375c11 */ /* 0x000fe2000f8e20ff */
        /* <DEDUP_REMOVED lines=11> */
[----:B------:R-:W-:Y:S05]  /*14f0*/  @P1 EXIT ;  /* 0x000000000000194d */ /* 0x000fea0003800000 */
[----:B-1----:R-:W-:Y:S01]  /*1500*/  IADD3 R3, PT, PT, R18, R14, R16 ;  /* 0x0000000e12037210 */ /* 0x002fe20007ffe010 */
[----:B------:R-:W-:Y:S01]  /*1510*/  BSSY.RECONVERGENT B0, `(.L_x_875) ;  /* 0x0000025000007945 */ /* 0x000fe20003800200 */
[----:B------:R-:W-:Y:S02]  /*1520*/  LOP3.LUT R0, RZ, R59, RZ, 0x33, !PT ;  /* 0x0000003bff007212 */ /* 0x000fe400078e33ff */
[----:B------:R-:W-:-:S04]  /*1530*/  IADD3 R3, PT, PT, R22, R3, R20 ;  /* 0x0000000316037210 */ /* 0x000fc80007ffe014 */
[----:B------:R-:W-:-:S04]  /*1540*/  IADD3 R3, PT, PT, R26, R3, R24 ;  /* 0x000000031a037210 */ /* 0x000fc80007ffe018 */
[----:B------:R-:W-:-:S04]  /*1550*/  IADD3 R0, PT, PT, R0, R3, R12 ;  /* 0x0000000300007210 */ /* 0x000fc80007ffe00c */
[C---:B------:R-:W-:Y:S02]  /*1560*/  LOP3.LUT R2, R0.reuse, 0x300, RZ, 0xc0, !PT ;  /* 0x0000030000027812 */ /* 0x040fe400078ec0ff */
[----:B------:R-:W-:Y:S02]  /*1570*/  ISETP.GE.U32.AND P1, PT, R0, 0x300, PT ;  /* 0x000003000000780c */ /* 0x000fe40003f26070 */
[----:B------:R-:W-:-:S13]  /*1580*/  ISETP.NE.AND P0, PT, R2, 0x300, PT ;  /* 0x000003000200780c */ /* 0x000fda0003f05270 */
[----:B------:R-:W-:Y:S05]  /*1590*/  @!P0 BRA `(.L_x_876) ;  /* 0x0000000000708947 */ /* 0x000fea0003800000 */
[----:B------:R-:W1:Y:S01]  /*15a0*/  LDC.64 R2, c[0x0][0x3a0] ;  /* 0x0000e800ff027b82 */ /* 0x000e620000000a00 */
[----:B------:R-:W-:-:S05]  /*15b0*/  LEA.HI R0, R0, 0x1, RZ, 0x18 ;  /* 0x0000000100007811 */ /* 0x000fca00078fc0ff */
[C---:B------:R-:W-:Y:S01]  /*15c0*/  IMAD.SHL.U32 R6, R0.reuse, 0x100, RZ ;  /* 0x0000010000067824 */ /* 0x040fe200078e00ff */
[----:B------:R-:W-:Y:S01]  /*15d0*/  LOP3.LUT R0, R0, 0x3, RZ, 0xc0, !PT ;  /* 0x0000000300007812 */ /* 0x000fe200078ec0ff */
[----:B------:R-:W2:Y:S03]  /*15e0*/  LDC.64 R4, c[0x0][0x398] ;  /* 0x0000e600ff047b82 */ /* 0x000ea60000000a00 */
[----:B------:R-:W-:Y:S01]  /*15f0*/  LOP3.LUT R6, R6, 0x300, RZ, 0xc0, !PT ;  /* 0x0000030006067812 */ /* 0x000fe200078ec0ff */
[----:B------:R-:W-:Y:S02]  /*1600*/  IMAD.MOV R0, RZ, RZ, -R0 ;  /* 0x000000ffff007224 */ /* 0x000fe400078e0a00 */
[----:B-1----:R-:W-:-:S04]  /*1610*/  IMAD.WIDE.U32 R2, R59, 0x4, R2 ;  /* 0x000000043b027825 */ /* 0x002fc800078e0002 */
[----:B------:R-:W-:Y:S01]  /*1620*/  IMAD.MOV.U32 R10, RZ, RZ, R2 ;  /* 0x000000ffff0a7224 */ /* 0x000fe200078e0002 */
[C---:B------:R-:W-:Y:S01]  /*1630*/  LEA R2, R59.reuse, UR4, 0x4 ;  /* 0x000000043b027c11 */ /* 0x040fe2000f8e20ff */
[----:B------:R-:W-:Y:S02]  /*1640*/  IMAD.MOV.U32 R11, RZ, RZ, R3 ;  /* 0x000000ffff0b7224 */ /* 0x000fe400078e0003 */
[----:B--2---:R-:W-:-:S04]  /*1650*/  IMAD.WIDE.U32 R4, R59, 0x8, R4 ;  /* 0x000000083b047825 */ /* 0x004fc800078e0004 */
[----:B------:R-:W-:Y:S02]  /*1660*/  IMAD.IADD R59, R59, 0x1, R6 ;  /* 0x000000013b3b7824 */ /* 0x000fe400078e0206 */
[----:B------:R-:W-:-:S07]  /*1670*/  VIADD R8, R2, 0x8 ;  /* 0x0000000802087836 */ /* 0x000fce0000000000 */
.L_x_877:
[----:B------:R-:W1:Y:S01]  /*1680*/  LDS.64 R2, [R8+-0x8] ;  /* 0xfffff80008027984 */ /* 0x000e620000000a00 */
[----:B------:R-:W-:Y:S01]  /*1690*/  IMAD.MOV.U32 R6, RZ, RZ, R10 ;  /* 0x000000ffff067224 */ /* 0x000fe200078e000a */
[----:B------:R-:W-:Y:S01]  /*16a0*/  IADD3 R10, P2, PT, R10, 0x400, RZ ;  /* 0x000004000a0a7810 */ /* 0x000fe20007f5e0ff */
[--C-:B------:R-:W-:Y:S01]  /*16b0*/  IMAD.MOV.U32 R7, RZ, RZ, R11.reuse ;  /* 0x000000ffff077224 */ /* 0x100fe200078e000b */
[----:B------:R2:W3:Y:S01]  /*16c0*/  LDS R9, [R8] ;  /* 0x0000000008097984 */ /* 0x0004e20000000800 */
[----:B------:R-:W-:Y:S02]  /*16d0*/  VIADD R0, R0, 0x1 ;  /* 0x0000000100007836 */ /* 0x000fe40000000000 */
[----:B------:R-:W-:-:S03]  /*16e0*/  IMAD.X R11, RZ, RZ, R11, P2 ;  /* 0x000000ffff0b7224 */ /* 0x000fc600010e060b */
[----:B------:R-:W-:Y:S01]  /*16f0*/  ISETP.NE.AND P0, PT, R0, RZ, PT ;  /* 0x000000ff0000720c */ /* 0x000fe20003f05270 */
[----:B--2---:R-:W-:Y:S01]  /*1700*/  VIADD R8, R8, 0x1000 ;  /* 0x0000100008087836 */ /* 0x004fe20000000000 */
[----:B-1----:R1:W-:Y:S04]  /*1710*/  STG.E.64 desc[UR10][R4.64], R2 ;  /* 0x0000000204007986 */ /* 0x0023e8000c101b0a */
[----:B---3--:R2:W-:Y:S01]  /*1720*/  STG.E desc[UR10][R6.64], R9 ;  /* 0x0000000906007986 */ /* 0x0085e2000c10190a */
[----:B-1----:R-:W-:-:S05]  /*1730*/  IADD3 R4, P3, PT, R4, 0x800, RZ ;  /* 0x0000080004047810 */ /* 0x002fca0007f7e0ff */
[----:B------:R-:W-:Y:S01]  /*1740*/  IMAD.X R5, RZ, RZ, R5, P3 ;  /* 0x000000ffff057224 */ /* 0x000fe200018e0605 */
[----:B--2---:R-:W-:Y:S07]  /*1750*/  @P0 BRA `(.L_x_877) ;  /* 0xfffffffc00c80947 */ /* 0x004fee000383ffff */
.L_x_876:
[----:B------:R-:W-:Y:S05]  /*1760*/  BSYNC.RECONVERGENT B0 ;  /* 0x0000000000007941 */ /* 0x000fea0003800200 */
.L_x_875:
[----:B------:R-:W-:Y:S05]  /*1770*/  @!P1 EXIT ;  /* 0x000000000000994d */ /* 0x000fea0003800000 */
[----:B------:R-:W1:Y:S01]  /*1780*/  LDC.64 R2, c[0x0][0x398] ;  /* 0x0000e600ff027b82 */ /* 0x000e620000000a00 */
[----:B------:R-:W-:Y:S01]  /*1790*/  IMAD.IADD R0, R28, 0x1, -R59 ;  /* 0x000000011c007824 */ /* 0x000fe200078e0a3b */
[----:B------:R-:W-:Y:S04]  /*17a0*/  BSSY.RECONVERGENT B0, `(.L_x_878) ;  /* 0x000005b000007945 */ /* 0x000fe80003800200 */
[----:B------:R-:W-:Y:S02]  /*17b0*/  ISETP.GT.AND P1, PT, R0, 0xc00, PT ;  /* 0x00000c000000780c */ /* 0x000fe40003f24270 */
[----:B------:R-:W2:Y:S01]  /*17c0*/  LDC.64 R4, c[0x0][0x3a0] ;  /* 0x0000e800ff047b82 */ /* 0x000ea20000000a00 */
[----:B------:R-:W-:-:S05]  /*17d0*/  LEA R0, R59, UR4, 0x4 ;  /* 0x000000043b007c11 */ /* 0x000fca000f8e20ff */
[----:B------:R-:W-:Y:S02]  /*17e0*/  VIADD R0, R0, 0x2000 ;  /* 0x0000200000007836 */ /* 0x000fe40000000000 */
[----:B-1----:R-:W-:-:S04]  /*17f0*/  IMAD.WIDE.U32 R2, R59, 0x8, R2 ;  /* 0x000000083b027825 */ /* 0x002fc800078e0002 */
[----:B--2---:R-:W-:Y:S01]  /*1800*/  IMAD.WIDE.U32 R6, R59, 0x4, R4 ;  /* 0x000000043b067825 */ /* 0x004fe200078e0004 */
[----:B------:R-:W-:Y:S02]  /*1810*/  IADD3 R4, P0, PT, R2, 0x1000, RZ ;  /* 0x0000100002047810 */ /* 0x000fe40007f1e0ff */
[----:B------:R-:W-:-:S03]  /*1820*/  IADD3 R2, P2, PT, R6, 0x800, RZ ;  /* 0x0000080006027810 */ /* 0x000fc60007f5e0ff */
[----:B------:R-:W-:Y:S01]  /*1830*/  IMAD.X R5, RZ, RZ, R3, P0 ;  /* 0x000000ffff057224 */ /* 0x000fe200000e0603 */
[----:B------:R-:W-:Y:S01]  /*1840*/  PLOP3.LUT P0, PT, PT, PT, PT, 0x80, 0x8 ;  /* 0x000000000008781c */ /* 0x000fe20003f0f070 */
[----:B------:R-:W-:Y:S01]  /*1850*/  IMAD.X R3, RZ, RZ, R7, P2 ;  /* 0x000000ffff037224 */ /* 0x000fe200010e0607 */
[----:B------:R-:W-:Y:S11]  /*1860*/  @!P1 BRA `(.L_x_879) ;  /* 0x0000000400389947 */ /* 0x000ff60003800000 */
[----:B------:R-:W-:Y:S01]  /*1870*/  PLOP3.LUT P0, PT, PT, PT, PT, 0x8, 0x80 ;  /* 0x000000000080781c */ /* 0x000fe20003f0e170 */
[----:B0-----:R-:W-:-:S12]  /*1880*/  VIADD R50, R28, 0xfffff400 ;  /* 0xfffff4001c327836 */ /* 0x001fd80000000000 */
.L_x_880:
[----:B------:R-:W0:Y:S01]  /*1890*/  LDS.64 R6, [R0+-0x2000] ;  /* 0xffe0000000067984 */ /* 0x000e220000000a00 */
[----:B------:R-:W-:-:S03]  /*18a0*/  VIADD R59, R59, 0x1000 ;  /* 0x000010003b3b7836 */ /* 0x000fc60000000000 */
[----:B------:R-:W1:Y:S02]  /*18b0*/  LDS R29, [R0+-0x1ff8] ;  /* 0xffe00800001d7984 */ /* 0x000e640000000800 */
[----:B------:R-:W-:Y:S02]  /*18c0*/  ISETP.GE.AND P1, PT, R59, R50, PT ;  /* 0x000000323b00720c */ /* 0x000fe40003f26270 */
[----:B------:R-:W2:Y:S04]  /*18d0*/  LDS.64 R8, [R0+-0x1000] ;  /* 0xfff0000000087984 */ /* 0x000ea80000000a00 */
[----:B------:R-:W3:Y:S04]  /*18e0*/  LDS R41, [R0+-0xff8] ;  /* 0xfff0080000297984 */ /* 0x000ee80000000800 */
[----:B------:R-:W4:Y:S04]  /*18f0*/  LDS.64 R10, [R0] ;  /* 0x00000000000a7984 */ /* 0x000f280000000a00 */
[----:B------:R-:W5:Y:S04]  /*1900*/  LDS R43, [R0+0x8] ;  /* 0x00000800002b7984 */ /* 0x000f680000000800 */
[----:B------:R-:W5:Y:S04]  /*1910*/  LDS.64 R12, [R0+0x1000] ;  /* 0x00100000000c7984 */ /* 0x000f680000000a00 */
        /* <DEDUP_REMOVED lines=24> */
[----:B------:R2:W5:Y:S04]  /*1aa0*/  LDS R48, [R0+0xd008] ;  /* 0x00d0080000307984 */ /* 0x0005680000000800 */
[----:B0-----:R0:W-:Y:S04]  /*1ab0*/  STG.E.64 desc[UR10][R4.64+-0x1000], R6 ;  /* 0xfff0000604007986 */ /* 0x0011e8000c101b0a */
[----:B-1----:R-:W-:Y:S01]  /*1ac0*/  STG.E desc[UR10][R2.64+-0x800], R29 ;  /* 0xfff8001d02007986 */ /* 0x002fe2000c10190a */
[----:B--2---:R-:W-:-:S03]  /*1ad0*/  VIADD R0, R0, 0x10000 ;  /* 0x0001000000007836 */ /* 0x004fc60000000000 */
[----:B------:R1:W-:Y:S04]  /*1ae0*/  STG.E.64 desc[UR10][R4.64+-0x800], R8 ;  /* 0xfff8000804007986 */ /* 0x0003e8000c101b0a */
[----:B---3--:R-:W-:Y:S01]  /*1af0*/  STG.E desc[UR10][R2.64+-0x400], R41 ;  /* 0xfffc002902007986 */ /* 0x008fe2000c10190a */
[----:B0-----:R-:W-:-:S03]  /*1b00*/  IADD3 R6, P3, PT, R2, 0x4000, RZ ;  /* 0x0000400002067810 */ /* 0x001fc60007f7e0ff */
[----:B----4-:R-:W-:Y:S02]  /*1b10*/  STG.E.64 desc[UR10][R4.64], R10 ;  /* 0x0000000a04007986 */ /* 0x010fe4000c101b0a */
[----:B------:R-:W-:Y:S02]  /*1b20*/  IMAD.X R7, RZ, RZ, R3, P3 ;  /* 0x000000ffff077224 */ /* 0x000fe400018e0603 */
[----:B-----5:R-:W-:Y:S01]  /*1b30*/  STG.E desc[UR10][R2.64], R43 ;  /* 0x0000002b02007986 */ /* 0x020fe2000c10190a */
[----:B-1----:R-:W-:-:S03]  /*1b40*/  IADD3 R8, P2, PT, R4, 0x8000, RZ ;  /* 0x0000800004087810 */ /* 0x002fc60007f5e0ff */
[----:B------:R-:W-:Y:S02]  /*1b50*/  STG.E.64 desc[UR10][R4.64+0x800], R12 ;  /* 0x0008000c04007986 */ /* 0x000fe4000c101b0a */
[----:B------:R-:W-:Y:S02]  /*1b60*/  IMAD.X R9, RZ, RZ, R5, P2 ;  /* 0x000000ffff097224 */ /* 0x000fe400010e0605 */
[----:B------:R-:W-:Y:S04]  /*1b70*/  STG.E desc[UR10][R2.64+0x400], R45 ;  /* 0x0004002d02007986 */ /* 0x000fe8000c10190a */
[----:B------:R-:W-:Y:S04]  /*1b80*/  STG.E.64 desc[UR10][R4.64+0x1000], R14 ;  /* 0x0010000e04007986 */ /* 0x000fe8000c101b0a */
        /* <DEDUP_REMOVED lines=21> */
[----:B------:R0:W-:Y:S04]  /*1ce0*/  STG.E.64 desc[UR10][R4.64+0x6800], R38 ;  /* 0x0068002604007986 */ /* 0x0001e8000c101b0a */
[----:B------:R1:W-:Y:S01]  /*1cf0*/  STG.E desc[UR10][R2.64+0x3400], R48 ;  /* 0x0034003002007986 */ /* 0x0003e2000c10190a */
[----:B0-----:R-:W-:-:S02]  /*1d00*/  IMAD.MOV.U32 R4, RZ, RZ, R8 ;  /* 0x000000ffff047224 */ /* 0x001fc400078e0008 */
[----:B------:R-:W-:Y:S02]  /*1d10*/  IMAD.MOV.U32 R5, RZ, RZ, R9 ;  /* 0x000000ffff057224 */ /* 0x000fe400078e0009 */
[----:B-1----:R-:W-:Y:S02]  /*1d20*/  IMAD.MOV.U32 R2, RZ, RZ, R6 ;  /* 0x000000ffff027224 */ /* 0x002fe400078e0006 */
[----:B------:R-:W-:Y:S01]  /*1d30*/  IMAD.MOV.U32 R3, RZ, RZ, R7 ;  /* 0x000000ffff037224 */ /* 0x000fe200078e0007 */
[----:B------:R-:W-:Y:S06]  /*1d40*/  @!P1 BRA `(.L_x_880) ;  /* 0xfffffff800d09947 */ /* 0x000fec000383ffff */
.L_x_879:
[----:B------:R-:W-:Y:S05]  /*1d50*/  BSYNC.RECONVERGENT B0 ;  /* 0x0000000000007941 */ /* 0x000fea0003800200 */
.L_x_878:
[----:B------:R-:W-:Y:S01]  /*1d60*/  IMAD.IADD R6, R28, 0x1, -R59 ;  /* 0x000000011c067824 */ /* 0x000fe200078e0a3b */
[----:B------:R-:W-:Y:S04]  /*1d70*/  BSSY.RECONVERGENT B0, `(.L_x_881) ;  /* 0x000002e000007945 */ /* 0x000fe80003800200 */
[----:B------:R-:W-:-:S13]  /*1d80*/  ISETP.GT.AND P1, PT, R6, 0x400, PT ;  /* 0x000004000600780c */ /* 0x000fda0003f24270 */
[----:B------:R-:W-:Y:S05]  /*1d90*/  @!P1 BRA `(.L_x_882) ;  /* 0x0000000000ac9947 */ /* 0x000fea0003800000 */
[----:B------:R-:W1:Y:S01]  /*1da0*/  LDS.64 R6, [R0+-0x2000] ;  /* 0xffe0000000067984 */ /* 0x000e620000000a00 */
[----:B------:R-:W-:Y:S01]  /*1db0*/  PLOP3.LUT P0, PT, PT, PT, PT, 0x8, 0x80 ;  /* 0x000000000080781c */ /* 0x000fe20003f0e170 */
[----:B------:R-:W-:Y:S02]  /*1dc0*/  VIADD R59, R59, 0x800 ;  /* 0x000008003b3b7836 */ /* 0x000fe40000000000 */
[----:B------:R-:W2:Y:S04]  /*1dd0*/  LDS R23, [R0+-0x1ff8] ;  /* 0xffe0080000177984 */ /* 0x000ea80000000800 */
[----:B------:R-:W3:Y:S04]  /*1de0*/  LDS.64 R8, [R0+-0x1000] ;  /* 0xfff0000000087984 */ /* 0x000ee80000000a00 */
[----:B------:R-:W4:Y:S04]  /*1df0*/  LDS R25, [R0+-0xff8] ;  /* 0xfff0080000197984 */ /* 0x000f280000000800 */
[----:B------:R-:W5:Y:S04]  /*1e00*/  LDS.64 R10, [R0] ;  /* 0x00000000000a7984 */ /* 0x000f680000000a00 */
[----:B------:R-:W5:Y:S04]  /*1e10*/  LDS R27, [R0+0x8] ;  /* 0x00000800001b7984 */ /* 0x000f680000000800 */
[----:B------:R-:W5:Y:S04]  /*1e20*/  LDS.64 R12, [R0+0x1000] ;  /* 0x00100000000c7984 */ /* 0x000f680000000a00 */
[----:B0-----:R-:W0:Y:S04]  /*1e30*/  LDS R29, [R0+0x1008] ;  /* 0x00100800001d7984 */ /* 0x001e280000000800 */
[----:B------:R-:W0:Y:S04]  /*1e40*/  LDS.64 R14, [R0+0x2000] ;  /* 0x00200000000e7984 */ /* 0x000e280000000a00 */
[----:B------:R-:W0:Y:S04]  /*1e50*/  LDS R31, [R0+0x2008] ;  /* 0x00200800001f7984 */ /* 0x000e280000000800 */
[----:B------:R-:W0:Y:S04]  /*1e60*/  LDS.64 R16, [R0+0x3000] ;  /* 0x0030000000107984 */ /* 0x000e280000000a00 */
[----:B------:R-:W0:Y:S04]  /*1e70*/  LDS R33, [R0+0x3008] ;  /* 0x0030080000217984 */ /* 0x000e280000000800 */
[----:B------:R-:W0:Y:S04]  /*1e80*/  LDS.64 R18, [R0+0x4000] ;  /* 0x0040000000127984 */ /* 0x000e280000000a00 */
[----:B------:R-:W0:Y:S04]  /*1e90*/  LDS R35, [R0+0x4008] ;  /* 0x0040080000237984 */ /* 0x000e280000000800 */
[----:B------:R-:W0:Y:S04]  /*1ea0*/  LDS.64 R20, [R0+0x5000] ;  /* 0x0050000000147984 */ /* 0x000e280000000a00 */
[----:B------:R3:W0:Y:S04]  /*1eb0*/  LDS R37, [R0+0x5008] ;  /* 0x0050080000257984 */ /* 0x0006280000000800 */
[----:B-1----:R1:W-:Y:S04]  /*1ec0*/  STG.E.64 desc[UR10][R4.64+-0x1000], R6 ;  /* 0xfff0000604007986 */ /* 0x0023e8000c101b0a */
[----:B--2---:R-:W-:Y:S01]  /*1ed0*/  STG.E desc[UR10][R2.64+-0x800], R23 ;  /* 0xfff8001702007986 */ /* 0x004fe2000c10190a */
[----:B---3--:R-:W-:-:S03]  /*1ee0*/  VIADD R0, R0, 0x8000 ;  /* 0x0000800000007836 */ /* 0x008fc60000000000 */
[----:B------:R2:W-:Y:S04]  /*1ef0*/  STG.E.64 desc[UR10][R4.64+-0x800], R8 ;  /* 0xfff8000804007986 */ /* 0x0005e8000c101b0a */
[----:B----4-:R-:W-:Y:S01]  /*1f00*/  STG.E desc[UR10][R2.64+-0x400], R25 ;  /* 0xfffc001902007986 */ /* 0x010fe2000c10190a */
[----:B-1----:R-:W-:-:S03]  /*1f10*/  IADD3 R6, P2, PT, R2, 0x2000, RZ ;  /* 0x0000200002067810 */ /* 0x002fc60007f5e0ff */
[----:B-----5:R-:W-:Y:S02]  /*1f20*/  STG.E.64 desc[UR10][R4.64], R10 ;  /* 0x0000000a04007986 */ /* 0x020fe4000c101b0a */
[----:B------:R-:W-:Y:S02]  /*1f30*/  IMAD.X R7, RZ, RZ, R3, P2 ;  /* 0x000000ffff077224 */ /* 0x000fe400010e0603 */
[----:B------:R-:W-:Y:S01]  /*1f40*/  STG.E desc[UR10][R2.64], R27 ;  /* 0x0000001b02007986 */ /* 0x000fe2000c10190a */
[----:B--2---:R-:W-:-:S03]  /*1f50*/  IADD3 R8, P1, PT, R4, 0x4000, RZ ;  /* 0x0000400004087810 */ /* 0x004fc60007f3e0ff */
[----:B------:R-:W-:Y:S02]  /*1f60*/  STG.E.64 desc[UR10][R4.64+0x800], R12 ;  /* 0x0008000c04007986 */ /* 0x000fe4000c101b0a */
[----:B------:R-:W-:Y:S02]  /*1f70*/  IMAD.X R9, RZ, RZ, R5, P1 ;  /* 0x000000ffff097224 */ /* 0x000fe400008e0605 */
[----:B0-----:R-:W-:Y:S04]  /*1f80*/  STG.E desc[UR10][R2.64+0x400], R29 ;  /* 0x0004001d02007986 */ /* 0x001fe8000c10190a */
        /* <DEDUP_REMOVED lines=11> */
[----:B------:R-:W-:-:S07]  /*2040*/  IMAD.MOV.U32 R3, RZ, RZ, R7 ;  /* 0x000000ffff037224 */ /* 0x000fce00078e0007 */
.L_x_882:
[----:B------:R-:W-:Y:S05]  /*2050*/  BSYNC.RECONVERGENT B0 ;  /* 0x0000000000007941 */ /* 0x000fea0003800200 */
.L_x_881:
[----:B------:R-:W-:-:S13]  /*2060*/  ISETP.LT.OR P0, PT, R59, R28, P0 ;  /* 0x0000001c3b00720c */ /* 0x000fda0000701670 */
[----:B------:R-:W-:Y:S05]  /*2070*/  @!P0 EXIT ;  /* 0x000000000000894d */ /* 0x000fea0003800000 */
[----:B------:R-:W1:Y:S04]  /*2080*/  LDS.64 R6, [R0+-0x2000] ;  /* 0xffe0000000067984 */ /* 0x000e680000000a00 */
[----:B------:R-:W2:Y:S04]  /*2090*/  LDS R15, [R0+-0x1ff8] ;  /* 0xffe00800000f7984 */ /* 0x000ea80000000800 */
[----:B------:R-:W3:Y:S04]  /*20a0*/  LDS.64 R8, [R0+-0x1000] ;  /* 0xfff0000000087984 */ /* 0x000ee80000000a00 */
[----:B------:R-:W4:Y:S04]  /*20b0*/  LDS R17, [R0+-0xff8] ;  /* 0xfff0080000117984 */ /* 0x000f280000000800 */
[----:B------:R-:W5:Y:S04]  /*20c0*/  LDS.64 R10, [R0] ;  /* 0x00000000000a7984 */ /* 0x000f680000000a00 */
[----:B------:R-:W0:Y:S04]  /*20d0*/  LDS R19, [R0+0x8] ;  /* 0x0000080000137984 */ /* 0x000e280000000800 */
[----:B------:R-:W0:Y:S04]  /*20e0*/  LDS.64 R12, [R0+0x1000] ;  /* 0x00100000000c7984 */ /* 0x000e280000000a00 */
[----:B------:R-:W0:Y:S04]  /*20f0*/  LDS R21, [R0+0x1008] ;  /* 0x0010080000157984 */ /* 0x000e280000000800 */
[----:B-1----:R-:W-:Y:S04]  /*2100*/  STG.E.64 desc[UR10][R4.64+-0x1000], R6 ;  /* 0xfff0000604007986 */ /* 0x002fe8000c101b0a */
[----:B--2---:R-:W-:Y:S04]  /*2110*/  STG.E desc[UR10][R2.64+-0x800], R15 ;  /* 0xfff8000f02007986 */ /* 0x004fe8000c10190a */
[----:B---3--:R-:W-:Y:S04]  /*2120*/  STG.E.64 desc[UR10][R4.64+-0x800], R8 ;  /* 0xfff8000804007986 */ /* 0x008fe8000c101b0a */
[----:B----4-:R-:W-:Y:S04]  /*2130*/  STG.E desc[UR10][R2.64+-0x400], R17 ;  /* 0xfffc001102007986 */ /* 0x010fe8000c10190a */
[----:B-----5:R-:W-:Y:S04]  /*2140*/  STG.E.64 desc[UR10][R4.64], R10 ;  /* 0x0000000a04007986 */ /* 0x020fe8000c101b0a */
[----:B0-----:R-:W-:Y:S04]  /*2150*/  STG.E desc[UR10][R2.64], R19 ;  /* 0x0000001302007986 */ /* 0x001fe8000c10190a */
[----:B------:R-:W-:Y:S04]  /*2160*/  STG.E.64 desc[UR10][R4.64+0x800], R12 ;  /* 0x0008000c04007986 */ /* 0x000fe8000c101b0a */
[----:B------:R-:W-:Y:S01]  /*2170*/  STG.E desc[UR10][R2.64+0x400], R21 ;  /* 0x0004001502007986 */ /* 0x000fe2000c10190a */
[----:B------:R-:W-:Y:S05]  /*2180*/  EXIT ;  /* 0x000000000000794d */ /* 0x000fea0003800000 */
.L_x_874:
[----:B------:R-:W-:Y:S01]  /*2190*/  ISETP.NE.U32.AND P2, PT, R32, R34, PT ;  /* 0x000000222000720c */ /* 0x000fe20003f45070 */
[----:B------:R-:W1:Y:S01]  /*21a0*/  @P0 LDC.64 R24, c[0x0][0x398] ;  /* 0x0000e600ff180b82 */ /* 0x000e620000000a00 */
[----:B------:R-:W-:Y:S02]  /*21b0*/  ISETP.NE.U32.AND P1, PT, R34, R36, PT ;  /* 0x000000242200720c */ /* 0x000fe40003f25070 */
[----:B------:R-:W-:Y:S02]  /*21c0*/  ISETP.NE.AND.EX P2, PT, R33, R35, PT, P2 ;  /* 0x000000232100720c */ /* 0x000fe40003f45320 */
[----:B------:R-:W-:Y:S02]  /*21d0*/  ISETP.NE.U32.AND P3, PT, R36, R38, PT ;  /* 0x000000262400720c */ /* 0x000fe40003f65070 */
[----:B------:R-:W-:Y:S01]  /*21e0*/  ISETP.NE.AND.EX P1, PT, R35, R37, PT, P1 ;  /* 0x000000252300720c */ /* 0x000fe20003f25310 */
[----:B------:R-:W2:Y:S01]  /*21f0*/  @P0 LDC.64 R12, c[0x0][0x3a0] ;  /* 0x0000e800ff0c0b82 */ /* 0x000ea20000000a00 */
[----:B------:R-:W-:-:S02]  /*2200*/  ISETP.NE.U32.AND P4, PT, R38, R40, PT ;  /* 0x000000282600720c */ /* 0x000fc40003f85070 */
[----:B------:R-:W-:Y:S02]  /*2210*/  ISETP.NE.U32.AND P5, PT, R40, R42, PT ;  /* 0x0000002a2800720c */ /* 0x000fe40003fa5070 */
[----:B------:R-:W-:Y:S02]  /*2220*/  ISETP.NE.AND.EX P3, PT, R37, R39, PT, P3 ;  /* 0x000000272500720c */ /* 0x000fe40003f65330 */
[----:B------:R-:W-:Y:S01]  /*2230*/  ISETP.NE.AND.EX P4, PT, R39, R41, PT, P4 ;  /* 0x000000292700720c */ /* 0x000fe20003f85340 */
[----:B------:R-:W3:Y:S01]  /*2240*/  @P2 LDC.64 R58, c[0x0][0x398] ;  /* 0x0000e600ff3a2b82 */ /* 0x000ee20000000a00 */
[----:B------:R-:W-:Y:S02]  /*2250*/  ISETP.NE.AND.EX P5, PT, R41, R43, PT, P5 ;  /* 0x0000002b2900720c */ /* 0x000fe40003fa5350 */
[----:B------:R-:W-:-:S04]  /*2260*/  ISETP.NE.U32.AND P6, PT, R44, R46, PT ;  /* 0x0000002e2c00720c */ /* 0x000fc80003fc5070 */
[----:B------:R-:W-:Y:S01]  /*2270*/  ISETP.NE.AND.EX P6, PT, R45, R47, PT, P6 ;  /* 0x0000002f2d00720c */ /* 0x000fe20003fc5360 */
[----:B0-----:R-:W0:Y:S01]  /*2280*/  @P2 LDC.64 R50, c[0x0][0x3a0] ;  /* 0x0000e800ff322b82 */ /* 0x001e220000000a00 */
[----:B-1----:R-:W-:-:S05]  /*2290*/  @P0 IMAD.WIDE R26, R0, 0x8, R24 ;  /* 0x00000008001a0825 */ /* 0x002fca00078e0218 */
[----:B------:R1:W-:Y:S01]  /*22a0*/  @P0 STG.E.64 desc[UR10][R26.64], R48 ;  /* 0x000000301a000986 */ /* 0x0003e2000c101b0a */
[----:B--2---:R-:W-:Y:S01]  /*22b0*/  @P0 IMAD.WIDE R28, R0, 0x4, R12 ;  /* 0x00000004001c0825 */ /* 0x004fe200078e020c */
[----:B------:R-:W2:Y:S04]  /*22c0*/  @P1 LDC.64 R24, c[0x0][0x3a0] ;  /* 0x0000e800ff181b82 */ /* 0x000ea80000000a00 */
[----:B------:R4:W-:Y:S01]  /*22d0*/  @P0 STG.E desc[UR10][R28.64], R15 ;  /* 0x0000000f1c000986 */ /* 0x0009e2000c10190a */
[----:B------:R-:W-:Y:S01]  /*22e0*/  ISETP.NE.U32.AND P0, PT, R42, R44, PT ;  /* 0x0000002c2a00720c */ /* 0x000fe20003f05070 */
[----:B---3--:R-:W-:Y:S02]  /*22f0*/  @P2 IMAD.WIDE R58, R6, 0x8, R58 ;  /* 0x00000008063a2825 */ /* 0x008fe400078e023a */
[----:B------:R-:W3:Y:S01]  /*2300*/  @P1 LDC.64 R12, c[0x0][0x398] ;  /* 0x0000e600ff0c1b82 */ /* 0x000ee20000000a00 */
[----:B------:R-:W-:-:S02]  /*2310*/  ISETP.NE.AND.EX P0, PT, R43, R45, PT, P0 ;  /* 0x0000002d2b00720c */ /* 0x000fc40003f05300 */
[----:B------:R5:W-:Y:S01]  /*2320*/  @P2 STG.E.64 desc[UR10][R58.64], R32 ;  /* 0x000000203a002986 */ /* 0x000be2000c101b0a */
[----:B0-----:R-:W-:-:S04]  /*2330*/  @P2 IMAD.WIDE R50, R6, 0x4, R50 ;  /* 0x0000000406322825 */ /* 0x001fc800078e0232 */
[----:B-1----:R-:W0:Y:S01]  /*2340*/  @P3 LDC.64 R26, c[0x0][0x398] ;  /* 0x0000e600ff1a3b82 */ /* 0x002e220000000a00 */
[----:B------:R1:W-:Y:S01]  /*2350*/  @P2 STG.E desc[UR10][R50.64], R21 ;  /* 0x0000001532002986 */ /* 0x0003e2000c10190a */
[----:B------:R-:W-:-:S06]  /*2360*/  ISETP.NE.U32.AND P2, PT, R46, R10, PT ;  /* 0x0000000a2e00720c */ /* 0x000fcc0003f45070 */
[----:B----4-:R-:W4:Y:S01]  /*2370*/  @P3 LDC.64 R14, c[0x0][0x3a0] ;  /* 0x0000e800ff0e3b82 */ /* 0x010f220000000a00 */
[----:B--2---:R-:W-:Y:S01]  /*2380*/  @P1 IMAD.WIDE R24, R7, 0x4, R24 ;  /* 0x0000000407181825 */ /* 0x004fe200078e0218 */
[----:B------:R-:W-:-:S06]  /*2390*/  ISETP.NE.AND.EX P2, PT, R47, R11, PT, P2 ;  /* 0x0000000b2f00720c */ /* 0x000fcc0003f45320 */
[----:B------:R-:W2:Y:S01]  /*23a0*/  @P4 LDC.64 R28, c[0x0][0x398] ;  /* 0x0000e600ff1c4b82 */ /* 0x000ea20000000a00 */
[----:B---3--:R-:W-:-:S05]  /*23b0*/  @P1 IMAD.WIDE R12, R7, 0x8, R12 ;  /* 0x00000008070c1825 */ /* 0x008fca00078e020c */
[----:B------:R3:W-:Y:S02]  /*23c0*/  @P1 STG.E.64 desc[UR10][R12.64], R34 ;  /* 0x000000220c001986 */ /* 0x0007e4000c101b0a */
[----:B------:R-:W3:Y:S01]  /*23d0*/  @P4 LDC.64 R30, c[0x0][0x3a0] ;  /* 0x0000e800ff1e4b82 */ /* 0x000ee20000000a00 */
[C---:B0-----:R-:W-:Y:S01]  /*23e0*/  @P3 IMAD.WIDE R26, R8.reuse, 0x8, R26 ;  /* 0x00000008081a3825 */ /* 0x041fe200078e021a */
[----:B------:R0:W-:Y:S04]  /*23f0*/  @P1 STG.E desc[UR10][R24.64], R17 ;  /* 0x0000001118001986 */ /* 0x0001e8000c10190a */
[----:B------:R0:W-:Y:S02]  /*2400*/  @P3 STG.E.64 desc[UR10][R26.64], R36 ;  /* 0x000000241a003986 */ /* 0x0001e4000c101b0a */
[----:B------:R-:W0:Y:S01]  /*2410*/  @P5 LDC.64 R48, c[0x0][0x398] ;  /* 0x0000e600ff305b82 */ /* 0x000e220000000a00 */
[----:B----4-:R-:W-:-:S05]  /*2420*/  @P3 IMAD.WIDE R14, R8, 0x4, R14 ;  /* 0x00000004080e3825 */ /* 0x010fca00078e020e */
[----:B------:R4:W-:Y:S02]  /*2430*/  @P3 STG.E desc[UR10][R14.64], R19 ;  /* 0x000000130e003986 */ /* 0x0009e4000c10190a */
[----:B-----5:R-:W5:Y:S01]  /*2440*/  @P5 LDC.64 R32, c[0x0][0x3a0] ;  /* 0x0000e800ff205b82 */ /* 0x020f620000000a00 */
[----:B--2---:R-:W-:-:S05]  /*2450*/  @P4 IMAD.WIDE R28, R9, 0x8, R28 ;  /* 0x00000008091c4825 */ /* 0x004fca00078e021c */
[----:B------:R4:W-:Y:S02]  /*2460*/  @P4 STG.E.64 desc[UR10][R28.64], R38 ;  /* 0x000000261c004986 */ /* 0x0009e4000c101b0a */
[----:B-1----:R-:W1:Y:S01]  /*2470*/  @P0 LDC.64 R20, c[0x0][0x398] ;  /* 0x0000e600ff140b82 */ /* 0x002e620000000a00 */
[----:B---3--:R-:W-:-:S05]  /*2480*/  @P4 IMAD.WIDE R30, R9, 0x4, R30 ;  /* 0x00000004091e4825 */ /* 0x008fca00078e021e */
[----:B------:R4:W-:Y:S02]  /*2490*/  @P4 STG.E desc[UR10][R30.64], R23 ;  /* 0x000000171e004986 */ /* 0x0009e4000c10190a */
[----:B------:R-:W2:Y:S01]  /*24a0*/  @P0 LDC.64 R60, c[0x0][0x3a0] ;  /* 0x0000e800ff3c0b82 */ /* 0x000ea20000000a00 */
[----:B0-----:R-:W-:-:S05]  /*24b0*/  @P5 IMAD.WIDE R48, R52, 0x8, R48 ;  /* 0x0000000834305825 */ /* 0x001fca00078e0230 */
[----:B------:R4:W-:Y:S02]  /*24c0*/  @P5 STG.E.64 desc[UR10][R48.64], R40 ;  /* 0x0000002830005986 */ /* 0x0009e4000c101b0a */
[----:B------:R-:W0:Y:S01]  /*24d0*/  @P6 LDC.64 R58, c[0x0][0x398] ;  /* 0x0000e600ff3a6b82 */ /* 0x000e220000000a00 */
[----:B-----5:R-:W-:-:S05]  /*24e0*/  @P5 IMAD.WIDE R32, R52, 0x4, R32 ;  /* 0x0000000434205825 */ /* 0x020fca00078e0220 */
[----:B------:R4:W-:Y:S02]  /*24f0*/  @P5 STG.E desc[UR10][R32.64], R56 ;  /* 0x0000003820005986 */ /* 0x0009e4000c10190a */
[----:B------:R-:W3:Y:S01]  /*2500*/  @P6 LDC.64 R50, c[0x0][0x3a0] ;  /* 0x0000e800ff326b82 */ /* 0x000ee20000000a00 */
[----:B-1----:R-:W-:-:S05]  /*2510*/  @P0 IMAD.WIDE R20, R53, 0x8, R20 ;  /* 0x0000000835140825 */ /* 0x002fca00078e0214 */
[----:B------:R4:W-:Y:S01]  /*2520*/  @P0 STG.E.64 desc[UR10][R20.64], R42 ;  /* 0x0000002a14000986 */ /* 0x0009e2000c101b0a */
[----:B--2---:R-:W-:-:S05]  /*2530*/  @P0 IMAD.WIDE R60, R53, 0x4, R60 ;  /* 0x00000004353c0825 */ /* 0x004fca00078e023c */
[----:B------:R4:W-:Y:S01]  /*2540*/  @P0 STG.E desc[UR10][R60.64], R2 ;  /* 0x000000023c000986 */ /* 0x0009e2000c10190a */
[----:B0-----:R-:W-:-:S05]  /*2550*/  @P6 IMAD.WIDE R58, R54, 0x8, R58 ;  /* 0x00000008363a6825 */ /* 0x001fca00078e023a */
[----:B------:R4:W-:Y:S01]  /*2560*/  @P6 STG.E.64 desc[UR10][R58.64], R44 ;  /* 0x0000002c3a006986 */ /* 0x0009e2000c101b0a */
[----:B---3--:R-:W-:-:S05]  /*2570*/  @P6 IMAD.WIDE R50, R54, 0x4, R50 ;  /* 0x0000000436326825 */ /* 0x008fca00078e0232 */
[----:B------:R4:W-:Y:S01]  /*2580*/  @P6 STG.E desc[UR10][R50.64], R4 ;  /* 0x0000000432006986 */ /* 0x0009e2000c10190a */
[----:B------:R-:W-:Y:S05]  /*2590*/  @!P2 EXIT ;  /* 0x000000000000a94d */ /* 0x000fea0003800000 */
[----:B----4-:R-:W0:Y:S08]  /*25a0*/  LDC.64 R2, c[0x0][0x398] ;  /* 0x0000e600ff027b82 */ /* 0x010e300000000a00 */
[----:B------:R-:W1:Y:S01]  /*25b0*/  LDC.64 R6, c[0x0][0x3a0] ;  /* 0x0000e800ff067b82 */ /* 0x000e620000000a00 */
[----:B0-----:R-:W-:-:S05]  /*25c0*/  IMAD.WIDE R2, R55, 0x8, R2 ;  /* 0x0000000837027825 */ /* 0x001fca00078e0202 */
[----:B------:R-:W-:Y:S01]  /*25d0*/  STG.E.64 desc[UR10][R2.64], R46 ;  /* 0x0000002e02007986 */ /* 0x000fe2000c101b0a */
[----:B-1----:R-:W-:-:S05]  /*25e0*/  IMAD.WIDE R6, R55, 0x4, R6 ;  /* 0x0000000437067825 */ /* 0x002fca00078e0206 */
[----:B------:R-:W-:Y:S01]  /*25f0*/  STG.E desc[UR10][R6.64], R5 ;  /* 0x0000000506007986 */ /* 0x000fe2000c10190a */
[----:B------:R-:W-:Y:S05]  /*2600*/  EXIT ;  /* 0x000000000000794d */ /* 0x000fea0003800000 */
.L_x_873:
[----:B------:R-:W0:Y:S01]  /*2610*/  S2R R0, SR_TID.X ;  /* 0x0000000000007919 */ /* 0x000e220000002100 */
[----:B------:R-:W1:Y:S01]  /*2620*/  LDC.64 R2, c[0x0][0x380] ;  /* 0x0000e000ff027b82 */ /* 0x000e620000000a00 */
[C---:B0-----:R-:W-:Y:S02]  /*2630*/  LOP3.LUT R4, R0.reuse, 0x1f, RZ, 0xc0, !PT ;  /* 0x0000001f00047812 */ /* 0x041fe400078ec0ff */
[----:B------:R-:W-:-:S03]  /*2640*/  LOP3.LUT R5, R0, 0x3e0, RZ, 0xc0, !PT ;  /* 0x000003e000057812 */ /* 0x000fc600078ec0ff */
[----:B------:R-:W-:-:S04]  /*2650*/  IMAD.IADD R4, R25, 0x1, R4 ;  /* 0x0000000119047824 */ /* 0x000fc800078e0204 */
[----:B------:R-:W-:-:S04]  /*2660*/  IMAD R5, R5, 0x9, R4 ;  /* 0x0000000905057824 */ /* 0x000fc800078e0204 */
[----:B-1----:R-:W-:-:S05]  /*2670*/  IMAD.WIDE.U32 R4, R5, 0x8, R2 ;  /* 0x0000000805047825 */ /* 0x002fca00078e0002 */
        /* <DEDUP_REMOVED lines=11> */
[----:B------:R-:W-:Y:S01]  /*2730*/  @!P0 IMAD.WIDE.U32 R2, R25, 0x8, R2 ;  /* 0x0000000819028825 */ /* 0x000fe200078e0002 */
[----:B------:R-:W0:Y:S01]  /*2740*/  S2R R43, SR_LANEID ;  /* 0x00000000002b7919 */ /* 0x000e220000000000 */
[----:B------:R-:W1:Y:S03]  /*2750*/  S2UR UR5, SR_CgaCtaId ;  /* 0x00000000000579c3 */ /* 0x000e660000008800 */
[----:B------:R0:W5:Y:S01]  /*2760*/  @!P0 LDG.E.64.CONSTANT R34, desc[UR10][R2.64+-0x8] ;  /* 0xfffff80a02228981 */ /* 0x000162000c1e9b00 */
[----:B------:R-:W-:Y:S01]  /*2770*/  SHF.R.U32.HI R58, RZ, 0x5, R0 ;  /* 0x00000005ff3a7819 */ /* 0x000fe20000011600 */
[----:B------:R-:W-:Y:S01]  /*2780*/  UMOV UR4, 0x400 ;  /* 0x0000040000047882 */ /* 0x000fe20000000000 */
[----:B------:R-:W-:Y:S01]  /*2790*/  ISETP.NE.AND P0, PT, R0, RZ, PT ;  /* 0x000000ff0000720c */ /* 0x000fe20003f05270 */
[----:B------:R-:W-:Y:S01]  /*27a0*/  IMAD.MOV.U32 R36, RZ, RZ, 0x2 ;  /* 0x00000002ff247424 */ /* 0x000fe200078e00ff */
[----:B------:R-:W5:Y:S01]  /*27b0*/  LDC R25, c[0x0][0x390] ;  /* 0x0000e400ff197b82 */ /* 0x000f620000000800 */
[C---:B------:R-:W-:Y:S01]  /*27c0*/  ISETP.NE.AND P5, PT, R58.reuse, 0x5, PT ;  /* 0x000000053a00780c */ /* 0x040fe20003fa5270 */
[----:B-1----:R-:W-:Y:S01]  /*27d0*/  ULEA UR4, UR5, UR4, 0x18 ;  /* 0x0000000405047291 */ /* 0x002fe2000f8ec0ff */
[----:B0-----:R-:W-:-:S04]  /*27e0*/  IMAD R24, R58, 0x120, R43 ;  /* 0x000001203a187824 */ /* 0x001fc800078e022b */
[----:B------:R-:W-:Y:S01]  /*27f0*/  IMAD R3, R43, 0x8, R24 ;  /* 0x000000082b037824 */ /* 0x000fe200078e0218 */
[----:B------:R-:W-:-:S05]  /*2800*/  LEA R5, R24, UR4, 0x3 ;  /* 0x0000000418057c11 */ /* 0x000fca000f8e18ff */
[--C-:B------:R-:W-:Y:S02]  /*2810*/  IMAD R2, R43, 0x40, R5.reuse ;  /* 0x000000402b027824 */ /* 0x100fe400078e0205 */
[----:B------:R-:W-:Y:S01]  /*2820*/  IMAD R24, R24, -0x4, R5 ;  /* 0xfffffffc18187824 */ /* 0x000fe200078e0205 */
[----:B--2---:R-:W-:Y:S04]  /*2830*/  STS.64 [R5], R6 ;  /* 0x0000000605007388 */ /* 0x004fe80000000a00 */
[----:B---3--:R-:W-:Y:S04]  /*2840*/  STS.64 [R5+0x100], R8 ;  /* 0x0001000805007388 */ /* 0x008fe80000000a00 */
[----:B----4-:R-:W-:Y:S04]  /*2850*/  STS.64 [R5+0x200], R10 ;  /* 0x0002000a05007388 */ /* 0x010fe80000000a00 */
[----:B-----5:R0:W-:Y:S04]  /*2860*/  STS.64 [R5+0x300], R12 ;  /* 0x0003000c05007388 */ /* 0x0201e80000000a00 */
[----:B------:R1:W-:Y:S04]  /*2870*/  STS.64 [R5+0x400], R14 ;  /* 0x0004000e05007388 */ /* 0x0003e80000000a00 */
[----:B------:R-:W-:Y:S04]  /*2880*/  STS.64 [R5+0x500], R16 ;  /* 0x0005001005007388 */ /* 0x000fe80000000a00 */
[----:B------:R-:W-:Y:S01]  /*2890*/  STS.64 [R5+0x600], R18 ;  /* 0x0006001205007388 */ /* 0x000fe20000000a00 */
[----:B0-----:R-:W-:-:S03]  /*28a0*/  IMAD R13, R3, -0x4, R2 ;  /* 0xfffffffc030d7824 */ /* 0x001fc600078e0202 */
[----:B------:R-:W-:Y:S01]  /*28b0*/  STS.64 [R5+0x700], R20 ;  /* 0x0007001405007388 */ /* 0x000fe20000000a00 */
[----:B-1----:R-:W-:-:S03]  /*28c0*/  LEA R15, R0, UR4, 0x3 ;  /* 0x00000004000f7c11 */ /* 0x002fc6000f8e18ff */
[----:B------:R-:W-:Y:S01]  /*28d0*/  STS.64 [R5+0x800], R22 ;  /* 0x0008001605007388 */ /* 0x000fe20000000a00 */
[----:B------:R-:W-:-:S03]  /*28e0*/  NOP ;  /* 0x0000000000007918 */ /* 0x000fc60000000000 */
[----:B------:R-:W-:Y:S04]  /*28f0*/  LDS.64 R32, [R2+0x40] ;  /* 0x0000400002207984 */ /* 0x000fe80000000a00 */
[----:B------:R-:W-:Y:S04]  /*2900*/  LDS.64 R56, [R2] ;  /* 0x0000000002387984 */ /* 0x000fe80000000a00 */
[----:B------:R-:W0:Y:S04]  /*2910*/  LDS.64 R54, [R2+0x8] ;  /* 0x0000080002367984 */ /* 0x000e280000000a00 */
[----:B------:R-:W1:Y:S04]  /*2920*/  LDS.64 R52, [R2+0x10] ;  /* 0x0000100002347984 */ /* 0x000e680000000a00 */
[----:B------:R-:W2:Y:S04]  /*2930*/  LDS.64 R48, [R2+0x18] ;  /* 0x0000180002307984 */ /* 0x000ea80000000a00 */
[----:B------:R-:W-:Y:S04]  /*2940*/  LDS.64 R46, [R2+0x20] ;  /* 0x00002000022e7984 */ /* 0x000fe80000000a00 */
[----:B------:R-:W-:Y:S04]  /*2950*/  LDS.64 R30, [R2+0x28] ;  /* 0x00002800021e7984 */ /* 0x000fe80000000a00 */
[----:B------:R-:W-:Y:S04]  /*2960*/  LDS.64 R28, [R2+0x30] ;  /* 0x00003000021c7984 */ /* 0x000fe80000000a00 */
[----:B------:R-:W-:Y:S01]  /*2970*/  LDS.64 R10, [R2+0x38] ;  /* 0x00003800020a7984 */ /* 0x000fe20000000a00 */
[----:B------:R-:W-:Y:S01]  /*2980*/  BAR.SYNC.DEFER_BLOCKING 0x0 ;  /* 0x0000000000007b1d */ /* 0x000fe20000010000 */
[----:B0-----:R-:W-:-:S04]  /*2990*/  ISETP.NE.U32.AND P2, PT, R56, R54, PT ;  /* 0x000000363800720c */ /* 0x001fc80003f45070 */
[----:B------:R-:W-:Y:S02]  /*29a0*/  ISETP.NE.AND.EX P2, PT, R57, R55, PT, P2 ;  /* 0x000000373900720c */ /* 0x000fe40003f45320 */
[----:B-1----:R-:W-:Y:S02]  /*29b0*/  ISETP.NE.U32.AND P1, PT, R54, R52, PT ;  /* 0x000000343600720c */ /* 0x002fe40003f25070 */
[----:B--2---:R-:W-:Y:S02]  /*29c0*/  ISETP.NE.U32.AND P3, PT, R52, R48, PT ;  /* 0x000000303400720c */ /* 0x004fe40003f65070 */
[----:B------:R-:W-:Y:S01]  /*29d0*/  ISETP.NE.AND.EX P1, PT, R55, R53, PT, P1 ;  /* 0x000000353700720c */ /* 0x000fe20003f25310 */
[----:B------:R-:W-:Y:S01]  /*29e0*/  STS [R24], R25 ;  /* 0x0000001918007388 */ /* 0x000fe20000000800 */
[----:B------:R-:W-:-:S03]  /*29f0*/  ISETP.NE.AND.EX P3, PT, R53, R49, PT, P3 ;  /* 0x000000313500720c */ /* 0x000fc60003f65330 */
        /* <DEDUP_REMOVED lines=13> */
[----:B------:R-:W-:Y:S04]  /*2ad0*/  LDS R6, [R13+0x10] ;  /* 0x000010000d067984 */ /* 0x000fe80000000800 */
[----:B------:R-:W-:Y:S04]  /*2ae0*/  LDS R7, [R13+0x14] ;  /* 0x000014000d077984 */ /* 0x000fe80000000800 */
[----:B------:R-:W-:Y:S04]  /*2af0*/  LDS R8, [R13+0x18] ;  /* 0x000018000d087984 */ /* 0x000fe80000000800 */
[----:B------:R-:W-:Y:S04]  /*2b00*/  LDS R9, [R13+0x1c] ;  /* 0x00001c000d097984 */ /* 0x000fe80000000800 */
[----:B------:R4:W-:Y:S01]  /*2b10*/  LDS R12, [R13+0x20] ;  /* 0x000020000d0c7984 */ /* 0x0009e20000000800 */
[----:B------:R-:W-:Y:S01]  /*2b20*/  BAR.SYNC.DEFER_BLOCKING 0x0 ;  /* 0x0000000000007b1d */ /* 0x000fe20000010000 */
[----:B0-----:R-:W-:-:S05]  /*2b30*/  SEL R14, R2, RZ, !P2 ;  /* 0x000000ff020e7207 */ /* 0x001fca0005000000 */
[----:B-1----:R-:W-:-:S05]  /*2b40*/  IMAD.IADD R14, R3, 0x1, R14 ;  /* 0x00000001030e7824 */ /* 0x002fca00078e020e */
[----:B----4-:R-:W-:-:S05]  /*2b50*/  SEL R13, R14, RZ, !P1 ;  /* 0x000000ff0e0d7207 */ /* 0x010fca0004800000 */
[----:B--2---:R-:W-:Y:S01]  /*2b60*/  IMAD.IADD R13, R4, 0x1, R13 ;  /* 0x00000001040d7824 */ /* 0x004fe200078e020d */
[----:B------:R-:W-:Y:S04]  /*2b70*/  STS.64 [R15+0x880], R32 ;  /* 0x000880200f007388 */ /* 0x000fe80000000a00 */
[----:B------:R-:W-:Y:S01]  /*2b80*/  SEL R14, R13, RZ, !P3 ;  /* 0x000000ff0d0e7207 */ /* 0x000fe20005800000 */
[----:B------:R-:W-:Y:S04]  /*2b90*/  BAR.SYNC.DEFER_BLOCKING 0x0 ;  /* 0x0000000000007b1d */ /* 0x000fe80000010000 */
[----:B---3--:R-:W-:-:S02]  /*2ba0*/  IMAD.IADD R14, R5, 0x1, R14 ;  /* 0x00000001050e7824 */ /* 0x008fc400078e020e */
[----:B------:R-:W0:Y:S01]  /*2bb0*/  @P0 LDS.64 R34, [R15+0x878] ;  /* 0x000878000f220984 */ /* 0x000e220000000a00 */
[----:B------:R-:W-:-:S04]  /*2bc0*/  ISETP.NE.U32.AND P0, PT, R48, R46, PT ;  /* 0x0000002e3000720c */ /* 0x000fc80003f05070 */
[----:B------:R-:W-:Y:S02]  /*2bd0*/  ISETP.NE.AND.EX P0, PT, R49, R47, PT, P0 ;  /* 0x0000002f3100720c */ /* 0x000fe40003f05300 */
[----:B0-----:R-:W-:-:S04]  /*2be0*/  ISETP.NE.U32.AND P4, PT, R34, R56, PT ;  /* 0x000000382200720c */ /* 0x001fc80003f85070 */
[----:B------:R-:W-:-:S04]  /*2bf0*/  ISETP.NE.AND.EX P4, PT, R35, R57, PT, P4 ;  /* 0x000000392300720c */ /* 0x000fc80003f85340 */
[----:B------:R-:W-:-:S09]  /*2c00*/  SEL R13, RZ, 0x1, !P4 ;  /* 0x00000001ff0d7807 */ /* 0x000fd20006000000 */
[----:B------:R-:W-:Y:S01]  /*2c10*/  @!P4 IMAD.MOV R36, RZ, RZ, 0x1 ;  /* 0x00000001ff24c424 */ /* 0x000fe200078e02ff */
[----:B------:R-:W-:Y:S01]  /*2c20*/  ISETP.NE.U32.AND P4, PT, R46, R30, PT ;  /* 0x0000001e2e00720c */ /* 0x000fe20003f85070 */
[----:B------:R-:W-:Y:S01]  /*2c30*/  @!P2 IMAD.MOV R36, RZ, RZ, R13 ;  /* 0x000000ffff24a224 */ /* 0x000fe200078e020d */
[----:B------:R-:W-:Y:S02]  /*2c40*/  SEL R13, R14, RZ, !P0 ;  /* 0x000000ff0e0d7207 */ /* 0x000fe40004000000 */
[----:B------:R-:W-:Y:S01]  /*2c50*/  ISETP.NE.AND.EX P2, PT, R47, R31, PT, P4 ;  /* 0x0000001f2f00720c */ /* 0x000fe20003f45340 */
[----:B------:R-:W-:Y:S01]  /*2c60*/  VIADD R37, R36, 0x1 ;  /* 0x0000000124257836 */ /* 0x000fe20000000000 */
[----:B------:R-:W-:Y:S01]  /*2c70*/  ISETP.NE.U32.AND P4, PT, R30, R28, PT ;  /* 0x0000001c1e00720c */ /* 0x000fe20003f85070 */
[----:B------:R-:W-:Y:S02]  /*2c80*/  IMAD.IADD R13, R6, 0x1, R13 ;  /* 0x00000001060d7824 */ /* 0x000fe400078e020d */
[----:B------:R-:W-:Y:S01]  /*2c90*/  @!P1 IMAD.MOV R37, RZ, RZ, R36 ;  /* 0x000000ffff259224 */ /* 0x000fe200078e0224 */
[----:B------:R-:W-:-:S02]  /*2ca0*/  ISETP.NE.AND.EX P1, PT, R31, R29, PT, P4 ;  /* 0x0000001d1f00720c */ /* 0x000fc40003f25340 */
[----:B------:R-:W-:Y:S01]  /*2cb0*/  SEL R14, R13, RZ, !P2 ;  /* 0x000000ff0d0e7207 */ /* 0x000fe20005000000 */
[----:B------:R-:W-:Y:S01]  /*2cc0*/  VIADD R38, R37, 0x1 ;  /* 0x0000000125267836 */ /* 0x000fe20000000000 */
[----:B------:R-:W-:Y:S01]  /*2cd0*/  ISETP.NE.U32.AND P4, PT, R28, R10, PT ;  /* 0x0000000a1c00720c */ /* 0x000fe20003f85070 */
[----:B------:R-:W-:Y:S02]  /*2ce0*/  @!P3 IMAD.MOV R38, RZ, RZ, R37 ;  /* 0x000000ffff26b224 */ /* 0x000fe400078e0225 */
[----:B------:R-:W-:Y:S01]  /*2cf0*/  IMAD.IADD R14, R7, 0x1, R14 ;  /* 0x00000001070e7824 */ /* 0x000fe200078e020e */
[----:B------:R-:W-:Y:S01]  /*2d00*/  ISETP.NE.AND.EX P3, PT, R29, R11, PT, P4 ;  /* 0x0000000b1d00720c */ /* 0x000fe20003f65340 */
[----:B------:R-:W-:Y:S01]  /*2d10*/  VIADD R39, R38, 0x1 ;  /* 0x0000000126277836 */ /* 0x000fe20000000000 */
[----:B------:R-:W-:Y:S01]  /*2d20*/  ISETP.NE.U32.AND P4, PT, R10, R32, PT ;  /* 0x000000200a00720c */ /* 0x000fe20003f85070 */
[----:B------:R-:W-:Y:S01]  /*2d30*/  @!P0 IMAD.MOV R39, RZ, RZ, R38 ;  /* 0x000000ffff278224 */ /* 0x000fe200078e0226 */
[----:B------:R-:W-:-:S02]  /*2d40*/  SEL R13, R14, RZ, !P1 ;  /* 0x000000ff0e0d7207 */ /* 0x000fc40004800000 */
[----:B------:R-:W-:Y:S01]  /*2d50*/  ISETP.NE.AND.EX P0, PT, R11, R33, PT, P4 ;  /* 0x000000210b00720c */ /* 0x000fe20003f05340 */
[----:B------:R-:W-:Y:S02]  /*2d60*/  VIADD R40, R39, 0x1 ;  /* 0x0000000127287836 */ /* 0x000fe40000000000 */
[----:B------:R-:W-:Y:S02]  /*2d70*/  IMAD.IADD R13, R8, 0x1, R13 ;  /* 0x00000001080d7824 */ /* 0x000fe400078e020d */
[----:B------:R-:W-:Y:S01]  /*2d80*/  @!P2 IMAD.MOV R40, RZ, RZ, R39 ;  /* 0x000000ffff28a224 */ /* 0x000fe200078e0227 */
[----:B------:R-:W-:Y:S02]  /*2d90*/  ISETP.NE.AND P2, PT, R43, 0x1f, PT ;  /* 0x0000001f2b00780c */ /* 0x000fe40003f45270 */
[----:B------:R-:W-:Y:S01]  /*2da0*/  SEL R14, R13, RZ, !P3 ;  /* 0x000000ff0d0e7207 */ /* 0x000fe20005800000 */
[----:B------:R-:W-:Y:S02]  /*2db0*/  VIADD R41, R40, 0x1 ;  /* 0x0000000128297836 */ /* 0x000fe40000000000 */
[----:B------:R-:W-:Y:S01]  /*2dc0*/  @!P1 IMAD.MOV R41, RZ, RZ, R40 ;  /* 0x000000ffff299224 */ /* 0x000fe200078e0228 */
[----:B------:R-:W-:Y:S01]  /*2dd0*/  ISETP.GE.AND P1, PT, R43, 0x1, PT ;  /* 0x000000012b00780c */ /* 0x000fe20003f26270 */
[----:B------:R-:W-:-:S02]  /*2de0*/  IMAD.IADD R14, R9, 0x1, R14 ;  /* 0x00000001090e7824 */ /* 0x000fc400078e020e */
[----:B------:R-:W-:Y:S02]  /*2df0*/  VIADD R42, R41, 0x1 ;  /* 0x00000001292a7836 */ /* 0x000fe40000000000 */
[----:B------:R-:W-:Y:S01]  /*2e00*/  @!P3 IMAD.MOV R42, RZ, RZ, R41 ;  /* 0x000000ffff2ab224 */ /* 0x000fe200078e0229 */
[----:B------:R-:W-:Y:S02]  /*2e10*/  SEL R13, R14, RZ, !P0 ;  /* 0x000000ff0e0d7207 */ /* 0x000fe40004000000 */
[C---:B------:R-:W-:Y:S02]  /*2e20*/  @!P2 LEA R25, R58.reuse, UR4, 0x3 ;  /* 0x000000043a19ac11 */ /* 0x040fe4000f8e18ff */
[----:B------:R-:W-:Y:S01]  /*2e30*/  ISETP.NE.AND P3, PT, R58, 0x6, PT ;  /* 0x000000063a00780c */ /* 0x000fe20003f65270 */
[----:B------:R-:W-:Y:S02]  /*2e40*/  IMAD.IADD R13, R12, 0x1, R13 ;  /* 0x000000010c0d7824 */ /* 0x000fe400078e020d */
[----:B------:R-:W-:-:S02]  /*2e50*/  VIADD R12, R42, 0x1 ;  /* 0x000000012a0c7836 */ /* 0x000fc40000000000 */
[----:B------:R-:W-:Y:S01]  /*2e60*/  @!P0 IMAD.MOV R12, RZ, RZ, R42 ;  /* 0x000000ffff0c8224 */ /* 0x000fe200078e022a */
[----:B------:R-:W0:Y:S04]  /*2e70*/  SHFL.UP PT, R15, R13, 0x1, RZ ;  /* 0x042000000d0f7989 */ /* 0x000e2800000e00ff */
[----:B------:R-:W1:Y:S01]  /*2e80*/  SHFL.UP PT, R14, R12, 0x1, RZ ;  /* 0x042000000c0e7989 */ /* 0x000e6200000e00ff */
[----:B------:R-:W-:-:S04]  /*2e90*/  ISETP.NE.AND P0, PT, R12, RZ, PT ;  /* 0x000000ff0c00720c */ /* 0x000fc80003f05270 */
[----:B0-----:R-:W-:-:S04]  /*2ea0*/  SEL R15, R15, RZ, !P0 ;  /* 0x000000ff0f0f7207 */ /* 0x001fc80004000000 */
[----:B------:R-:W-:-:S05]  /*2eb0*/  SEL R16, R15, RZ, P1 ;  /* 0x000000ff0f107207 */ /* 0x000fca0000800000 */
[----:B------:R-:W-:Y:S01]  /*2ec0*/  IMAD.IADD R16, R13, 0x1, R16 ;  /* 0x000000010d107824 */ /* 0x000fe200078e0210 */
[----:B-1----:R-:W-:Y:S02]  /*2ed0*/  SEL R13, R14, RZ, P1 ;  /* 0x000000ff0e0d7207 */ /* 0x002fe40000800000 */
[----:B------:R-:W-:Y:S02]  /*2ee0*/  ISETP.GE.AND P1, PT, R43, 0x2, PT ;  /* 0x000000022b00780c */ /* 0x000fe40003f26270 */
[----:B------:R-:W0:Y:S01]  /*2ef0*/  SHFL.UP PT, R15, R16, 0x2, RZ ;  /* 0x04400000100f7989 */ /* 0x000e2200000e00ff */
[----:B------:R-:W-:-:S05]  /*2f00*/  IMAD.IADD R13, R13, 0x1, R12 ;  /* 0x000000010d0d7824 */ /* 0x000fca00078e020c */
[----:B------:R-:W1:Y:S01]  /*2f10*/  SHFL.UP PT, R14, R13, 0x2, RZ ;  /* 0x044000000d0e7989 */ /* 0x000e6200000e00ff */
[----:B------:R-:W-:-:S04]  /*2f20*/  ISETP.NE.AND P0, PT, R13, RZ, PT ;  /* 0x000000ff0d00720c */ /* 0x000fc80003f05270 */
[----:B0-----:R-:W-:-:S04]  /*2f30*/  SEL R15, R15, RZ, !P0 ;  /* 0x000000ff0f0f7207 */ /* 0x001fc80004000000 */
[----:B------:R-:W-:Y:S02]  /*2f40*/  SEL R15, R15, RZ, P1 ;  /* 0x000000ff0f0f7207 */ /* 0x000fe40000800000 */
[----:B-1----:R-:W-:Y:S02]  /*2f50*/  SEL R14, R14, RZ, P1 ;  /* 0x000000ff0e0e7207 */ /* 0x002fe40000800000 */
[----:B------:R-:W-:Y:S01]  /*2f60*/  ISETP.GE.AND P1, PT, R43, 0x4, PT ;  /* 0x000000042b00780c */ /* 0x000fe20003f26270 */
[----:B------:R-:W-:Y:S02]  /*2f70*/  IMAD.IADD R15, R16, 0x1, R15 ;  /* 0x00000001100f7824 */ /* 0x000fe400078e020f */
[----:B------:R-:W-:-:S03]  /*2f80*/  IMAD.IADD R14, R13, 0x1, R14 ;  /* 0x000000010d0e7824 */ /* 0x000fc600078e020e */
[----:B------:R-:W0:Y:S02]  /*2f90*/  SHFL.UP PT, R17, R15, 0x4, RZ ;  /* 0x048000000f117989 */ /* 0x000e2400000e00ff */
[----:B------:R-:W-:Y:S02]  /*2fa0*/  ISETP.NE.AND P0, PT, R14, RZ, PT ;  /* 0x000000ff0e00720c */ /* 0x000fe40003f05270 */
[----:B------:R-:W1:Y:S02]  /*2fb0*/  SHFL.UP PT, R12, R14, 0x4, RZ ;  /* 0x048000000e0c7989 */ /* 0x000e6400000e00ff */
        /* <DEDUP_REMOVED lines=18> */
[----:B0-----:R-:W-:Y:S02]  /*30e0*/  SEL R15, R15, RZ, !P0 ;  /* 0x000000ff0f0f7207 */ /* 0x001fe40004000000 */
[----:B-1----:R-:W-:Y:S02]  /*30f0*/  SEL R13, R14, RZ, P1 ;  /* 0x000000ff0e0d7207 */ /* 0x002fe40000800000 */
[----:B------:R-:W-:-:S02]  /*3100*/  SEL R14, R15, RZ, P1 ;  /* 0x000000ff0f0e7207 */ /* 0x000fc40000800000 */
[----:B------:R-:W-:Y:S01]  /*3110*/  ISETP.NE.AND P1, PT, R58, 0x2, PT ;  /* 0x000000023a00780c */ /* 0x000fe20003f25270 */
[----:B------:R-:W-:Y:S02]  /*3120*/  IMAD.IADD R44, R12, 0x1, R13 ;  /* 0x000000010c2c7824 */ /* 0x000fe400078e020d */
[----:B------:R-:W-:-:S05]  /*3130*/  IMAD.IADD R45, R17, 0x1, R14 ;  /* 0x00000001112d7824 */ /* 0x000fca00078e020e */
[----:B------:R-:W-:Y:S01]  /*3140*/  @!P2 STS.64 [R25], R44 ;  /* 0x0000002c1900a388 */ /* 0x000fe20000000a00 */
[----:B------:R-:W-:Y:S01]  /*3150*/  BAR.SYNC.DEFER_BLOCKING 0x0 ;  /* 0x0000000000007b1d */ /* 0x000fe20000010000 */
[----:B------:R-:W-:-:S05]  /*3160*/  ISETP.NE.AND P2, PT, R58, 0x4, PT ;  /* 0x000000043a00780c */ /* 0x000fca0003f45270 */
[----:B------:R-:W-:Y:S04]  /*3170*/  SHFL.UP PT, R45, R45, 0x1, RZ ;  /* 0x042000002d2d7989 */ /* 0x000fe800000e00ff */
[----:B------:R-:W0:Y:S04]  /*3180*/  LDS.128 R12, [UR4] ;  /* 0x00000004ff0c7984 */ /* 0x000e280008000c00 */
[----:B------:R-:W1:Y:S04]  /*3190*/  LDS.128 R16, [UR4+0x10] ;  /* 0x00001004ff107984 */ /* 0x000e680008000c00 */
[----:B------:R-:W2:Y:S01]  /*31a0*/  LDS.128 R20, [UR4+0x20] ;  /* 0x00002004ff147984 */ /* 0x000ea20008000c00 */
[----:B0-----:R-:W-:-:S04]  /*31b0*/  ISETP.NE.AND P0, PT, R14, RZ, PT ;  /* 0x000000ff0e00720c */ /* 0x001fc80003f05270 */
[----:B------:R-:W-:Y:S02]  /*31c0*/  SEL R24, R13, RZ, !P0 ;  /* 0x000000ff0d187207 */ /* 0x000fe40004000000 */
[----:B-1----:R-:W-:-:S03]  /*31d0*/  ISETP.NE.AND P0, PT, R16, RZ, PT ;  /* 0x000000ff1000720c */ /* 0x002fc60003f05270 */
[----:B------:R-:W-:Y:S02]  /*31e0*/  IMAD.IADD R24, R15, 0x1, R24 ;  /* 0x000000010f187824 */ /* 0x000fe400078e0218 */
[----:B------:R-:W-:-:S03]  /*31f0*/  IMAD.IADD R15, R12, 0x1, R14 ;  /* 0x000000010c0f7824 */ /* 0x000fc600078e020e */
[C---:B------:R-:W-:Y:S02]  /*3200*/  SEL R13, R24.reuse, R13, !P1 ;  /* 0x0000000d180d7207 */ /* 0x040fe40004800000 */
[----:B------:R-:W-:Y:S02]  /*3210*/  SEL R60, R24, RZ, !P0 ;  /* 0x000000ff183c7207 */ /* 0x000fe40004000000 */
[----:B------:R-:W0:Y:S01]  /*3220*/  LDS.128 R24, [UR4+0x30] ;  /* 0x00003004ff187984 */ /* 0x000e220008000c00 */
[----:B------:R-:W-:Y:S02]  /*3230*/  ISETP.NE.AND P0, PT, R18, RZ, PT ;  /* 0x000000ff1200720c */ /* 0x000fe40003f05270 */
[----:B------:R-:W-:Y:S01]  /*3240*/  IMAD.IADD R60, R17, 0x1, R60 ;  /* 0x00000001113c7824 */ /* 0x000fe200078e023c */
[C---:B------:R-:W-:Y:S01]  /*3250*/  SEL R12, R15.reuse, R12, !P1 ;  /* 0x0000000c0f0c7207 */ /* 0x040fe20004800000 */
[----:B------:R-:W-:Y:S01]  /*3260*/  IMAD.IADD R15, R15, 0x1, R16 ;  /* 0x000000010f0f7824 */ /* 0x000fe200078e0210 */
[----:B------:R-:W-:-:S02]  /*3270*/  ISETP.NE.AND P1, PT, R58, 0x3, PT ;  /* 0x000000033a00780c */ /* 0x000fc40003f25270 */
[----:B------:R-:W-:Y:S02]  /*3280*/  SEL R14, R60, RZ, !P0 ;  /* 0x000000ff3c0e7207 */ /* 0x000fe40004000000 */
[----:B--2---:R-:W-:Y:S02]  /*3290*/  ISETP.NE.AND P0, PT, R20, RZ, PT ;  /* 0x000000ff1400720c */ /* 0x004fe40003f05270 */
[----:B------:R-:W-:Y:S01]  /*32a0*/  SEL R60, R60, R13, !P1 ;  /* 0x0000000d3c3c7207 */ /* 0x000fe20004800000 */
[----:B------:R-:W-:Y:S01]  /*32b0*/  IMAD.IADD R19, R19, 0x1, R14 ;  /* 0x0000000113137824 */ /* 0x000fe200078e020e */
[----:B------:R-:W-:Y:S01]  /*32c0*/  SEL R12, R15, R12, !P1 ;  /* 0x0000000c0f0c7207 */ /* 0x000fe20004800000 */
[----:B------:R-:W-:Y:S01]  /*32d0*/  IMAD.IADD R15, R18, 0x1, R15 ;  /* 0x00000001120f7824 */ /* 0x000fe200078e020f */
[----:B------:R-:W-:Y:S02]  /*32e0*/  ISETP.NE.AND P1, PT, R58, 0x7, PT ;  /* 0x000000073a00780c */ /* 0x000fe40003f25270 */
[----:B------:R-:W-:-:S02]  /*32f0*/  SEL R14, R19, RZ, !P0 ;  /* 0x000000ff130e7207 */ /* 0x000fc40004000000 */
[----:B------:R-:W-:Y:S02]  /*3300*/  ISETP.NE.AND P0, PT, R22, RZ, PT ;  /* 0x000000ff1600720c */ /* 0x000fe40003f05270 */
[----:B------:R-:W-:Y:S01]  /*3310*/  SEL R60, R19, R60, !P2 ;  /* 0x0000003c133c7207 */ /* 0x000fe20005000000 */
[----:B------:R-:W-:Y:S01]  /*3320*/  IMAD.IADD R13, R21, 0x1, R14 ;  /* 0x00000001150d7824 */ /* 0x000fe200078e020e */
[C---:B------:R-:W-:Y:S01]  /*3330*/  SEL R12, R15.reuse, R12, !P2 ;  /* 0x0000000c0f0c7207 */ /* 0x040fe20005000000 */
[----:B------:R-:W1:Y:S01]  /*3340*/  SHFL.UP PT, R21, R44, 0x1, RZ ;  /* 0x042000002c157989 */ /* 0x000e6200000e00ff */
[----:B------:R-:W-:Y:S02]  /*3350*/  IMAD.IADD R15, R15, 0x1, R20 ;  /* 0x000000010f0f7824 */ /* 0x000fe400078e0214 */
[----:B------:R-:W-:Y:S02]  /*3360*/  SEL R14, R13, RZ, !P0 ;  /* 0x000000ff0d0e7207 */ /* 0x000fe40004000000 */
[----:B------:R-:W-:-:S02]  /*3370*/  ISETP.GE.U32.AND P0, PT, R0, 0x20, PT ;  /* 0x000000200000780c */ /* 0x000fc40003f06070 */
[----:B------:R-:W-:Y:S01]  /*3380*/  SEL R60, R13, R60, !P5 ;  /* 0x0000003c0d3c7207 */ /* 0x000fe20006800000 */
[----:B------:R-:W-:Y:S01]  /*3390*/  IMAD.IADD R23, R23, 0x1, R14 ;  /* 0x0000000117177824 */ /* 0x000fe200078e020e */
[----:B------:R-:W-:Y:S02]  /*33a0*/  ISETP.NE.AND P2, PT, R43, RZ, P0 ;  /* 0x000000ff2b00720c */ /* 0x000fe40000745270 */
[----:B------:R-:W-:Y:S01]  /*33b0*/  SEL R12, R15, R12, !P5 ;  /* 0x0000000c0f0c7207 */ /* 0x000fe20006800000 */
[----:B------:R-:W-:Y:S01]  /*33c0*/  IMAD.IADD R15, R22, 0x1, R15 ;  /* 0x00000001160f7824 */ /* 0x000fe200078e020f */
[----:B------:R-:W-:Y:S02]  /*33d0*/  SEL R60, R23, R60, !P3 ;  /* 0x0000003c173c7207 */ /* 0x000fe40005800000 */
[----:B0-----:R-:W-:Y:S02]  /*33e0*/  ISETP.NE.AND P4, PT, R24, RZ, PT ;  /* 0x000000ff1800720c */ /* 0x001fe40003f85270 */
[C---:B------:R-:W-:Y:S01]  /*33f0*/  SEL R12, R15.reuse, R12, !P3 ;  /* 0x0000000c0f0c7207 */ /* 0x040fe20005800000 */
[----:B------:R-:W-:Y:S01]  /*3400*/  IMAD.IADD R15, R15, 0x1, R24 ;  /* 0x000000010f0f7824 */ /* 0x000fe200078e0218 */
[----:B------:R-:W-:-:S02]  /*3410*/  SEL R14, R23, RZ, !P4 ;  /* 0x000000ff170e7207 */ /* 0x000fc40006000000 */
[----:B------:R-:W-:Y:S01]  /*3420*/  @P0 ISETP.NE.AND P5, PT, R43, RZ, PT ;  /* 0x000000ff2b00020c */ /* 0x000fe20003fa5270 */
[C---:B------:R-:W-:Y:S01]  /*3430*/  IMAD.IADD R19, R26.reuse, 0x1, R15 ;  /* 0x000000011a137824 */ /* 0x040fe200078e020f */
[----:B------:R-:W-:Y:S01]  /*3440*/  ISETP.NE.AND P3, PT, R26, RZ, PT ;  /* 0x000000ff1a00720c */ /* 0x000fe20003f65270 */
[----:B------:R-:W-:Y:S01]  /*3450*/  IMAD.IADD R25, R25, 0x1, R14 ;  /* 0x0000000119197824 */ /* 0x000fe200078e020e */
[C---:B-1----:R-:W-:Y:S02]  /*3460*/  @P0 ISETP.NE.AND P4, PT, R21.reuse, RZ, PT ;  /* 0x000000ff1500020c */ /* 0x042fe40003f85270 */
[----:B------:R-:W-:Y:S02]  /*3470*/  @P0 SEL R13, R21, RZ, P5 ;  /* 0x000000ff150d0207 */ /* 0x000fe40002800000 */
[----:B------:R-:W-:Y:S02]  /*3480*/  SEL R60, R25, R60, !P1 ;  /* 0x0000003c193c7207 */ /* 0x000fe40004800000 */
[----:B------:R-:W-:-:S02]  /*3490*/  SEL R12, R15, R12, !P1 ;  /* 0x0000000c0f0c7207 */ /* 0x000fc40004800000 */
[----:B------:R-:W-:Y:S02]  /*34a0*/  @P0 SEL R14, R60, RZ, !P4 ;  /* 0x000000ff3c0e0207 */ /* 0x000fe40006000000 */
[----:B------:R-:W-:Y:S01]  /*34b0*/  SEL R20, R25, RZ, !P3 ;  /* 0x000000ff19147207 */ /* 0x000fe20005800000 */
[----:B------:R-:W-:Y:S02]  /*34c0*/  @P0 IMAD.IADD R21, R12, 0x1, R13 ;  /* 0x000000010c150824 */ /* 0x000fe400078e020d */
[----:B------:R-:W-:Y:S02]  /*34d0*/  @P2 IMAD.IADD R60, R45, 0x1, R14 ;  /* 0x000000012d3c2824 */ /* 0x000fe400078e020e */
[----:B------:R-:W-:Y:S02]  /*34e0*/  IMAD.IADD R20, R27, 0x1, R20 ;  /* 0x000000011b147824 */ /* 0x000fe400078e0214 */
[----:B------:R-:W-:Y:S01]  /*34f0*/  @P0 IMAD.MOV.U32 R45, RZ, RZ, R60 ;  /* 0x000000ffff2d0224 */ /* 0x000fe200078e003c */
[----:B------:R-:W-:Y:S06]  /*3500*/  @P0 BRA `(.L_x_883) ;  /* 0x0000000c00000947 */ /* 0x000fec0003800000 */
[----:B------:R-:W0:Y:S01]  /*3510*/  LDC.64 R60, c[0x0][0x3b0] ;  /* 0x0000ec00ff3c7b82 */ /* 0x000e220000000a00 */
[----:B------:R-:W-:Y:S01]  /*3520*/  ISETP.NE.AND P0, PT, R0, RZ, PT ;  /* 0x000000ff0000720c */ /* 0x000fe20003f05270 */
[----:B------:R-:W1:Y:S01]  /*3530*/  LDCU UR5, c[0x0][0x370] ;  /* 0x00006e00ff0577ac */ /* 0x000e620008000800 */
[----:B------:R-:W-:-:S11]  /*3540*/  LOP3.LUT R25, RZ, R0, RZ, 0x33, !PT ;  /* 0x00000000ff197212 */ /* 0x000fd600078e33ff */
[----:B------:R-:W-:Y:S01]  /*3550*/  @!P0 IMAD.MOV.U32 R14, RZ, RZ, 0x64 ;  /* 0x00000064ff0e8424 */ /* 0x000fe200078e00ff */
[----:B------:R2:W-:Y:S01]  /*3560*/  @!P0 STS [UR4+0x74], R19 ;  /* 0x00007413ff008988 */ /* 0x0005e20008000804 */
[----:B------:R-:W-:Y:S02]  /*3570*/  @!P0 IMAD.MOV.U32 R15, RZ, RZ, 0x0 ;  /* 0x00000000ff0f8424 */ /* 0x000fe400078e00ff */
[----:B------:R-:W-:Y:S01]  /*3580*/  @!P0 IMAD.MOV.U32 R12, RZ, RZ, R19 ;  /* 0x000000ffff0c8224 */ /* 0x000fe200078e0013 */
[----:B------:R2:W-:Y:S01]  /*3590*/  @!P0 STS [UR4+0x78], R20 ;  /* 0x00007814ff008988 */ /* 0x0005e20008000804 */
[----:B------:R-:W-:Y:S01]  /*35a0*/  @!P0 IMAD.MOV.U32 R13, RZ, RZ, R20 ;  /* 0x000000ffff0d8224 */ /* 0x000fe200078e0014 */
[----:B-1----:R-:W-:Y:S01]  /*35b0*/  UISETP.GT.U32.AND UP0, UPT, UR5, 0x1f3, UPT ;  /* 0x000001f30500788c */ /* 0x002fe2000bf04070 */
[----:B0-----:R-:W-:-:S05]  /*35c0*/  IMAD.WIDE.U32 R60, R50, 0x10, R60 ;  /* 0x00000010323c7825 */ /* 0x001fca00078e003c */
[----:B------:R2:W-:Y:S03]  /*35d0*/  @!P0 ST.E.128.STRONG.GPU desc[UR10][R60.64+0x200], R12 ;  /* 0x0002000c3c008985 */ /* 0x0005e6000c10fd0a */
[----:B------:R-:W-:Y:S05]  /*35e0*/  BRA.U UP0, `(.L_x_884) ;  /* 0x0000000100087547 */ /* 0x000fea000b800000 */
[----:B------:R0:W-:Y:S06]  /*35f0*/  MEMBAR.SC.CTA ;  /* 0x0000000000007992 */ /* 0x0001ec0000000000 */
[----:B0-----:R-:W-:Y:S05]  /*3600*/  BRA `(.L_x_885) ;  /* 0x0000000000087947 */ /* 0x001fea0003800000 */
.L_x_884:
[----:B------:R-:W-:Y:S05]  /*3610*/  NANOSLEEP 0x1c2 ;  /* 0x000001c20000795d */ /* 0x000fea0003800000 */
[----:B------:R-:W-:Y:S01]  /*3620*/  NOP ;  /* 0x0000000000007918 */ /* 0x000fe20000000000 */
.L_x_885:
[----:B------:R-:W-:-:S07]  /*3630*/  IMAD.WIDE R16, R25, 0x10, R60 ;  /* 0x0000001019107825 */ /* 0x000fce00078e023c */
.L_x_887:
[----:B--2---:R-:W2:Y:S01]  /*3640*/  LD.E.128.STRONG.GPU R12, desc[UR10][R16.64+0x200] ;  /* 0x0002000a100c7980 */ /* 0x004ea2000c10fd00 */
[----:B------:R-:W-:Y:S05]  /*3650*/  YIELD ;  /* 0x0000000000007946 */ /* 0x000fea0003800000 */
[----:B------:R-:W-:Y:S01]  /*3660*/  UMOV UR5, 0xffffffff ;  /* 0xffffffff00057882 */ /* 0x000fe20000000000 */
[----:B--2---:R-:W-:-:S04]  /*3670*/  ISETP.NE.U32.AND P1, PT, R14, 0x63, PT ;  /* 0x000000630e00780c */ /* 0x004fc80003f25070 */
[----:B------:R-:W-:Y:S01]  /*3680*/  ISETP.NE.AND.EX P1, PT, R15, RZ, PT, P1 ;  /* 0x000000ff0f00720c */ /* 0x000fe20003f25310 */
[----:B------:R-:W-:-:S12]  /*3690*/  BRA.DIV UR5, `(.L_x_886) ;  /* 0x00000086052c7947 */ /* 0x000fd8000b800000 */
[----:B------:R-:W-:-:S13]  /*36a0*/  VOTE.ANY P1, !P1 ;  /* 0x0000000000ff7806 */ /* 0x000fda0004820100 */
.L_x_945:
[----:B------:R-:W-:Y:S05]  /*36b0*/  @P1 BRA `(.L_x_887) ;  /* 0xfffffffc00e01947 */ /* 0x000fea000383ffff */
[----:B------:R-:W-:Y:S01]  /*36c0*/  UMOV UR5, 0xffffffff ;  /* 0xffffffff00057882 */ /* 0x000fe20000000000 */
[----:B------:R-:W-:-:S04]  /*36d0*/  ISETP.NE.U32.AND P5, PT, R14, 0x65, PT ;  /* 0x000000650e00780c */ /* 0x000fc80003fa5070 */
[----:B------:R-:W-:Y:S01]  /*36e0*/  ISETP.NE.AND.EX P5, PT, R15, RZ, PT, P5 ;  /* 0x000000ff0f00720c */ /* 0x000fe20003fa5350 */
[----:B------:R-:W-:-:S12]  /*36f0*/  BRA.DIV UR5, `(.L_x_888) ;  /* 0x0000008605387947 */ /* 0x000fd8000b800000 */
[----:B------:R-:W0:Y:S01]  /*3700*/  S2R R17, SR_GEMASK ;  /* 0x0000000000117919 */ /* 0x000e220000003c00 */
[----:B------:R-:W-:Y:S01]  /*3710*/  VOTE.ANY R24, PT, !P5 ;  /* 0x0000000000187806 */ /* 0x000fe200068e0100 */
[----:B------:R-:W-:Y:S01]  /*3720*/  IMAD.IADD R50, R25, 0x1, R50 ;  /* 0x0000000119327824 */ /* 0x000fe200078e0232 */
[----:B------:R-:W-:Y:S01]  /*3730*/  ISETP.NE.AND P2, PT, R12, RZ, PT ;  /* 0x000000ff0c00720c */ /* 0x000fe20003f45270 */
[----:B------:R-:W-:Y:S01]  /*3740*/  VIADD R25, R43, 0x10 ;  /* 0x000000102b197836 */ /* 0x000fe20000000000 */
[----:B------:R-:W-:-:S04]  /*3750*/  ISETP.NE.U32.AND P3, PT, R14, 0x65, PT ;  /* 0x000000650e00780c */ /* 0x000fc80003f65070 */
[----:B------:R-:W-:-:S13]  /*3760*/  ISETP.NE.AND.EX P3, PT, R15, RZ, PT, P3 ;  /* 0x000000ff0f00720c */ /* 0x000fda0003f65330 */
[----:B------:R-:W-:Y:S02]  /*3770*/  VOTE.ALL P3, P3 ;  /* 0x0000000000ff7806 */ /* 0x000fe40001860000 */
[----:B0-----:R-:W-:-:S05]  /*3780*/  LOP3.LUT R24, R24, 0x80000000, R17, 0xec, !PT ;  /* 0x8000000018187812 */ /* 0x001fca00078eec11 */
[----:B------:R-:W-:-:S05]  /*3790*/  VIADD R23, R24, 0xffffffff ;  /* 0xffffffff18177836 */ /* 0x000fca0000000000 */
[----:B------:R-:W-:Y:S01]  /*37a0*/  LOP3.LUT R23, R24, R23, RZ, 0xc, !PT ;  /* 0x0000001718177212 */ /* 0x000fe200078e0cff */
[----:B------:R-:W-:-:S03]  /*37b0*/  VIADD R24, R43, 0x2 ;  /* 0x000000022b187836 */ /* 0x000fc60000000000 */
[----:B------:R-:W0:Y:S02]  /*37c0*/  POPC R27, R23 ;  /* 0x00000017001b7309 */ /* 0x000e240000000000 */
[----:B0-----:R-:W0:Y:S01]  /*37d0*/  SHFL.DOWN PT, R44, R13, 0x1, R27 ;  /* 0x082000000d2c7989 */ /* 0x001e2200000e001b */
[----:B------:R-:W-:-:S03]  /*37e0*/  ISETP.GE.AND P1, PT, R43, R27, PT ;  /* 0x0000001b2b00720c */ /* 0x000fc60003f26270 */
[----:B------:R-:W1:Y:S01]  /*37f0*/  SHFL.DOWN PT, R18, R12, 0x1, R27 ;  /* 0x082000000c127989 */ /* 0x000e6200000e001b */
[----:B0-----:R-:W-:-:S04]  /*3800*/  SEL R44, R44, RZ, !P2 ;  /* 0x000000ff2c2c7207 */ /* 0x001fc80005000000 */
[----:B------:R-:W-:-:S05]  /*3810*/  SEL R51, R44, RZ, !P1 ;  /* 0x000000ff2c337207 */ /* 0x000fca0004800000 */
[----:B------:R-:W-:Y:S01]  /*3820*/  IMAD.IADD R16, R13, 0x1, R51 ;  /* 0x000000010d107824 */ /* 0x000fe200078e0233 */
[----:B-1----:R-:W-:Y:S02]  /*3830*/  SEL R51, R18, RZ, !P1 ;  /* 0x000000ff12337207 */ /* 0x002fe40004800000 */
[----:B------:R-:W-:Y:S02]  /*3840*/  ISETP.GT.AND P1, PT, R24, R27, PT ;  /* 0x0000001b1800720c */ /* 0x000fe40003f24270 */
[----:B------:R-:W0:Y:S01]  /*3850*/  SHFL.DOWN PT, R44, R16, 0x2, R27 ;  /* 0x08400000102c7989 */ /* 0x000e2200000e001b */
[----:B------:R-:W-:-:S05]  /*3860*/  IMAD.IADD R18, R12, 0x1, R51 ;  /* 0x000000010c127824 */ /* 0x000fca00078e0233 */
[----:B------:R-:W1:Y:S01]  /*3870*/  SHFL.DOWN PT, R22, R18, 0x2, R27 ;  /* 0x0840000012167989 */ /* 0x000e6200000e001b */
[----:B------:R-:W-:-:S04]  /*3880*/  ISETP.NE.AND P2, PT, R18, RZ, PT ;  /* 0x000000ff1200720c */ /* 0x000fc80003f45270 */
[----:B0-----:R-:W-:-:S04]  /*3890*/  SEL R44, R44, RZ, !P2 ;  /* 0x000000ff2c2c7207 */ /* 0x001fc80005000000 */
[----:B------:R-:W-:-:S05]  /*38a0*/  SEL R13, R44, RZ, !P1 ;  /* 0x000000ff2c0d7207 */ /* 0x000fca0004800000 */
[----:B------:R-:W-:Y:S01]  /*38b0*/  IMAD.IADD R12, R16, 0x1, R13 ;  /* 0x00000001100c7824 */ /* 0x000fe200078e020d */
[----:B-1----:R-:W-:Y:S01]  /*38c0*/  SEL R13, R22, RZ, !P1 ;  /* 0x000000ff160d7207 */ /* 0x002fe20004800000 */
[----:B------:R-:W-:-:S03]  /*38d0*/  VIADD R22, R43, 0x4 ;  /* 0x000000042b167836 */ /* 0x000fc60000000000 */
[----:B------:R-:W0:Y:S01]  /*38e0*/  SHFL.DOWN PT, R44, R12, 0x4, R27 ;  /* 0x088000000c2c7989 */ /* 0x000e2200000e001b */
[----:B------:R-:W-:Y:S01]  /*38f0*/  IMAD.IADD R13, R18, 0x1, R13 ;  /* 0x00000001120d7824 */ /* 0x000fe200078e020d */
[----:B------:R-:W-:-:S04]  /*3900*/  ISETP.GT.AND P1, PT, R22, R27, PT ;  /* 0x0000001b1600720c */ /* 0x000fc80003f24270 */
[----:B------:R-:W1:Y:S01]  /*3910*/  SHFL.DOWN PT, R16, R13, 0x4, R27 ;  /* 0x088000000d107989 */ /* 0x000e6200000e001b */
[----:B------:R-:W-:-:S04]  /*3920*/  ISETP.NE.AND P2, PT, R13, RZ, PT ;  /* 0x000000ff0d00720c */ /* 0x000fc80003f45270 */
[----:B0-----:R-:W-:-:S04]  /*3930*/  SEL R44, R44, RZ, !P2 ;  /* 0x000000ff2c2c7207 */ /* 0x001fc80005000000 */
[----:B------:R-:W-:Y:S02]  /*3940*/  SEL R23, R44, RZ, !P1 ;  /* 0x000000ff2c177207 */ /* 0x000fe40004800000 */
[----:B-1----:R-:W-:-:S03]  /*3950*/  SEL R16, R16, RZ, !P1 ;  /* 0x000000ff10107207 */ /* 0x002fc60004800000 */
[----:B------:R-:W-:Y:S02]  /*3960*/  IMAD.IADD R26, R12, 0x1, R23 ;  /* 0x000000010c1a7824 */ /* 0x000fe400078e0217 */
[----:B------:R-:W-:Y:S02]  /*3970*/  IMAD.IADD R58, R13, 0x1, R16 ;  /* 0x000000010d3a7824 */ /* 0x000fe400078e0210 */
[----:B------:R-:W-:Y:S01]  /*3980*/  VIADD R23, R43, 0x8 ;  /* 0x000000082b177836 */ /* 0x000fe20000000000 */
[----:B------:R-:W0:Y:S02]  /*3990*/  SHFL.DOWN PT, R44, R26, 0x8, R27 ;  /* 0x090000001a2c7989 */ /* 0x000e2400000e001b */
[----:B------:R-:W-:Y:S02]  /*39a0*/  ISETP.NE.AND P2, PT, R58, RZ, PT ;  /* 0x000000ff3a00720c */ /* 0x000fe40003f45270 */
[----:B------:R-:W1:Y:S01]  /*39b0*/  SHFL.DOWN PT, R12, R58, 0x8, R27 ;  /* 0x090000003a0c7989 */ /* 0x000e6200000e001b */
[----:B------:R-:W-:-:S02]  /*39c0*/  ISETP.GT.AND P1, PT, R23, R27, PT ;  /* 0x0000001b1700720c */ /* 0x000fc40003f24270 */
[----:B0-----:R-:W-:-:S04]  /*39d0*/  SEL R44, R44, RZ, !P2 ;  /* 0x000000ff2c2c7207 */ /* 0x001fc80005000000 */
[----:B------:R-:W-:-:S05]  /*39e0*/  SEL R13, R44, RZ, !P1 ;  /* 0x000000ff2c0d7207 */ /* 0x000fca0004800000 */
[----:B------:R-:W-:Y:S01]  /*39f0*/  IMAD.IADD R18, R26, 0x1, R13 ;  /* 0x000000011a127824 */ /* 0x000fe200078e020d */
[----:B-1----:R-:W-:Y:S02]  /*3a00*/  SEL R13, R12, RZ, !P1 ;  /* 0x000000ff0c0d7207 */ /* 0x002fe40004800000 */
[----:B------:R-:W-:Y:S02]  /*3a10*/  ISETP.GT.AND P1, PT, R25, R27, PT ;  /* 0x0000001b1900720c */ /* 0x000fe40003f24270 */
[----:B------:R-:W0:Y:S01]  /*3a20*/  SHFL.DOWN PT, R44, R18, 0x10, R27 ;  /* 0x0a000000122c7989 */ /* 0x000e2200000e001b */
[----:B------:R-:W-:Y:S02]  /*3a30*/  IMAD.IADD R16, R58, 0x1, R13 ;  /* 0x000000013a107824 */ /* 0x000fe400078e020d */
[----:B------:R-:W1:Y:S03]  /*3a40*/  LDC.64 R12, c[0x0][0x3b0] ;  /* 0x0000ec00ff0c7b82 */ /* 0x000e660000000a00 */
[----:B------:R2:W3:Y:S01]  /*3a50*/  SHFL.DOWN PT, R51, R16, 0x10, R27 ;  /* 0x0a00000010337989 */ /* 0x0004e200000e001b */
[----:B------:R-:W-:-:S04]  /*3a60*/  ISETP.NE.AND P2, PT, R16, RZ, PT ;  /* 0x000000ff1000720c */ /* 0x000fc80003f45270 */
[----:B0-----:R-:W-:Y:S02]  /*3a70*/  SEL R44, R44, RZ, !P2 ;  /* 0x000000ff2c2c7207 */ /* 0x001fe40005000000 */
[----:B-1----:R-:W-:Y:S02]  /*3a80*/  IADD3 R26, P2, PT, R12, 0x200, RZ ;  /* 0x000002000c1a7810 */ /* 0x002fe40007f5e0ff */
[----:B--2---:R-:W-:Y:S02]  /*3a90*/  SEL R27, R44, RZ, !P1 ;  /* 0x000000ff2c1b7207 */ /* 0x004fe40004800000 */
[----:B---3--:R-:W-:Y:S01]  /*3aa0*/  SEL R15, R51, RZ, !P1 ;  /* 0x000000ff330f7207 */ /* 0x008fe20004800000 */
[----:B------:R-:W-:Y:S02]  /*3ab0*/  IMAD.X R51, RZ, RZ, R13, P2 ;  /* 0x000000ffff337224 */ /* 0x000fe400010e060d */
[----:B------:R-:W-:Y:S02]  /*3ac0*/  IMAD.IADD R18, R18, 0x1, R27 ;  /* 0x0000000112127824 */ /* 0x000fe400078e021b */
[----:B------:R-:W-:-:S07]  /*3ad0*/  IMAD.IADD R16, R16, 0x1, R15 ;  /* 0x0000000110107824 */ /* 0x000fce00078e020f */
.L_x_959:
[----:B------:R-:W-:Y:S05]  /*3ae0*/  @!P3 BRA `(.L_x_889) ;  /* 0x000000040024b947 */ /* 0x000fea0003800000 */
.L_x_893:
[----:B------:R-:W-:Y:S02]  /*3af0*/  IMAD.MOV.U32 R27, RZ, RZ, R51 ;  /* 0x000000ffff1b7224 */ /* 0x000fe400078e0033 */
[----:B------:R-:W-:-:S07]  /*3b00*/  IMAD.WIDE R58, R50, 0x10, R26 ;  /* 0x00000010323a7825 */ /* 0x000fce00078e021a */
.L_x_891:
[----:B------:R-:W2:Y:S01]  /*3b10*/  LD.E.128.STRONG.GPU R12, desc[UR10][R58.64+-0x200] ;  /* 0xfffe000a3a0c7980 */ /* 0x000ea2000c10fd00 */
[----:B------:R-:W-:Y:S05]  /*3b20*/  YIELD ;  /* 0x0000000000007946 */ /* 0x000fea0003800000 */
[----:B------:R-:W-:Y:S01]  /*3b30*/  UMOV UR5, 0xffffffff ;  /* 0xffffffff00057882 */ /* 0x000fe20000000000 */
[----:B--2---:R-:W-:-:S04]  /*3b40*/  ISETP.NE.U32.AND P1, PT, R14, 0x63, PT ;  /* 0x000000630e00780c */ /* 0x004fc80003f25070 */
[----:B------:R-:W-:Y:S01]  /*3b50*/  ISETP.NE.AND.EX P1, PT, R15, RZ, PT, P1 ;  /* 0x000000ff0f00720c */ /* 0x000fe20003f25310 */
[----:B------:R-:W-:-:S12]  /*3b60*/  BRA.DIV UR5, `(.L_x_890) ;  /* 0x0000008605dc7947 */ /* 0x000fd8000b800000 */
[----:B------:R-:W-:-:S13]  /*3b70*/  VOTE.ANY P1, !P1 ;  /* 0x0000000000ff7806 */ /* 0x000fda0004820100 */
.L_x_962:
[----:B------:R-:W-:Y:S05]  /*3b80*/  @P1 BRA `(.L_x_891) ;  /* 0xfffffffc00e01947 */ /* 0x000fea000383ffff */
[----:B------:R-:W-:Y:S01]  /*3b90*/  UMOV UR5, 0xffffffff ;  /* 0xffffffff00057882 */ /* 0x000fe20000000000 */
[----:B------:R-:W-:-:S04]  /*3ba0*/  ISETP.NE.U32.AND P5, PT, R14, 0x65, PT ;  /* 0x000000650e00780c */ /* 0x000fc80003fa5070 */
[----:B------:R-:W-:Y:S01]  /*3bb0*/  ISETP.NE.AND.EX P5, PT, R15, RZ, PT, P5 ;  /* 0x000000ff0f00720c */ /* 0x000fe20003fa5350 */
[----:B------:R-:W-:-:S12]  /*3bc0*/  BRA.DIV UR5, `(.L_x_892) ;  /* 0x0000008605e87947 */ /* 0x000fd8000b800000 */
[----:B------:R-:W-:Y:S01]  /*3bd0*/  VOTE.ANY R24, PT, !P5 ;  /* 0x0000000000187806 */ /* 0x000fe200068e0100 */
[----:B------:R-:W-:Y:S01]  /*3be0*/  VIADD R50, R50, 0xffffffe0 ;  /* 0xffffffe032327836 */ /* 0x000fe20000000000 */
[----:B------:R-:W-:Y:S02]  /*3bf0*/  ISETP.NE.AND P2, PT, R12, RZ, PT ;  /* 0x000000ff0c00720c */ /* 0x000fe40003f45270 */
[----:B------:R-:W-:Y:S02]  /*3c00*/  LOP3.LUT R24, R24, 0x80000000, R17, 0xec, !PT ;  /* 0x8000000018187812 */ /* 0x000fe400078eec11 */
[----:B------:R-:W-:-:S03]  /*3c10*/  ISETP.NE.U32.AND P3, PT, R14, 0x65, PT ;  /* 0x000000650e00780c */ /* 0x000fc60003f65070 */
[----:B------:R-:W-:Y:S01]  /*3c20*/  VIADD R27, R24, 0xffffffff ;  /* 0xffffffff181b7836 */ /* 0x000fe20000000000 */
[----:B------:R-:W-:-:S04]  /*3c30*/  ISETP.NE.AND.EX P3, PT, R15, RZ, PT, P3 ;  /* 0x000000ff0f00720c */ /* 0x000fc80003f65330 */
[----:B------:R-:W-:Y:S01]  /*3c40*/  LOP3.LUT R27, R24, R27, RZ, 0xc, !PT ;  /* 0x0000001b181b7212 */ /* 0x000fe200078e0cff */
[----:B------:R-:W-:-:S05]  /*3c50*/  VIADD R24, R43, 0x2 ;  /* 0x000000022b187836 */ /* 0x000fca0000000000 */
[----:B------:R-:W0:Y:S03]  /*3c60*/  POPC R27, R27 ;  /* 0x0000001b001b7309 */ /* 0x000e260000000000 */
[----:B------:R-:W-:Y:S01]  /*3c70*/  VOTE.ALL P3, P3 ;  /* 0x0000000000ff7806 */ /* 0x000fe20001860000 */
[----:B0-----:R-:W0:Y:S01]  /*3c80*/  SHFL.DOWN PT, R44, R13, 0x1, R27 ;  /* 0x082000000d2c7989 */ /* 0x001e2200000e001b */
[----:B------:R-:W-:-:S03]  /*3c90*/  ISETP.GE.AND P1, PT, R43, R27, PT ;  /* 0x0000001b2b00720c */ /* 0x000fc60003f26270 */
[----:B------:R-:W1:Y:S01]  /*3ca0*/  SHFL.DOWN PT, R58, R12, 0x1, R27 ;  /* 0x082000000c3a7989 */ /* 0x000e6200000e001b */
[----:B0-----:R-:W-:Y:S02]  /*3cb0*/  SEL R44, R44, RZ, !P2 ;  /* 0x000000ff2c2c7207 */ /* 0x001fe40005000000 */
[----:B-1----:R-:W-:Y:S02]  /*3cc0*/  SEL R59, R58, RZ, !P1 ;  /* 0x000000ff3a3b7207 */ /* 0x002fe40004800000 */
[----:B------:R-:W-:Y:S02]  /*3cd0*/  SEL R44, R44, RZ, !P1 ;  /* 0x000000ff2c2c7207 */ /* 0x000fe40004800000 */
[----:B------:R-:W-:Y:S01]  /*3ce0*/  ISETP.GT.AND P1, PT, R24, R27, PT ;  /* 0x0000001b1800720c */ /* 0x000fe20003f24270 */
[----:B------:R-:W-:Y:S02]  /*3cf0*/  IMAD.IADD R59, R12, 0x1, R59 ;  /* 0x000000010c3b7824 */ /* 0x000fe400078e023b */
[----:B------:R-:W-:-:S03]  /*3d00*/  IMAD.IADD R12, R13, 0x1, R44 ;  /* 0x000000010d0c7824 */ /* 0x000fc600078e022c */
[----:B------:R-:W0:Y:S01]  /*3d10*/  SHFL.DOWN PT, R13, R59, 0x2, R27 ;  /* 0x084000003b0d7989 */ /* 0x000e2200000e001b */
[----:B------:R-:W-:-:S03]  /*3d20*/  ISETP.NE.AND P2, PT, R59, RZ, PT ;  /* 0x000000ff3b00720c */ /* 0x000fc60003f45270 */
[----:B------:R-:W1:Y:S01]  /*3d30*/  SHFL.DOWN PT, R44, R12, 0x2, R27 ;  /* 0x084000000c2c7989 */ /* 0x000e6200000e001b */
[----:B0-----:R-:W-:Y:S02]  /*3d40*/  SEL R58, R13, RZ, !P1 ;  /* 0x000000ff0d3a7207 */ /* 0x001fe40004800000 */
[----:B-1----:R-:W-:-:S03]  /*3d50*/  SEL R44, R44, RZ, !P2 ;  /* 0x000000ff2c2c7207 */ /* 0x002fc60005000000 */
[----:B------:R-:W-:Y:S01]  /*3d60*/  IMAD.IADD R58, R59, 0x1, R58 ;  /* 0x000000013b3a7824 */ /* 0x000fe200078e023a */
[----:B------:R-:W-:-:S04]  /*3d70*/  SEL R13, R44, RZ, !P1 ;  /* 0x000000ff2c0d7207 */ /* 0x000fc80004800000 */
[----:B------:R-:W-:Y:S02]  /*3d80*/  ISETP.NE.AND P2, PT, R58, RZ, PT ;  /* 0x000000ff3a00720c */ /* 0x000fe40003f45270 */
[----:B------:R-:W-:Y:S01]  /*3d90*/  ISETP.GT.AND P1, PT, R22, R27, PT ;  /* 0x0000001b1600720c */ /* 0x000fe20003f24270 */
[----:B------:R-:W-:Y:S02]  /*3da0*/  IMAD.IADD R13, R12, 0x1, R13 ;  /* 0x000000010c0d7824 */ /* 0x000fe400078e020d */
[----:B------:R-:W0:Y:S04]  /*3db0*/  SHFL.DOWN PT, R12, R58, 0x4, R27 ;  /* 0x088000003a0c7989 */ /* 0x000e2800000e001b */
[----:B------:R-:W1:Y:S01]  /*3dc0*/  SHFL.DOWN PT, R44, R13, 0x4, R27 ;  /* 0x088000000d2c7989 */ /* 0x000e6200000e001b */
[----:B0-----:R-:W-:-:S02]  /*3dd0*/  SEL R59, R12, RZ, !P1 ;  /* 0x000000ff0c3b7207 */ /* 0x001fc40004800000 */
[----:B-1----:R-:W-:-:S03]  /*3de0*/  SEL R44, R44, RZ, !P2 ;  /* 0x000000ff2c2c7207 */ /* 0x002fc60005000000 */
[----:B------:R-:W-:Y:S01]  /*3df0*/  IMAD.IADD R58, R58, 0x1, R59 ;  /* 0x000000013a3a7824 */ /* 0x000fe200078e023b */
[----:B------:R-:W-:-:S04]  /*3e00*/  SEL R44, R44, RZ, !P1 ;  /* 0x000000ff2c2c7207 */ /* 0x000fc80004800000 */
[----:B------:R-:W0:Y:S01]  /*3e10*/  SHFL.DOWN PT, R12, R58, 0x8, R27 ;  /* 0x090000003a0c7989 */ /* 0x000e2200000e001b */
[----:B------:R-:W-:Y:S01]  /*3e20*/  ISETP.NE.AND P2, PT, R58, RZ, PT ;  /* 0x000000ff3a00720c */ /* 0x000fe20003f45270 */
[----:B------:R-:W-:Y:S01]  /*3e30*/  IMAD.IADD R59, R13, 0x1, R44 ;  /* 0x000000010d3b7824 */ /* 0x000fe200078e022c */
[----:B------:R-:W-:-:S04]  /*3e40*/  ISETP.GT.AND P1, PT, R23, R27, PT ;  /* 0x0000001b1700720c */ /* 0x000fc80003f24270 */
[----:B------:R-:W1:Y:S01]  /*3e50*/  SHFL.DOWN PT, R44, R59, 0x8, R27 ;  /* 0x090000003b2c7989 */ /* 0x000e6200000e001b */
[----:B0-----:R-:W-:-:S05]  /*3e60*/  SEL R13, R12, RZ, !P1 ;  /* 0x000000ff0c0d7207 */ /* 0x001fca0004800000 */
[----:B------:R-:W-:Y:S01]  /*3e70*/  IMAD.IADD R13, R58, 0x1, R13 ;  /* 0x000000013a0d7824 */ /* 0x000fe200078e020d */
[----:B-1----:R-:W-:-:S04]  /*3e80*/  SEL R44, R44, RZ, !P2 ;  /* 0x000000ff2c2c7207 */ /* 0x002fc80005000000 */
[----:B------:R-:W0:Y:S01]  /*3e90*/  SHFL.DOWN PT, R58, R13, 0x10, R27 ;  /* 0x0a0000000d3a7989 */ /* 0x000e2200000e001b */
[----:B------:R-:W-:Y:S02]  /*3ea0*/  ISETP.NE.AND P2, PT, R13, RZ, PT ;  /* 0x000000ff0d00720c */ /* 0x000fe40003f45270 */
[----:B------:R-:W-:Y:S02]  /*3eb0*/  SEL R44, R44, RZ, !P1 ;  /* 0x000000ff2c2c7207 */ /* 0x000fe40004800000 */
[----:B------:R-:W-:-:S03]  /*3ec0*/  ISETP.GT.AND P1, PT, R25, R27, PT ;  /* 0x0000001b1900720c */ /* 0x000fc60003f24270 */
[----:B------:R-:W-:-:S05]  /*3ed0*/  IMAD.IADD R12, R59, 0x1, R44 ;  /* 0x000000013b0c7824 */ /* 0x000fca00078e022c */
[----:B------:R-:W1:Y:S01]  /*3ee0*/  SHFL.DOWN PT, R44, R12, 0x10, R27 ;  /* 0x0a0000000c2c7989 */ /* 0x000e6200000e001b */
[----:B0-----:R-:W-:Y:S02]  /*3ef0*/  SEL R58, R58, RZ, !P1 ;  /* 0x000000ff3a3a7207 */ /* 0x001fe40004800000 */
[----:B-1----:R-:W-:Y:S02]  /*3f00*/  SEL R44, R44, RZ, !P2 ;  /* 0x000000ff2c2c7207 */ /* 0x002fe40005000000 */
[----:B------:R-:W-:Y:S02]  /*3f10*/  ISETP.NE.AND P2, PT, R16, RZ, PT ;  /* 0x000000ff1000720c */ /* 0x000fe40003f45270 */
[----:B------:R-:W-:Y:S02]  /*3f20*/  SEL R15, R44, RZ, !P1 ;  /* 0x000000ff2c0f7207 */ /* 0x000fe40004800000 */
[----:B------:R-:W-:-:S03]  /*3f30*/  IADD3 R16, PT, PT, R13, R58, R16 ;  /* 0x0000003a0d107210 */ /* 0x000fc60007ffe010 */
[----:B------:R-:W-:-:S05]  /*3f40*/  IMAD.IADD R15, R12, 0x1, R15 ;  /* 0x000000010c0f7824 */ /* 0x000fca00078e020f */
[----:B------:R-:W-:-:S05]  /*3f50*/  SEL R15, R15, RZ, !P2 ;  /* 0x000000ff0f0f7207 */ /* 0x000fca0005000000 */
[----:B------:R-:W-:-:S07]  /*3f60*/  IMAD.IADD R18, R15, 0x1, R18 ;  /* 0x000000010f127824 */ /* 0x000fce00078e0212 */
.L_x_976:
[----:B------:R-:W-:Y:S05]  /*3f70*/  @P3 BRA `(.L_x_893) ;  /* 0xfffffff800dc3947 */ /* 0x000fea000383ffff */
.L_x_889:
[----:B------:R-:W-:Y:S01]  /*3f80*/  ISETP.NE.AND P1, PT, R43, RZ, PT ;  /* 0x000000ff2b00720c */ /* 0x000fe20003f25270 */
[----:B------:R-:W-:Y:S01]  /*3f90*/  BSSY.RECONVERGENT B0, `(.L_x_894) ;  /* 0x0000014000007945 */ /* 0x000fe20003800200 */
[----:B------:R-:W-:-:S11]  /*3fa0*/  IMAD.MOV.U32 R17, RZ, RZ, R18 ;  /* 0x000000ffff117224 */ /* 0x000fd600078e0012 */
[----:B------:R-:W0:Y:S01]  /*3fb0*/  @!P1 S2R R13, SR_CgaCtaId ;  /* 0x00000000000d9919 */ /* 0x000e220000008800 */
[----:B------:R-:W-:-:S04]  /*3fc0*/  @!P1 MOV R12, 0x400 ;  /* 0x00000400000c9802 */ /* 0x000fc80000000f00 */
[----:B0-----:R-:W-:Y:S01]  /*3fd0*/  @!P1 LEA R22, R13, R12, 0x18 ;  /* 0x0000000c0d169211 */ /* 0x001fe200078ec0ff */
[----:B------:R-:W-:Y:S06]  /*3fe0*/  @P0 BRA `(.L_x_895) ;  /* 0x0000000000380947 */ /* 0x000fec0003800000 */
[----:B------:R-:W0:Y:S01]  /*3ff0*/  S2UR UR6, SR_CgaCtaId ;  /* 0x00000000000679c3 */ /* 0x000e220000008800 */
[C---:B------:R-:W-:Y:S01]  /*4000*/  ISETP.NE.AND P0, PT, R19.reuse, RZ, PT ;  /* 0x000000ff1300720c */ /* 0x040fe20003f05270 */
[----:B------:R-:W-:Y:S01]  /*4010*/  UMOV UR5, 0x400 ;  /* 0x0000040000057882 */ /* 0x000fe20000000000 */
[----:B------:R-:W-:Y:S02]  /*4020*/  IMAD.IADD R19, R19, 0x1, R16 ;  /* 0x0000000113137824 */ /* 0x000fe400078e0210 */
[----:B------:R-:W-:Y:S01]  /*4030*/  SEL R13, R18, RZ, !P0 ;  /* 0x000000ff120d7207 */ /* 0x000fe20004000000 */
[----:B------:R-:W-:Y:S02]  /*4040*/  IMAD.MOV.U32 R14, RZ, RZ, 0x65 ;  /* 0x00000065ff0e7424 */ /* 0x000fe400078e00ff */
[----:B------:R-:W-:Y:S02]  /*4050*/  IMAD.MOV.U32 R15, RZ, RZ, 0x0 ;  /* 0x00000000ff0f7424 */ /* 0x000fe400078e00ff */
[----:B------:R-:W-:-:S02]  /*4060*/  IMAD.IADD R13, R20, 0x1, R13 ;  /* 0x00000001140d7824 */ /* 0x000fc400078e020d */
[----:B------:R-:W-:-:S05]  /*4070*/  IMAD.MOV.U32 R12, RZ, RZ, R19 ;  /* 0x000000ffff0c7224 */ /* 0x000fca00078e0013 */
[----:B------:R1:W-:Y:S01]  /*4080*/  ST.E.128.STRONG.GPU desc[UR10][R60.64+0x200], R12 ;  /* 0x0002000c3c007985 */ /* 0x0003e2000c10fd0a */
[----:B0-----:R-:W-:-:S09]  /*4090*/  ULEA UR5, UR6, UR5, 0x18 ;  /* 0x0000000506057291 */ /* 0x001fd2000f8ec0ff */
[----:B------:R1:W-:Y:S04]  /*40a0*/  STS.64 [UR5+0x68], R18 ;  /* 0x00006812ff007988 */ /* 0x0003e80008000a05 */
[----:B------:R1:W-:Y:S04]  /*40b0*/  STS [UR5+0x70], R13 ;  /* 0x0000700dff007988 */ /* 0x0003e80008000805 */
[----:B------:R1:W-:Y:S02]  /*40c0*/  STS [UR5+0x64], R16 ;  /* 0x00006410ff007988 */ /* 0x0003e40008000805 */
.L_x_895:
[----:B------:R-:W-:Y:S05]  /*40d0*/  BSYNC.RECONVERGENT B0 ;  /* 0x0000000000007941 */ /* 0x000fea0003800200 */
.L_x_894:
[----:B------:R0:W-:Y:S01]  /*40e0*/  @!P1 STS.64 [R22+0x48], R16 ;  /* 0x0000481016009388 */ /* 0x0001e20000000a00 */
[----:B------:R-:W-:Y:S02]  /*40f0*/  @!P1 IMAD.MOV.U32 R21, RZ, RZ, R16 ;  /* 0x000000ffff159224 */ /* 0x000fe400078e0010 */
[----:B------:R-:W-:-:S07]  /*4100*/  @!P1 IMAD.MOV.U32 R45, RZ, RZ, R18 ;  /* 0x000000ffff2d9224 */ /* 0x000fce00078e0012 */
.L_x_883:
[----:B------:R-:W-:Y:S05]  /*4110*/  WARPSYNC.ALL ;  /* 0x0000000000007948 */ /* 0x000fea0003800000 */
[----:B------:R-:W-:Y:S01]  /*4120*/  ISETP.NE.AND P2, PT, R0, RZ, PT ;  /* 0x000000ff0000720c */ /* 0x000fe20003f45270 */
[----:B------:R-:W2:Y:S08]  /*4130*/  S2UR UR5, SR_CgaCtaId ;  /* 0x00000000000579c3 */ /* 0x000eb00000008800 */
[----:B------:R-:W-:Y:S04]  /*4140*/  BAR.SYNC.DEFER_BLOCKING 0x0 ;  /* 0x0000000000007b1d */ /* 0x000fe80000010000 */
[----:B------:R-:W-:-:S02]  /*4150*/  @P2 ISETP.NE.AND P1, PT, R21, RZ, PT ;  /* 0x000000ff1500220c */ /* 0x000fc40003f25270 */
[----:B------:R-:W-:Y:S01]  /*4160*/  ISETP.NE.U32.AND P0, PT, R34, R56, PT ;  /* 0x000000382200720c */ /* 0x000fe20003f05070 */
[----:B------:R-:W-:-:S03]  /*4170*/  UMOV UR4, 0x400 ;  /* 0x0000040000047882 */ /* 0x000fc60000000000 */
[----:B------:R-:W-:Y:S01]  /*4180*/  ISETP.NE.AND.EX P0, PT, R35, R57, PT, P0 ;  /* 0x000000392300720c */ /* 0x000fe20003f05300 */
[----:B--2---:R-:W-:-:S09]  /*4190*/  ULEA UR8, UR5, UR4, 0x18 ;  /* 0x0000000405087291 */ /* 0x004fd2000f8ec0ff */
[----:B-1----:R-:W1:Y:S02]  /*41a0*/  @P2 LDS.64 R12, [UR8+0x48] ;  /* 0x00004808ff0c2984 */ /* 0x002e640008000a00 */
[----:B-1----:R-:W-:Y:S01]  /*41b0*/  @P2 SEL R14, R13, RZ, !P1 ;  /* 0x000000ff0d0e2207 */ /* 0x002fe20004800000 */
[----:B------:R-:W-:Y:S01]  /*41c0*/  @P2 IMAD.IADD R12, R21, 0x1, R12 ;  /* 0x00000001150c2824 */ /* 0x000fe200078e020c */
[----:B------:R-:W-:-:S03]  /*41d0*/  ISETP.NE.U32.AND P1, PT, R56, R54, PT ;  /* 0x000000363800720c */ /* 0x000fc60003f25070 */
[----:B------:R-:W-:Y:S01]  /*41e0*/  @P2 IMAD.IADD R45, R45, 0x1, R14 ;  /* 0x000000012d2d2824 */ /* 0x000fe200078e020e */
[----:B------:R-:W-:Y:S01]  /*41f0*/  ISETP.NE.AND.EX P3, PT, R57, R55, PT, P1 ;  /* 0x000000373900720c */ /* 0x000fe20003f65310 */
[----:B------:R-:W-:Y:S01]  /*4200*/  @P2 IMAD.MOV.U32 R21, RZ, RZ, R12 ;  /* 0x000000ffff152224 */ /* 0x000fe200078e000c */
[----:B------:R-:W-:Y:S02]  /*4210*/  ISETP.NE.U32.AND P1, PT, R54, R52, PT ;  /* 0x000000343600720c */ /* 0x000fe40003f25070 */
[----:B------:R-:W-:Y:S01]  /*4220*/  SEL R13, R45, RZ, !P0 ;  /* 0x000000ff2d0d7207 */ /* 0x000fe20004000000 */
[----:B------:R-:W-:Y:S02]  /*4230*/  VIADD R23, R21, 0x1 ;  /* 0x0000000115177836 */ /* 0x000fe40000000000 */
[----:B------:R-:W-:Y:S02]  /*4240*/  IMAD.IADD R36, R36, 0x1, R21 ;  /* 0x0000000124247824 */ /* 0x000fe400078e0215 */
[----:B------:R-:W-:-:S02]  /*4250*/  IMAD.IADD R2, R2, 0x1, R13 ;  /* 0x0000000102027824 */ /* 0x000fc400078e020d */
[----:B------:R-:W1:Y:S01]  /*4260*/  LDS R13, [UR8+0x74] ;  /* 0x00007408ff0d7984 */ /* 0x000e620008000800 */
[--C-:B------:R-:W-:Y:S02]  /*4270*/  IMAD.IADD R37, R37, 0x1, R21.reuse ;  /* 0x0000000125257824 */ /* 0x100fe400078e0215 */
[----:B------:R-:W-:Y:S01]  /*4280*/  SEL R14, R2, RZ, !P3 ;  /* 0x000000ff020e7207 */ /* 0x000fe20005800000 */
[--C-:B------:R-:W-:Y:S01]  /*4290*/  IMAD.IADD R38, R38, 0x1, R21.reuse ;  /* 0x0000000126267824 */ /* 0x100fe200078e0215 */
[----:B------:R-:W-:Y:S01]  /*42a0*/  ISETP.NE.AND.EX P3, PT, R55, R53, PT, P1 ;  /* 0x000000353700720c */ /* 0x000fe20003f65310 */
[--C-:B------:R-:W-:Y:S01]  /*42b0*/  IMAD.IADD R39, R39, 0x1, R21.reuse ;  /* 0x0000000127277824 */ /* 0x100fe200078e0215 */
[----:B------:R-:W-:Y:S01]  /*42c0*/  ISETP.NE.U32.AND P1, PT, R52, R48, PT ;  /* 0x000000303400720c */ /* 0x000fe20003f25070 */
[----:B------:R-:W-:Y:S02]  /*42d0*/  IMAD.IADD R3, R3, 0x1, R14 ;  /* 0x0000000103037824 */ /* 0x000fe400078e020e */
[----:B------:R-:W-:-:S02]  /*42e0*/  IMAD.IADD R51, R40, 0x1, R21 ;  /* 0x0000000128337824 */ /* 0x000fc400078e0215 */
[--C-:B------:R-:W-:Y:S01]  /*42f0*/  IMAD.IADD R59, R41, 0x1, R21.reuse ;  /* 0x00000001293b7824 */ /* 0x100fe200078e0215 */
[----:B------:R-:W-:Y:S01]  /*4300*/  SEL R15, R3, RZ, !P3 ;  /* 0x000000ff030f7207 */ /* 0x000fe20005800000 */
[--C-:B------:R-:W-:Y:S01]  /*4310*/  IMAD.IADD R44, R42, 0x1, R21.reuse ;  /* 0x000000012a2c7824 */ /* 0x100fe200078e0215 */
[----:B------:R-:W-:Y:S01]  /*4320*/  ISETP.NE.AND.EX P3, PT, R53, R49, PT, P1 ;  /* 0x000000313500720c */ /* 0x000fe20003f65310 */
[----:B------:R-:W-:Y:S01]  /*4330*/  @!P0 IMAD.MOV R23, RZ, RZ, R21 ;  /* 0x000000ffff178224 */ /* 0x000fe200078e0215 */
[----:B------:R-:W-:Y:S01]  /*4340*/  ISETP.NE.U32.AND P1, PT, R48, R46, PT ;  /* 0x0000002e3000720c */ /* 0x000fe20003f25070 */
[----:B------:R-:W-:-:S05]  /*4350*/  IMAD.IADD R4, R4, 0x1, R15 ;  /* 0x0000000104047824 */ /* 0x000fca00078e020f */
[----:B------:R-:W-:Y:S02]  /*4360*/  SEL R14, R4, RZ, !P3 ;  /* 0x000000ff040e7207 */ /* 0x000fe40005800000 */
[----:B------:R-:W-:Y:S02]  /*4370*/  ISETP.NE.AND.EX P3, PT, R49, R47, PT, P1 ;  /* 0x0000002f3100720c */ /* 0x000fe40003f65310 */
[----:B------:R-:W-:Y:S01]  /*4380*/  ISETP.NE.U32.AND P1, PT, R46, R30, PT ;  /* 0x0000001e2e00720c */ /* 0x000fe20003f25070 */
[----:B------:R-:W-:-:S05]  /*4390*/  IMAD.IADD R5, R5, 0x1, R14 ;  /* 0x0000000105057824 */ /* 0x000fca00078e020e */
[----:B------:R-:W-:Y:S02]  /*43a0*/  SEL R15, R5, RZ, !P3 ;  /* 0x000000ff050f7207 */ /* 0x000fe40005800000 */
[----:B------:R-:W-:Y:S02]  /*43b0*/  ISETP.NE.AND.EX P3, PT, R47, R31, PT, P1 ;  /* 0x0000001f2f00720c */ /* 0x000fe40003f65310 */
[----:B------:R-:W-:Y:S01]  /*43c0*/  ISETP.NE.U32.AND P1, PT, R30, R28, PT ;  /* 0x0000001c1e00720c */ /* 0x000fe20003f25070 */
[----:B------:R-:W-:-:S03]  /*43d0*/  IMAD.IADD R6, R6, 0x1, R15 ;  /* 0x0000000106067824 */ /* 0x000fc600078e020f */
[----:B------:R-:W-:Y:S02]  /*43e0*/  ISETP.NE.AND.EX P1, PT, R31, R29, PT, P1 ;  /* 0x0000001d1f00720c */ /* 0x000fe40003f25310 */
[----:B------:R-:W-:-:S05]  /*43f0*/  SEL R14, R6, RZ, !P3 ;  /* 0x000000ff060e7207 */ /* 0x000fca0005800000 */
[----:B------:R-:W-:-:S05]  /*4400*/  IMAD.IADD R7, R7, 0x1, R14 ;  /* 0x0000000107077824 */ /* 0x000fca00078e020e */
[----:B------:R-:W-:Y:S02]  /*4410*/  SEL R15, R7, RZ, !P1 ;  /* 0x000000ff070f7207 */ /* 0x000fe40004800000 */
[----:B------:R-:W-:-:S03]  /*4420*/  ISETP.NE.U32.AND P1, PT, R28, R10, PT ;  /* 0x0000000a1c00720c */ /* 0x000fc60003f25070 */
[----:B------:R-:W-:Y:S01]  /*4430*/  IMAD.IADD R8, R8, 0x1, R15 ;  /* 0x0000000108087824 */ /* 0x000fe200078e020f */
[----:B------:R-:W-:-:S04]  /*4440*/  ISETP.NE.AND.EX P1, PT, R29, R11, PT, P1 ;  /* 0x0000000b1d00720c */ /* 0x000fc80003f25310 */
[----:B------:R-:W-:Y:S02]  /*4450*/  SEL R12, R8, RZ, !P1 ;  /* 0x000000ff080c7207 */ /* 0x000fe40004800000 */
[----:B-1----:R-:W-:-:S03]  /*4460*/  ISETP.GE.AND P1, PT, R13, 0x101, PT ;  /* 0x000001010d00780c */ /* 0x002fc60003f26270 */
[----:B------:R-:W-:-:S10]  /*4470*/  IMAD.IADD R9, R9, 0x1, R12 ;  /* 0x0000000109097824 */ /* 0x000fd400078e020c */
[----:B------:R-:W-:Y:S05]  /*4480*/  @!P1 BRA `(.L_x_896) ;  /* 0x0000001000089947 */ /* 0x000fea0003800000 */
[----:B------:R-:W1:Y:S01]  /*4490*/  LDS R12, [UR8+0x64] ;  /* 0x00006408ff0c7984 */ /* 0x000e620008000800 */
        /* <DEDUP_REMOVED lines=8> */
[----:B------:R-:W-:Y:S02]  /*4520*/  ISETP.NE.AND.EX P1, PT, R55, R53, PT, P1 ;  /* 0x000000353700720c */ /* 0x000fe40003f25310 */
[----:B------:R-:W-:Y:S02]  /*4530*/  ISETP.NE.U32.AND P6, PT, R30, R28, PT ;  /* 0x0000001c1e00720c */ /* 0x000fe40003fc5070 */
[----:B------:R-:W-:Y:S02]  /*4540*/  ISETP.NE.AND.EX P2, PT, R53, R49, PT, P2 ;  /* 0x000000313500720c */ /* 0x000fe40003f45320 */
[----:B------:R-:W-:-:S02]  /*4550*/  ISETP.NE.U32.AND P0, PT, R10, R32, PT ;  /* 0x000000200a00720c */ /* 0x000fc40003f05070 */
[----:B------:R-:W-:Y:S02]  /*4560*/  ISETP.NE.AND.EX P3, PT, R49, R47, PT, P3 ;  /* 0x0000002f3100720c */ /* 0x000fe40003f65330 */
[----:B------:R-:W-:Y:S02]  /*4570*/  ISETP.NE.AND.EX P6, PT, R31, R29, PT, P6 ;  /* 0x0000001d1f00720c */ /* 0x000fe40003fc5360 */
[----:B------:R-:W-:Y:S01]  /*4580*/  ISETP.NE.AND.EX P0, PT, R11, R33, PT, P0 ;  /* 0x000000210b00720c */ /* 0x000fe20003f05300 */
[--C-:B-1----:R-:W-:Y:S02]  /*4590*/  @P4 IMAD.IADD R21, R21, 0x1, -R12.reuse ;  /* 0x0000000115154824 */ /* 0x102fe400078e0a0c */
        /* <DEDUP_REMOVED lines=22> */
[----:B------:R1:W-:Y:S01]  /*4700*/  @P1 STS [R36+0x8], R3 ;  /* 0x0000080324001388 */ /* 0x0003e20000000800 */
[----:B------:R-:W-:Y:S01]  /*4710*/  ISETP.GE.AND P1, PT, R0, R13, PT ;  /* 0x0000000d0000720c */ /* 0x000fe20003f26270 */
        /* <DEDUP_REMOVED lines=18> */
[----:B-1----:R-:W-:Y:S01]  /*4840*/  LOP3.LUT R2, RZ, R0, RZ, 0x33, !PT ;  /* 0x00000000ff027212 */ /* 0x002fe200078e33ff */
[----:B------:R-:W-:Y:S04]  /*4850*/  BSSY.RECONVERGENT B0, `(.L_x_897) ;  /* 0x000001c000007945 */ /* 0x000fe80003800200 */
[----:B------:R-:W-:-:S05]  /*4860*/  IMAD.IADD R2, R13, 0x1, R2 ;  /* 0x000000010d027824 */ /* 0x000fca00078e0202 */
[C---:B------:R-:W-:Y:S02]  /*4870*/  LOP3.LUT R3, R2.reuse, 0x300, RZ, 0xc0, !PT ;  /* 0x0000030002037812 */ /* 0x040fe400078ec0ff */
[----:B------:R-:W-:Y:S02]  /*4880*/  ISETP.GE.U32.AND P1, PT, R2, 0x300, PT ;  /* 0x000003000200780c */ /* 0x000fe40003f26070 */
[----:B------:R-:W-:-:S13]  /*4890*/  ISETP.NE.AND P0, PT, R3, 0x300, PT ;  /* 0x000003000300780c */ /* 0x000fda0003f05270 */
[----:B------:R-:W-:Y:S05]  /*48a0*/  @!P0 BRA `(.L_x_898) ;  /* 0x0000000000588947 */ /* 0x000fea0003800000 */
[----:B------:R-:W1:Y:S01]  /*48b0*/  LDC.64 R8, c[0x0][0x3a0] ;  /* 0x0000e800ff087b82 */ /* 0x000e620000000a00 */
[----:B------:R-:W-:Y:S01]  /*48c0*/  LEA.HI R2, R2, 0x1, RZ, 0x18 ;  /* 0x0000000102027811 */ /* 0x000fe200078fc0ff */
[----:B------:R-:W-:-:S04]  /*48d0*/  IMAD.IADD R15, R0, 0x1, R12 ;  /* 0x00000001000f7824 */ /* 0x000fc800078e020c */
[C---:B------:R-:W-:Y:S01]  /*48e0*/  IMAD.SHL.U32 R3, R2.reuse, 0x100, RZ ;  /* 0x0000010002037824 */ /* 0x040fe200078e00ff */
[----:B------:R-:W-:Y:S01]  /*48f0*/  LOP3.LUT R2, R2, 0x3, RZ, 0xc0, !PT ;  /* 0x0000000302027812 */ /* 0x000fe200078ec0ff */
[----:B------:R-:W2:Y:S03]  /*4900*/  LDC.64 R10, c[0x0][0x398] ;  /* 0x0000e600ff0a7b82 */ /* 0x000ea60000000a00 */
[----:B------:R-:W-:Y:S01]  /*4910*/  LOP3.LUT R5, R3, 0x300, RZ, 0xc0, !PT ;  /* 0x0000030003057812 */ /* 0x000fe200078ec0ff */
[----:B0-----:R-:W-:Y:S01]  /*4920*/  IMAD.MOV R16, RZ, RZ, -R2 ;  /* 0x000000ffff107224 */ /* 0x001fe200078e0a02 */
[----:B------:R-:W-:-:S03]  /*4930*/  LEA R3, R0, UR8, 0x4 ;  /* 0x0000000800037c11 */ /* 0x000fc6000f8e20ff */
[----:B------:R-:W-:Y:S02]  /*4940*/  IMAD.IADD R0, R0, 0x1, R5 ;  /* 0x0000000100007824 */ /* 0x000fe400078e0205 */
[----:B------:R-:W-:-:S07]  /*4950*/  VIADD R14, R3, 0x8 ;  /* 0x00000008030e7836 */ /* 0x000fce0000000000 */
.L_x_899:
[----:B----4-:R-:W0:Y:S01]  /*4960*/  LDS.64 R6, [R14+-0x8] ;  /* 0xfffff8000e067984 */ /* 0x010e220000000a00 */
[----:B--2---:R-:W-:-:S03]  /*4970*/  IMAD.WIDE R4, R15, 0x8, R10 ;  /* 0x000000080f047825 */ /* 0x004fc600078e020a */
[----:B------:R2:W3:Y:S01]  /*4980*/  LDS R17, [R14] ;  /* 0x000000000e117984 */ /* 0x0004e20000000800 */
[----:B-1----:R-:W-:-:S04]  /*4990*/  IMAD.WIDE R2, R15, 0x4, R8 ;  /* 0x000000040f027825 */ /* 0x002fc800078e0208 */
[----:B------:R-:W-:Y:S02]  /*49a0*/  VIADD R16, R16, 0x1 ;  /* 0x0000000110107836 */ /* 0x000fe40000000000 */
[----:B------:R-:W-:Y:S02]  /*49b0*/  VIADD R15, R15, 0x100 ;  /* 0x000001000f0f7836 */ /* 0x000fe40000000000 */
[----:B--2---:R-:W-:Y:S01]  /*49c0*/  VIADD R14, R14, 0x1000 ;  /* 0x000010000e0e7836 */ /* 0x004fe20000000000 */
[----:B------:R-:W-:Y:S01]  /*49d0*/  ISETP.NE.AND P0, PT, R16, RZ, PT ;  /* 0x000000ff1000720c */ /* 0x000fe20003f05270 */
[----:B0-----:R4:W-:Y:S04]  /*49e0*/  STG.E.64 desc[UR10][R4.64], R6 ;  /* 0x0000000604007986 */ /* 0x0019e8000c101b0a */
[----:B---3--:R4:W-:Y:S08]  /*49f0*/  STG.E desc[UR10][R2.64], R17 ;  /* 0x0000001102007986 */ /* 0x0089f0000c10190a */
[----:B------:R-:W-:Y:S05]  /*4a00*/  @P0 BRA `(.L_x_899) ;  /* 0xfffffffc00d40947 */ /* 0x000fea000383ffff */
.L_x_898:
[----:B------:R-:W-:Y:S05]  /*4a10*/  BSYNC.RECONVERGENT B0 ;  /* 0x0000000000007941 */ /* 0x000fea0003800200 */
.L_x_897:
[----:B------:R-:W-:Y:S05]  /*4a20*/  @!P1 EXIT ;  /* 0x000000000000994d */ /* 0x000fea0003800000 */
[----:B------:R-:W1:Y:S01]  /*4a30*/  LDCU.64 UR4, c[0x0][0x398] ;  /* 0x00007300ff0477ac */ /* 0x000e620008000a00 */
[----:B----4-:R-:W-:Y:S01]  /*4a40*/  IMAD.IADD R2, R13, 0x1, -R0 ;  /* 0x000000010d027824 */ /* 0x010fe200078e0a00 */
[C---:B------:R-:W-:Y:S01]  /*4a50*/  LEA R6, R0.reuse, UR8, 0x4 ;  /* 0x0000000800067c11 */ /* 0x040fe2000f8e20ff */
[----:B------:R-:W-:Y:S01]  /*4a60*/  BSSY.RECONVERGENT B0, `(.L_x_900) ;  /* 0x0000061000007945 */ /* 0x000fe20003800200 */
[----:B------:R-:W2:Y:S01]  /*4a70*/  LDCU.64 UR6, c[0x0][0x3a0] ;  /* 0x00007400ff0677ac */ /* 0x000ea20008000a00 */
[----:B------:R-:W-:Y:S01]  /*4a80*/  IMAD.IADD R43, R0, 0x1, R12 ;  /* 0x00000001002b7824 */ /* 0x000fe200078e020c */
[----:B------:R-:W-:Y:S01]  /*4a90*/  ISETP.GT.AND P1, PT, R2, 0xc00, PT ;  /* 0x00000c000200780c */ /* 0x000fe20003f24270 */
[----:B------:R-:W-:Y:S01]  /*4aa0*/  VIADD R12, R6, 0x2000 ;  /* 0x00002000060c7836 */ /* 0x000fe20000000000 */
[----:B------:R-:W-:Y:S01]  /*4ab0*/  PLOP3.LUT P0, PT, PT, PT, PT, 0x80, 0x8 ;  /* 0x000000000008781c */ /* 0x000fe20003f0f070 */
[----:B-1----:R-:W-:Y:S02]  /*4ac0*/  UIADD3 UR4, UP0, UPT, UR4, 0x1000, URZ ;  /* 0x0000100004047890 */ /* 0x002fe4000ff1e0ff */
[----:B--2---:R-:W-:-:S02]  /*4ad0*/  UIADD3 UR6, UP1, UPT, UR6, 0x800, URZ ;  /* 0x0000080006067890 */ /* 0x004fc4000ff3e0ff */
[----:B------:R-:W-:Y:S02]  /*4ae0*/  UIADD3.X UR5, UPT, UPT, URZ, UR5, URZ, UP0, !UPT ;  /* 0x00000005ff057290 */ /* 0x000fe400087fe4ff */
[----:B------:R-:W-:Y:S01]  /*4af0*/  IMAD.U32 R2, RZ, RZ, UR4 ;  /* 0x00000004ff027e24 */ /* 0x000fe2000f8e00ff */
[----:B------:R-:W-:Y:S01]  /*4b00*/  UIADD3.X UR7, UPT, UPT, URZ, UR7, URZ, UP1, !UPT ;  /* 0x00000007ff077290 */ /* 0x000fe20008ffe4ff */
[----:B------:R-:W-:Y:S02]  /*4b10*/  IMAD.U32 R4, RZ, RZ, UR6 ;  /* 0x00000006ff047e24 */ /* 0x000fe4000f8e00ff */
[----:B------:R-:W-:-:S03]  /*4b20*/  IMAD.U32 R3, RZ, RZ, UR5 ;  /* 0x00000005ff037e24 */ /* 0x000fc6000f8e00ff */
[----:B------:R-:W-:Y:S01]  /*4b30*/  IMAD.U32 R5, RZ, RZ, UR7 ;  /* 0x00000007ff057e24 */ /* 0x000fe2000f8e00ff */
[----:B------:R-:W-:Y:S06]  /*4b40*/  @!P1 BRA `(.L_x_901) ;  /* 0x0000000400489947 */ /* 0x000fec0003800000 */
[----:B------:R-:W-:Y:S01]  /*4b50*/  PLOP3.LUT P0, PT, PT, PT, PT, 0x8, 0x80 ;  /* 0x000000000080781c */ /* 0x000fe20003f0e170 */
[----:B------:R-:W-:-:S12]  /*4b60*/  VIADD R45, R13, 0xfffff400 ;  /* 0xfffff4000d2d7836 */ /* 0x000fd80000000000 */
.L_x_902:
[----:B----4-:R-:W1:Y:S01]  /*4b70*/  LDS.64 R24, [R12+-0x2000] ;  /* 0xffe000000c187984 */ /* 0x010e620000000a00 */
[----:B------:R-:W-:-:S03]  /*4b80*/  IMAD.WIDE R34, R43, 0x8, R2 ;  /* 0x000000082b227825 */ /* 0x000fc600078e0202 */
[----:B------:R-:W2:Y:S01]  /*4b90*/  LDS R27, [R12+-0x1ff8] ;  /* 0xffe008000c1b7984 */ /* 0x000ea20000000800 */
[----:B0-----:R-:W-:-:S03]  /*4ba0*/  IMAD.WIDE R16, R43, 0x4, R4 ;  /* 0x000000042b107825 */ /* 0x001fc600078e0204 */
[----:B------:R-:W0:Y:S01]  /*4bb0*/  LDS.64 R28, [R12+-0x1000] ;  /* 0xfff000000c1c7984 */ /* 0x000e220000000a00 */
[C---:B------:R-:W-:Y:S02]  /*4bc0*/  VIADD R41, R43.reuse, 0x400 ;  /* 0x000004002b297836 */ /* 0x040fe40000000000 */
[----:B------:R-:W-:Y:S01]  /*4bd0*/  VIADD R61, R43, 0x800 ;  /* 0x000008002b3d7836 */ /* 0x000fe20000000000 */
[----:B------:R-:W3:Y:S01]  /*4be0*/  LDS R33, [R12+-0xff8] ;  /* 0xfff008000c217984 */ /* 0x000ee20000000800 */
[----:B------:R-:W-:Y:S02]  /*4bf0*/  VIADD R0, R0, 0x1000 ;  /* 0x0000100000007836 */ /* 0x000fe40000000000 */
[----:B------:R-:W-:Y:S01]  /*4c00*/  IMAD.WIDE R58, R61, 0x8, R2 ;  /* 0x000000083d3a7825 */ /* 0x000fe200078e0202 */
[----:B------:R-:W4:Y:S02]  /*4c10*/  LDS.64 R38, [R12] ;  /* 0x000000000c267984 */ /* 0x000f240000000a00 */
[----:B------:R-:W-:-:S02]  /*4c20*/  ISETP.GE.AND P1, PT, R0, R45, PT ;  /* 0x0000002d0000720c */ /* 0x000fc40003f26270 */
        /* <DEDUP_REMOVED lines=16> */
[----:B-1----:R-:W-:Y:S04]  /*4d30*/  STG.E.64 desc[UR10][R34.64+-0x1000], R24 ;  /* 0xfff0001822007986 */ /* 0x002fe8000c101b0a */
[----:B------:R-:W1:Y:S04]  /*4d40*/  LDS R48, [R12+0x8008] ;  /* 0x008008000c307984 */ /* 0x000e680000000800 */
[----:B------:R-:W1:Y:S04]  /*4d50*/  LDS.64 R24, [R12+0x9000] ;  /* 0x009000000c187984 */ /* 0x000e680000000a00 */
[----:B--2---:R-:W-:Y:S04]  /*4d60*/  STG.E desc[UR10][R16.64+-0x800], R27 ;  /* 0xfff8001b10007986 */ /* 0x004fe8000c10190a */
[----:B------:R-:W2:Y:S04]  /*4d70*/  LDS R56, [R12+0x9008] ;  /* 0x009008000c387984 */ /* 0x000ea80000000800 */
[----:B------:R-:W2:Y:S04]  /*4d80*/  LDS.64 R26, [R12+0xa000] ;  /* 0x00a000000c1a7984 */ /* 0x000ea80000000a00 */
[----:B0-----:R-:W-:Y:S04]  /*4d90*/  STG.E.64 desc[UR10][R34.64+-0x800], R28 ;  /* 0xfff8001c22007986 */ /* 0x001fe8000c101b0a */
[----:B------:R-:W0:Y:S04]  /*4da0*/  LDS R54, [R12+0xa008] ;  /* 0x00a008000c367984 */ /* 0x000e280000000800 */
[----:B------:R-:W0:Y:S04]  /*4db0*/  LDS.64 R28, [R12+0xb000] ;  /* 0x00b000000c1c7984 */ /* 0x000e280000000a00 */
[----:B------:R-:W0:Y:S04]  /*4dc0*/  LDS R52, [R12+0xb008] ;  /* 0x00b008000c347984 */ /* 0x000e280000000800 */
[----:B------:R-:W0:Y:S04]  /*4dd0*/  LDS.64 R30, [R12+0xc000] ;  /* 0x00c000000c1e7984 */ /* 0x000e280000000a00 */
[----:B---3--:R-:W-:Y:S04]  /*4de0*/  STG.E desc[UR10][R16.64+-0x400], R33 ;  /* 0xfffc002110007986 */ /* 0x008fe8000c10190a */
[----:B------:R-:W3:Y:S04]  /*4df0*/  LDS R50, [R12+0xc008] ;  /* 0x00c008000c327984 */ /* 0x000ee80000000800 */
[----:B------:R-:W3:Y:S04]  /*4e00*/  LDS.64 R32, [R12+0xd000] ;  /* 0x00d000000c207984 */ /* 0x000ee80000000a00 */
[----:B------:R1:W3:Y:S04]  /*4e10*/  LDS R46, [R12+0xd008] ;  /* 0x00d008000c2e7984 */ /* 0x0002e80000000800 */
[----:B----4-:R4:W-:Y:S04]  /*4e20*/  STG.E.64 desc[UR10][R34.64], R38 ;  /* 0x0000002622007986 */ /* 0x0109e8000c101b0a */
[----:B-----5:R-:W-:Y:S01]  /*4e30*/  STG.E desc[UR10][R16.64], R57 ;  /* 0x0000003910007986 */ /* 0x020fe2000c10190a */
[----:B-1----:R-:W-:-:S03]  /*4e40*/  VIADD R12, R12, 0x10000 ;  /* 0x000100000c0c7836 */ /* 0x002fc60000000000 */
[----:B------:R1:W-:Y:S04]  /*4e50*/  STG.E.64 desc[UR10][R34.64+0x800], R36 ;  /* 0x0008002422007986 */ /* 0x0003e8000c101b0a */
[----:B------:R5:W-:Y:S01]  /*4e60*/  STG.E desc[UR10][R16.64+0x400], R49 ;  /* 0x0004003110007986 */ /* 0x000be2000c10190a */
[----:B----4-:R-:W-:-:S04]  /*4e70*/  IMAD.WIDE R38, R41, 0x8, R2 ;  /* 0x0000000829267825 */ /* 0x010fc800078e0202 */
[--C-:B------:R-:W-:Y:S01]  /*4e80*/  IMAD.WIDE R40, R41, 0x4, R4.reuse ;  /* 0x0000000429287825 */ /* 0x100fe200078e0204 */
[----:B------:R4:W-:Y:S03]  /*4e90*/  STG.E.64 desc[UR10][R38.64+-0x1000], R6 ;  /* 0xfff0000626007986 */ /* 0x0009e6000c101b0a */
[----:B-1----:R-:W-:Y:S01]  /*4ea0*/  IMAD.WIDE R34, R61, 0x4, R4 ;  /* 0x000000043d227825 */ /* 0x002fe200078e0204 */
[----:B------:R-:W-:Y:S03]  /*4eb0*/  STG.E desc[UR10][R40.64+-0x800], R51 ;  /* 0xfff8003328007986 */ /* 0x000fe6000c10190a */
[C---:B-----5:R-:W-:Y:S01]  /*4ec0*/  VIADD R17, R43.reuse, 0xc00 ;  /* 0x00000c002b117836 */ /* 0x060fe20000000000 */
[----:B------:R1:W-:Y:S01]  /*4ed0*/  STG.E.64 desc[UR10][R38.64+-0x800], R8 ;  /* 0xfff8000826007986 */ /* 0x0003e2000c101b0a */
[----:B------:R-:W-:-:S03]  /*4ee0*/  VIADD R43, R43, 0x1000 ;  /* 0x000010002b2b7836 */ /* 0x000fc60000000000 */
[----:B------:R0:W-:Y:S01]  /*4ef0*/  STG.E desc[UR10][R40.64+-0x400], R53 ;  /* 0xfffc003528007986 */ /* 0x0001e2000c10190a */
[----:B----4-:R-:W-:-:S03]  /*4f00*/  IMAD.WIDE R6, R17, 0x8, R2 ;  /* 0x0000000811067825 */ /* 0x010fc600078e0202 */
[----:B------:R4:W-:Y:S04]  /*4f10*/  STG.E.64 desc[UR10][R38.64], R10 ;  /* 0x0000000a26007986 */ /* 0x0009e8000c101b0a */
[----:B------:R4:W-:Y:S01]  /*4f20*/  STG.E desc[UR10][R40.64], R55 ;  /* 0x0000003728007986 */ /* 0x0009e2000c10190a */
[----:B-1----:R-:W-:-:S03]  /*4f30*/  IMAD.WIDE R8, R17, 0x4, R4 ;  /* 0x0000000411087825 */ /* 0x002fc600078e0204 */
[----:B------:R4:W-:Y:S04]  /*4f40*/  STG.E.64 desc[UR10][R38.64+0x800], R14 ;  /* 0x0008000e26007986 */ /* 0x0009e8000c101b0a */
[----:B------:R4:W-:Y:S04]  /*4f50*/  STG.E desc[UR10][R40.64+0x400], R47 ;  /* 0x0004002f28007986 */ /* 0x0009e8000c10190a */
[----:B------:R4:W-:Y:S04]  /*4f60*/  STG.E.64 desc[UR10][R58.64+-0x1000], R20 ;  /* 0xfff000143a007986 */ /* 0x0009e8000c101b0a */
[----:B------:R4:W-:Y:S04]  /*4f70*/  STG.E desc[UR10][R34.64+-0x800], R42 ;  /* 0xfff8002a22007986 */ /* 0x0009e8000c10190a */
[----:B------:R4:W-:Y:S04]  /*4f80*/  STG.E.64 desc[UR10][R58.64+-0x800], R18 ;  /* 0xfff800123a007986 */ /* 0x0009e8000c101b0a */
[----:B------:R4:W-:Y:S04]  /*4f90*/  STG.E desc[UR10][R34.64+-0x400], R44 ;  /* 0xfffc002c22007986 */ /* 0x0009e8000c10190a */
[----:B------:R4:W-:Y:S04]  /*4fa0*/  STG.E.64 desc[UR10][R58.64], R22 ;  /* 0x000000163a007986 */ /* 0x0009e8000c101b0a */
[----:B------:R4:W-:Y:S04]  /*4fb0*/  STG.E desc[UR10][R34.64], R48 ;  /* 0x0000003022007986 */ /* 0x0009e8000c10190a */
[----:B------:R4:W-:Y:S04]  /*4fc0*/  STG.E.64 desc[UR10][R58.64+0x800], R24 ;  /* 0x000800183a007986 */ /* 0x0009e8000c101b0a */
[----:B--2---:R4:W-:Y:S04]  /*4fd0*/  STG.E desc[UR10][R34.64+0x400], R56 ;  /* 0x0004003822007986 */ /* 0x0049e8000c10190a */
[----:B------:R4:W-:Y:S04]  /*4fe0*/  STG.E.64 desc[UR10][R6.64+-0x1000], R26 ;  /* 0xfff0001a06007986 */ /* 0x0009e8000c101b0a */
[----:B0-----:R4:W-:Y:S04]  /*4ff0*/  STG.E desc[UR10][R8.64+-0x800], R54 ;  /* 0xfff8003608007986 */ /* 0x0019e8000c10190a */
[----:B------:R4:W-:Y:S04]  /*5000*/  STG.E.64 desc[UR10][R6.64+-0x800], R28 ;  /* 0xfff8001c06007986 */ /* 0x0009e8000c101b0a */
[----:B------:R4:W-:Y:S04]  /*5010*/  STG.E desc[UR10][R8.64+-0x400], R52 ;  /* 0xfffc003408007986 */ /* 0x0009e8000c10190a */
[----:B------:R4:W-:Y:S04]  /*5020*/  STG.E.64 desc[UR10][R6.64], R30 ;  /* 0x0000001e06007986 */ /* 0x0009e8000c101b0a */
[----:B---3--:R4:W-:Y:S04]  /*5030*/  STG.E desc[UR10][R8.64], R50 ;  /* 0x0000003208007986 */ /* 0x0089e8000c10190a */
[----:B------:R4:W-:Y:S04]  /*5040*/  STG.E.64 desc[UR10][R6.64+0x800], R32 ;  /* 0x0008002006007986 */ /* 0x0009e8000c101b0a */
[----:B------:R4:W-:Y:S01]  /*5050*/  STG.E desc[UR10][R8.64+0x400], R46 ;  /* 0x0004002e08007986 */ /* 0x0009e2000c10190a */
[----:B------:R-:W-:Y:S05]  /*5060*/  @!P1 BRA `(.L_x_902) ;  /* 0xfffffff800c09947 */ /* 0x000fea000383ffff */
.L_x_901:
[----:B------:R-:W-:Y:S05]  /*5070*/  BSYNC.RECONVERGENT B0 ;  /* 0x0000000000007941 */ /* 0x000fea0003800200 */
.L_x_900:
[----:B----4-:R-:W-:Y:S01]  /*5080*/  IMAD.IADD R6, R13, 0x1, -R0 ;  /* 0x000000010d067824 */ /* 0x010fe200078e0a00 */
[----:B------:R-:W-:Y:S04]  /*5090*/  BSSY.RECONVERGENT B0, `(.L_x_903) ;  /* 0x000002c000007945 */ /* 0x000fe80003800200 */
[----:B------:R-:W-:-:S13]  /*50a0*/  ISETP.GT.AND P1, PT, R6, 0x400, PT ;  /* 0x000004000600780c */ /* 0x000fda0003f24270 */
[----:B------:R-:W-:Y:S05]  /*50b0*/  @!P1 BRA `(.L_x_904) ;  /* 0x0000000000a49947 */ /* 0x000fea0003800000 */
[----:B------:R-:W1:Y:S01]  /*50c0*/  LDS.64 R10, [R12+-0x2000] ;  /* 0xffe000000c0a7984 */ /* 0x000e620000000a00 */
[C---:B------:R-:W-:Y:S01]  /*50d0*/  IMAD.WIDE R6, R43.reuse, 0x8, R2 ;  /* 0x000000082b067825 */ /* 0x040fe200078e0202 */
[----:B------:R-:W-:Y:S02]  /*50e0*/  PLOP3.LUT P0, PT, PT, PT, PT, 0x8, 0x80 ;  /* 0x000000000080781c */ /* 0x000fe40003f0e170 */
[----:B------:R-:W2:Y:S01]  /*50f0*/  LDS R33, [R12+-0x1ff8] ;  /* 0xffe008000c217984 */ /* 0x000ea20000000800 */
[----:B------:R-:W-:-:S03]  /*5100*/  IMAD.WIDE R8, R43, 0x4, R4 ;  /* 0x000000042b087825 */ /* 0x000fc600078e0204 */
[----:B------:R-:W3:Y:S01]  /*5110*/  LDS.64 R14, [R12+-0x1000] ;  /* 0xfff000000c0e7984 */ /* 0x000ee20000000a00 */
[----:B------:R-:W-:Y:S02]  /*5120*/  VIADD R23, R43, 0x400 ;  /* 0x000004002b177836 */ /* 0x000fe40000000000 */
[----:B------:R-:W-:Y:S01]  /*5130*/  VIADD R0, R0, 0x800 ;  /* 0x0000080000007836 */ /* 0x000fe20000000000 */
[----:B------:R-:W4:Y:S01]  /*5140*/  LDS R35, [R12+-0xff8] ;  /* 0xfff008000c237984 */ /* 0x000f220000000800 */
[----:B------:R-:W-:-:S03]  /*5150*/  IMAD.WIDE R20, R23, 0x8, R2 ;  /* 0x0000000817147825 */ /* 0x000fc600078e0202 */
[----:B0-----:R-:W0:Y:S01]  /*5160*/  LDS.64 R16, [R12] ;  /* 0x000000000c107984 */ /* 0x001e220000000a00 */
[----:B------:R-:W-:-:S03]  /*5170*/  IMAD.WIDE R22, R23, 0x4, R4 ;  /* 0x0000000417167825 */ /* 0x000fc600078e0204 */
[----:B------:R-:W5:Y:S01]  /*5180*/  LDS R37, [R12+0x8] ;  /* 0x000008000c257984 */ /* 0x000f620000000800 */
[----:B------:R-:W-:-:S03]  /*5190*/  VIADD R43, R43, 0x800 ;  /* 0x000008002b2b7836 */ /* 0x000fc60000000000 */
        /* <DEDUP_REMOVED lines=10> */
[----:B-1----:R1:W-:Y:S04]  /*5240*/  STG.E.64 desc[UR10][R6.64+-0x1000], R10 ;  /* 0xfff0000a06007986 */ /* 0x0023e8000c101b0a */
[----:B--2---:R1:W-:Y:S01]  /*5250*/  STG.E desc[UR10][R8.64+-0x800], R33 ;  /* 0xfff8002108007986 */ /* 0x0043e2000c10190a */
[----:B---3--:R-:W-:-:S03]  /*5260*/  VIADD R12, R12, 0x8000 ;  /* 0x000080000c0c7836 */ /* 0x008fc60000000000 */
[----:B------:R1:W-:Y:S04]  /*5270*/  STG.E.64 desc[UR10][R6.64+-0x800], R14 ;  /* 0xfff8000e06007986 */ /* 0x0003e8000c101b0a */
[----:B----4-:R1:W-:Y:S04]  /*5280*/  STG.E desc[UR10][R8.64+-0x400], R35 ;  /* 0xfffc002308007986 */ /* 0x0103e8000c10190a */
[----:B0-----:R1:W-:Y:S04]  /*5290*/  STG.E.64 desc[UR10][R6.64], R16 ;  /* 0x0000001006007986 */ /* 0x0013e8000c101b0a */
[----:B-----5:R1:W-:Y:S04]  /*52a0*/  STG.E desc[UR10][R8.64], R37 ;  /* 0x0000002508007986 */ /* 0x0203e8000c10190a */
        /* <DEDUP_REMOVED lines=9> */
[----:B------:R1:W-:Y:S02]  /*5340*/  STG.E desc[UR10][R22.64+0x400], R49 ;  /* 0x0004003116007986 */ /* 0x0003e4000c10190a */
.L_x_904:
[----:B------:R-:W-:Y:S05]  /*5350*/  BSYNC.RECONVERGENT B0 ;  /* 0x0000000000007941 */ /* 0x000fea0003800200 */
.L_x_903:
[----:B------:R-:W-:-:S13]  /*5360*/  ISETP.LT.OR P0, PT, R0, R13, P0 ;  /* 0x0000000d0000720c */ /* 0x000fda0000701670 */
[----:B------:R-:W-:Y:S05]  /*5370*/  @!P0 EXIT ;  /* 0x000000000000894d */ /* 0x000fea0003800000 */
[----:B-1----:R-:W1:Y:S01]  /*5380*/  LDS.64 R6, [R12+-0x2000] ;  /* 0xffe000000c067984 */ /* 0x002e620000000a00 */
[----:B------:R-:W-:-:S03]  /*5390*/  IMAD.WIDE R2, R43, 0x8, R2 ;  /* 0x000000082b027825 */ /* 0x000fc600078e0202 */
[----:B------:R-:W2:Y:S01]  /*53a0*/  LDS R13, [R12+-0x1ff8] ;  /* 0xffe008000c0d7984 */ /* 0x000ea20000000800 */
[----:B------:R-:W-:-:S03]  /*53b0*/  IMAD.WIDE R4, R43, 0x4, R4 ;  /* 0x000000042b047825 */ /* 0x000fc600078e0204 */
[----:B------:R-:W3:Y:S04]  /*53c0*/  LDS.64 R8, [R12+-0x1000] ;  /* 0xfff000000c087984 */ /* 0x000ee80000000a00 */
[----:B0-----:R-:W0:Y:S04]  /*53d0*/  LDS R17, [R12+-0xff8] ;  /* 0xfff008000c117984 */ /* 0x001e280000000800 */
[----:B------:R-:W4:Y:S04]  /*53e0*/  LDS.64 R10, [R12] ;  /* 0x000000000c0a7984 */ /* 0x000f280000000a00 */
[----:B------:R-:W5:Y:S04]  /*53f0*/  LDS R19, [R12+0x8] ;  /* 0x000008000c137984 */ /* 0x000f680000000800 */
[----:B------:R-:W5:Y:S04]  /*5400*/  LDS.64 R14, [R12+0x1000] ;  /* 0x001000000c0e7984 */ /* 0x000f680000000a00 */
[----:B------:R-:W5:Y:S04]  /*5410*/  LDS R21, [R12+0x1008] ;  /* 0x001008000c157984 */ /* 0x000f680000000800 */
[----:B-1----:R-:W-:Y:S04]  /*5420*/  STG.E.64 desc[UR10][R2.64+-0x1000], R6 ;  /* 0xfff0000602007986 */ /* 0x002fe8000c101b0a */
[----:B--2---:R-:W-:Y:S04]  /*5430*/  STG.E desc[UR10][R4.64+-0x800], R13 ;  /* 0xfff8000d04007986 */ /* 0x004fe8000c10190a */
[----:B---3--:R-:W-:Y:S04]  /*5440*/  STG.E.64 desc[UR10][R2.64+-0x800], R8 ;  /* 0xfff8000802007986 */ /* 0x008fe8000c101b0a */
[----:B0-----:R-:W-:Y:S04]  /*5450*/  STG.E desc[UR10][R4.64+-0x400], R17 ;  /* 0xfffc001104007986 */ /* 0x001fe8000c10190a */
[----:B----4-:R-:W-:Y:S04]  /*5460*/  STG.E.64 desc[UR10][R2.64], R10 ;  /* 0x0000000a02007986 */ /* 0x010fe8000c101b0a */
[----:B-----5:R-:W-:Y:S04]  /*5470*/  STG.E desc[UR10][R4.64], R19 ;  /* 0x0000001304007986 */ /* 0x020fe8000c10190a */
[----:B------:R-:W-:Y:S04]  /*5480*/  STG.E.64 desc[UR10][R2.64+0x800], R14 ;  /* 0x0008000e02007986 */ /* 0x000fe8000c101b0a */
[----:B------:R-:W-:Y:S01]  /*5490*/  STG.E desc[UR10][R4.64+0x400], R21 ;  /* 0x0004001504007986 */ /* 0x000fe2000c10190a */
[----:B------:R-:W-:Y:S05]  /*54a0*/  EXIT ;  /* 0x000000000000794d */ /* 0x000fea0003800000 */
.L_x_896:
[----:B------:R-:W-:Y:S02]  /*54b0*/  ISETP.NE.U32.AND P4, PT, R34, R56, PT ;  /* 0x000000382200720c */ /* 0x000fe40003f85070 */
[----:B------:R-:W-:Y:S02]  /*54c0*/  ISETP.NE.U32.AND P1, PT, R56, R54, PT ;  /* 0x000000363800720c */ /* 0x000fe40003f25070 */
[----:B------:R-:W-:Y:S02]  /*54d0*/  ISETP.NE.AND.EX P4, PT, R35, R57, PT, P4 ;  /* 0x000000392300720c */ /* 0x000fe40003f85340 */
[----:B------:R-:W-:Y:S02]  /*54e0*/  ISETP.NE.AND.EX P1, PT, R57, R55, PT, P1 ;  /* 0x000000373900720c */ /* 0x000fe40003f25310 */
[----:B------:R-:W-:Y:S02]  /*54f0*/  ISETP.NE.U32.AND P0, PT, R54, R52, PT ;  /* 0x000000343600720c */ /* 0x000fe40003f05070 */
[----:B------:R-:W-:-:S02]  /*5500*/  ISETP.NE.U32.AND P2, PT, R52, R48, PT ;  /* 0x000000303400720c */ /* 0x000fc40003f45070 */
[----:B------:R-:W-:Y:S02]  /*5510*/  ISETP.NE.AND.EX P0, PT, R55, R53, PT, P0 ;  /* 0x000000353700720c */ /* 0x000fe40003f05300 */
[----:B------:R-:W-:Y:S02]  /*5520*/  ISETP.NE.U32.AND P3, PT, R48, R46, PT ;  /* 0x0000002e3000720c */ /* 0x000fe40003f65070 */
[----:B------:R-:W-:Y:S01]  /*5530*/  ISETP.NE.U32.AND P5, PT, R46, R30, PT ;  /* 0x0000001e2e00720c */ /* 0x000fe20003fa5070 */
[----:B0-----:R-:W0:Y:S01]  /*5540*/  @P4 LDC.64 R16, c[0x0][0x398] ;  /* 0x0000e600ff104b82 */ /* 0x001e220000000a00 */
[----:B------:R-:W-:Y:S01]  /*5550*/  @P4 IMAD.MOV.U32 R20, RZ, RZ, R34 ;  /* 0x000000ffff144224 */ /* 0x000fe200078e0022 */
[----:B------:R-:W-:Y:S02]  /*5560*/  ISETP.NE.AND.EX P2, PT, R53, R49, PT, P2 ;  /* 0x000000313500720c */ /* 0x000fe40003f45320 */
[----:B------:R-:W-:Y:S02]  /*5570*/  ISETP.NE.AND.EX P3, PT, R49, R47, PT, P3 ;  /* 0x0000002f3100720c */ /* 0x000fe40003f65330 */
[----:B------:R-:W-:-:S02]  /*5580*/  ISETP.NE.AND.EX P5, PT, R47, R31, PT, P5 ;  /* 0x0000001f2f00720c */ /* 0x000fc40003fa5350 */
[----:B------:R-:W1:Y:S01]  /*5590*/  @P4 LDC.64 R12, c[0x0][0x3a0] ;  /* 0x0000e800ff0c4b82 */ /* 0x000e620000000a00 */
[----:B------:R-:W-:-:S04]  /*55a0*/  ISETP.NE.U32.AND P6, PT, R28, R10, PT ;  /* 0x0000000a1c00720c */ /* 0x000fc80003fc5070 */
[----:B------:R-:W-:-:S03]  /*55b0*/  ISETP.NE.AND.EX P6, PT, R29, R11, PT, P6 ;  /* 0x0000000b1d00720c */ /* 0x000fc60003fc5360 */
[----:B------:R-:W2:Y:S08]  /*55c0*/  @P1 LDC.64 R14, c[0x0][0x398] ;  /* 0x0000e600ff0e1b82 */ /* 0x000eb00000000a00 */
[----:B------:R-:W3:Y:S01]  /*55d0*/  @P1 LDC.64 R26, c[0x0][0x3a0] ;  /* 0x0000e800ff1a1b82 */ /* 0x000ee20000000a00 */
[----:B0-----:R-:W-:-:S04]  /*55e0*/  @P4 IMAD.WIDE R16, R21, 0x8, R16 ;  /* 0x0000000815104825 */ /* 0x001fc800078e0210 */
[----:B-1----:R-:W-:-:S03]  /*55f0*/  @P4 IMAD.WIDE R18, R21, 0x4, R12 ;  /* 0x0000000415124825 */ /* 0x002fc600078e020c */
[----:B------:R-:W0:Y:S01]  /*5600*/  @P0 LDC.64 R24, c[0x0][0x3a0] ;  /* 0x0000e800ff180b82 */ /* 0x000e220000000a00 */
[----:B------:R-:W-:Y:S02]  /*5610*/  @P4 IMAD.MOV.U32 R21, RZ, RZ, R35 ;  /* 0x000000ffff154224 */ /* 0x000fe400078e0023 */
[----:B--2---:R-:W-:-:S03]  /*5620*/  @P1 IMAD.WIDE R34, R23, 0x8, R14 ;  /* 0x0000000817221825 */ /* 0x004fc600078e020e */
[----:B------:R1:W-:Y:S02]  /*5630*/  @P4 STG.E.64 desc[UR10][R16.64], R20 ;  /* 0x0000001410004986 */ /* 0x0003e4000c101b0a */
[----:B------:R-:W2:Y:S02]  /*5640*/  @P0 LDC.64 R12, c[0x0][0x398] ;  /* 0x0000e600ff0c0b82 */ /* 0x000ea40000000a00 */
[----:B------:R4:W-:Y:S01]  /*5650*/  @P4 STG.E desc[UR10][R18.64], R45 ;  /* 0x0000002d12004986 */ /* 0x0009e2000c10190a */
[----:B------:R-:W-:Y:S01]  /*5660*/  ISETP.NE.U32.AND P4, PT, R30, R28, PT ;  /* 0x0000001c1e00720c */ /* 0x000fe20003f85070 */
[----:B---3--:R-:W-:Y:S02]  /*5670*/  @P1 IMAD.WIDE R26, R23, 0x4, R26 ;  /* 0x00000004171a1825 */ /* 0x008fe400078e021a */
[----:B------:R-:W-:Y:S01]  /*5680*/  @P1 STG.E.64 desc[UR10][R34.64], R56 ;  /* 0x0000003822001986 */ /* 0x000fe2000c101b0a */
[----:B------:R-:W-:Y:S01]  /*5690*/  ISETP.NE.AND.EX P4, PT, R31, R29, PT, P4 ;  /* 0x0000001d1f00720c */ /* 0x000fe20003f85340 */
[----:B------:R-:W3:Y:S02]  /*56a0*/  @P2 LDC.64 R22, c[0x0][0x398] ;  /* 0x0000e600ff162b82 */ /* 0x000ee40000000a00 */
[----:B------:R5:W-:Y:S01]  /*56b0*/  @P1 STG.E desc[UR10][R26.64], R2 ;  /* 0x000000021a001986 */ /* 0x000be2000c10190a */
[----:B------:R-:W-:Y:S01]  /*56c0*/  ISETP.NE.U32.AND P1, PT, R10, R32, PT ;  /* 0x000000200a00720c */ /* 0x000fe20003f25070 */
[----:B0-----:R-:W-:-:S03]  /*56d0*/  @P0 IMAD.WIDE R24, R36, 0x4, R24 ;  /* 0x0000000424180825 */ /* 0x001fc600078e0218 */
[----:B------:R-:W-:Y:S01]  /*56e0*/  ISETP.NE.AND.EX P1, PT, R11, R33, PT, P1 ;  /* 0x000000210b00720c */ /* 0x000fe20003f25310 */
[----:B------:R-:W0:Y:S01]  /*56f0*/  @P2 LDC.64 R14, c[0x0][0x3a0] ;  /* 0x0000e800ff0e2b82 */ /* 0x000e220000000a00 */
[----:B--2---:R-:W-:-:S07]  /*5700*/  @P0 IMAD.WIDE R12, R36, 0x8, R12 ;  /* 0x00000008240c0825 */ /* 0x004fce00078e020c */
[----:B-1----:R-:W1:Y:S01]  /*5710*/  @P3 LDC.64 R20, c[0x0][0x398] ;  /* 0x0000e600ff143b82 */ /* 0x002e620000000a00 */
[----:B------:R2:W-:Y:S07]  /*5720*/  @P0 STG.E.64 desc[UR10][R12.64], R54 ;  /* 0x000000360c000986 */ /* 0x0005ee000c101b0a */
[----:B----4-:R-:W4:Y:S01]  /*5730*/  @P3 LDC.64 R18, c[0x0][0x3a0] ;  /* 0x0000e800ff123b82 */ /* 0x010f220000000a00 */
[C---:B---3--:R-:W-:Y:S01]  /*5740*/  @P2 IMAD.WIDE R22, R37.reuse, 0x8, R22 ;  /* 0x0000000825162825 */ /* 0x048fe200078e0216 */
[----:B------:R2:W-:Y:S04]  /*5750*/  @P0 STG.E desc[UR10][R24.64], R3 ;  /* 0x0000000318000986 */ /* 0x0005e8000c10190a */
[----:B------:R2:W-:Y:S02]  /*5760*/  @P2 STG.E.64 desc[UR10][R22.64], R52 ;  /* 0x0000003416002986 */ /* 0x0005e4000c101b0a */
[----:B------:R-:W3:Y:S01]  /*5770*/  @P5 LDC.64 R16, c[0x0][0x398] ;  /* 0x0000e600ff105b82 */ /* 0x000ee20000000a00 */
[----:B0-----:R-:W-:-:S05]  /*5780*/  @P2 IMAD.WIDE R14, R37, 0x4, R14 ;  /* 0x00000004250e2825 */ /* 0x001fca00078e020e */
[----:B------:R2:W-:Y:S02]  /*5790*/  @P2 STG.E desc[UR10][R14.64], R4 ;  /* 0x000000040e002986 */ /* 0x0005e4000c10190a */
[----:B------:R-:W0:Y:S01]  /*57a0*/  @P5 LDC.64 R60, c[0x0][0x3a0] ;  /* 0x0000e800ff3c5b82 */ /* 0x000e220000000a00 */
[----:B-1----:R-:W-:-:S05]  /*57b0*/  @P3 IMAD.WIDE R20, R38, 0x8, R20 ;  /* 0x0000000826143825 */ /* 0x002fca00078e0214 */
[----:B------:R2:W-:Y:S02]  /*57c0*/  @P3 STG.E.64 desc[UR10][R20.64], R48 ;  /* 0x0000003014003986 */ /* 0x0005e4000c101b0a */
[----:B-----5:R-:W1:Y:S01]  /*57d0*/  @P4 LDC.64 R26, c[0x0][0x398] ;  /* 0x0000e600ff1a4b82 */ /* 0x020e620000000a00 */
[----:B----4-:R-:W-:-:S05]  /*57e0*/  @P3 IMAD.WIDE R18, R38, 0x4, R18 ;  /* 0x0000000426123825 */ /* 0x010fca00078e0212 */
[----:B------:R2:W-:Y:S02]  /*57f0*/  @P3 STG.E desc[UR10][R18.64], R5 ;  /* 0x0000000512003986 */ /* 0x0005e4000c10190a */
[----:B------:R-:W4:Y:S01]  /*5800*/  @P4 LDC.64 R34, c[0x0][0x3a0] ;  /* 0x0000e800ff224b82 */ /* 0x000f220000000a00 */
[----:B---3--:R-:W-:-:S05]  /*5810*/  @P5 IMAD.WIDE R16, R39, 0x8, R16 ;  /* 0x0000000827105825 */ /* 0x008fca00078e0210 */
[----:B------:R2:W-:Y:S02]  /*5820*/  @P5 STG.E.64 desc[UR10][R16.64], R46 ;  /* 0x0000002e10005986 */ /* 0x0005e4000c101b0a */
[----:B------:R-:W3:Y:S01]  /*5830*/  @P6 LDC.64 R40, c[0x0][0x398] ;  /* 0x0000e600ff286b82 */ /* 0x000ee20000000a00 */
[----:B0-----:R-:W-:-:S05]  /*5840*/  @P5 IMAD.WIDE R60, R39, 0x4, R60 ;  /* 0x00000004273c5825 */ /* 0x001fca00078e023c */
[----:B------:R2:W-:Y:S02]  /*5850*/  @P5 STG.E desc[UR10][R60.64], R6 ;  /* 0x000000063c005986 */ /* 0x0005e4000c10190a */
[----:B------:R-:W0:Y:S01]  /*5860*/  @P6 LDC.64 R42, c[0x0][0x3a0] ;  /* 0x0000e800ff2a6b82 */ /* 0x000e220000000a00 */
[----:B-1----:R-:W-:-:S05]  /*5870*/  @P4 IMAD.WIDE R26, R51, 0x8, R26 ;  /* 0x00000008331a4825 */ /* 0x002fca00078e021a */
[----:B------:R2:W-:Y:S01]  /*5880*/  @P4 STG.E.64 desc[UR10][R26.64], R30 ;  /* 0x0000001e1a004986 */ /* 0x0005e2000c101b0a */
[----:B----4-:R-:W-:-:S05]  /*5890*/  @P4 IMAD.WIDE R34, R51, 0x4, R34 ;  /* 0x0000000433224825 */ /* 0x010fca00078e0222 */
[----:B------:R2:W-:Y:S01]  /*58a0*/  @P4 STG.E desc[UR10][R34.64], R7 ;  /* 0x0000000722004986 */ /* 0x0005e2000c10190a */
[----:B---3--:R-:W-:-:S05]  /*58b0*/  @P6 IMAD.WIDE R40, R59, 0x8, R40 ;  /* 0x000000083b286825 */ /* 0x008fca00078e0228 */
[----:B------:R2:W-:Y:S01]  /*58c0*/  @P6 STG.E.64 desc[UR10][R40.64], R28 ;  /* 0x0000001c28006986 */ /* 0x0005e2000c101b0a */
[----:B0-----:R-:W-:-:S05]  /*58d0*/  @P6 IMAD.WIDE R42, R59, 0x4, R42 ;  /* 0x000000043b2a6825 */ /* 0x001fca00078e022a */
[----:B------:R2:W-:Y:S01]  /*58e0*/  @P6 STG.E desc[UR10][R42.64], R8 ;  /* 0x000000082a006986 */ /* 0x0005e2000c10190a */
[----:B------:R-:W-:Y:S05]  /*58f0*/  @!P1 EXIT ;  /* 0x000000000000994d */ /* 0x000fea0003800000 */
[----:B--2---:R-:W0:Y:S08]  /*5900*/  LDC.64 R2, c[0x0][0x398] ;  /* 0x0000e600ff027b82 */ /* 0x004e300000000a00 */
[----:B------:R-:W1:Y:S01]  /*5910*/  LDC.64 R4, c[0x0][0x3a0] ;  /* 0x0000e800ff047b82 */ /* 0x000e620000000a00 */
[----:B0-----:R-:W-:-:S05]  /*5920*/  IMAD.WIDE R2, R44, 0x8, R2 ;  /* 0x000000082c027825 */ /* 0x001fca00078e0202 */
[----:B------:R-:W-:Y:S01]  /*5930*/  STG.E.64 desc[UR10][R2.64], R10 ;  /* 0x0000000a02007986 */ /* 0x000fe2000c101b0a */
[----:B-1----:R-:W-:-:S05]  /*5940*/  IMAD.WIDE R44, R44, 0x4, R4 ;  /* 0x000000042c2c7825 */ /* 0x002fca00078e0204 */
[----:B------:R-:W-:Y:S01]  /*5950*/  STG.E desc[UR10][R44.64], R9 ;  /* 0x000000092c007986 */ /* 0x000fe2000c10190a */
[----:B------:R-:W-:Y:S05]  /*5960*/  EXIT ;  /* 0x000000000000794d */ /* 0x000fea0003800000 */
.L_x_872:
[----:B------:R-:W-:-:S13]  /*5970*/  ISETP.GE.AND P0, PT, R2, 0x1, PT ;  /* 0x000000010200780c */ /* 0x000fda0003f06270 */
[----:B------:R-:W-:Y:S05]  /*5980*/  @!P0 EXIT ;  /* 0x000000000000894d */ /* 0x000fea0003800000 */
[----:B------:R-:W-:-:S13]  /*5990*/  ISETP.NE.AND P0, PT, R50, RZ, PT ;  /* 0x000000ff3200720c */ /* 0x000fda0003f05270 */
[----:B------:R-:W-:Y:S05]  /*59a0*/  @P0 BRA `(.L_x_905) ;  /* 0x00000028006c0947 */ /* 0x000fea0003800000 */
[----:B------:R-:W0:Y:S01]  /*59b0*/  LDC.64 R4, c[0x0][0x380] ;  /* 0x0000e000ff047b82 */ /* 0x000e220000000a00 */
[----:B------:R-:W1:Y:S07]  /*59c0*/  S2R R0, SR_TID.X ;  /* 0x0000000000007919 */ /* 0x000e6e0000002100 */
[----:B------:R-:W2:Y:S01]  /*59d0*/  S2UR UR5, SR_CgaCtaId ;  /* 0x00000000000579c3 */ /* 0x000ea20000008800 */
[----:B------:R-:W-:-:S07]  /*59e0*/  UMOV UR4, 0x400 ;  /* 0x0000040000047882 */ /* 0x000fce0000000000 */
[----:B------:R-:W3:Y:S01]  /*59f0*/  LDC R27, c[0x0][0x390] ;  /* 0x0000e400ff1b7b82 */ /* 0x000ee20000000800 */
[----:B0-----:R-:W-:-:S05]  /*5a00*/  IMAD.WIDE.U32 R6, R25, 0x8, R4 ;  /* 0x0000000819067825 */ /* 0x001fca00078e0004 */
[----:B------:R-:W4:Y:S01]  /*5a10*/  LDG.E.64.CONSTANT R8, desc[UR10][R6.64] ;  /* 0x0000000a06087981 */ /* 0x000f22000c1e9b00 */
[C---:B-1----:R-:W-:Y:S02]  /*5a20*/  LOP3.LUT R3, R0.reuse, 0x1f, RZ, 0xc0, !PT ;  /* 0x0000001f00037812 */ /* 0x042fe400078ec0ff */
[----:B------:R-:W-:-:S05]  /*5a30*/  LOP3.LUT R4, R0, 0x3e0, RZ, 0xc0, !PT ;  /* 0x000003e000047812 */ /* 0x000fca00078ec0ff */
[----:B------:R-:W-:-:S04]  /*5a40*/  IMAD R3, R4, 0x9, R3 ;  /* 0x0000000904037824 */ /* 0x000fc800078e0203 */
[C---:B------:R-:W-:Y:S01]  /*5a50*/  VIADD R5, R3.reuse, 0x20 ;  /* 0x0000002003057836 */ /* 0x040fe20000000000 */
[C---:B------:R-:W-:Y:S01]  /*5a60*/  ISETP.GE.U32.AND P5, PT, R3.reuse, R2, PT ;  /* 0x000000020300720c */ /* 0x040fe20003fa6070 */
[C---:B------:R-:W-:Y:S01]  /*5a70*/  VIADD R11, R3.reuse, 0x40 ;  /* 0x00000040030b7836 */ /* 0x040fe20000000000 */
[C---:B------:R-:W-:Y:S01]  /*5a80*/  LEA R10, P6, R3.reuse, R6, 0x3 ;  /* 0x00000006030a7211 */ /* 0x040fe200078c18ff */
[----:B------:R-:W-:Y:S01]  /*5a90*/  VIADD R13, R3, 0x60 ;  /* 0x00000060030d7836 */ /* 0x000fe20000000000 */
[-C--:B------:R-:W-:Y:S01]  /*5aa0*/  ISETP.GE.U32.AND P0, PT, R5, R2.reuse, PT ;  /* 0x000000020500720c */ /* 0x080fe20003f06070 */
[----:B------:R-:W-:Y:S01]  /*5ab0*/  VIADD R5, R3, 0x80 ;  /* 0x0000008003057836 */ /* 0x000fe20000000000 */
[-C--:B------:R-:W-:Y:S01]  /*5ac0*/  ISETP.GE.U32.AND P1, PT, R11, R2.reuse, PT ;  /* 0x000000020b00720c */ /* 0x080fe20003f26070 */
[----:B------:R-:W-:Y:S01]  /*5ad0*/  VIADD R11, R3, 0xa0 ;  /* 0x000000a0030b7836 */ /* 0x000fe20000000000 */
[-C--:B------:R-:W-:Y:S01]  /*5ae0*/  ISETP.GE.U32.AND P2, PT, R13, R2.reuse, PT ;  /* 0x000000020d00720c */ /* 0x080fe20003f46070 */
[----:B------:R-:W-:Y:S01]  /*5af0*/  VIADD R15, R3, 0xc0 ;  /* 0x000000c0030f7836 */ /* 0x000fe20000000000 */
[----:B------:R-:W-:-:S02]  /*5b00*/  ISETP.GE.U32.AND P3, PT, R5, R2, PT ;  /* 0x000000020500720c */ /* 0x000fc40003f66070 */
[----:B------:R-:W-:Y:S01]  /*5b10*/  ISETP.GE.U32.AND P4, PT, R11, R2, PT ;  /* 0x000000020b00720c */ /* 0x000fe20003f86070 */
[----:B------:R-:W-:-:S04]  /*5b20*/  @!P5 IMAD.WIDE.U32 R4, R3, 0x8, R6 ;  /* 0x000000080304d825 */ /* 0x000fc800078e0006 */
[----:B------:R-:W-:Y:S02]  /*5b30*/  IMAD.X R11, RZ, RZ, R7, P6 ;  /* 0x000000ffff0b7224 */ /* 0x000fe400030e0607 */
[C---:B------:R-:W-:Y:S02]  /*5b40*/  VIADD R17, R3.reuse, 0xe0 ;  /* 0x000000e003117836 */ /* 0x040fe40000000000 */
[----:B------:R-:W-:Y:S01]  /*5b50*/  VIADD R3, R3, 0x100 ;  /* 0x0000010003037836 */ /* 0x000fe20000000000 */
[-C--:B------:R-:W-:Y:S01]  /*5b60*/  ISETP.GE.U32.AND P6, PT, R15, R2.reuse, PT ;  /* 0x000000020f00720c */ /* 0x080fe20003fc6070 */
[----:B----4-:R-:W-:Y:S02]  /*5b70*/  IMAD.MOV.U32 R6, RZ, RZ, R8 ;  /* 0x000000ffff067224 */ /* 0x010fe400078e0008 */
[----:B------:R-:W-:Y:S02]  /*5b80*/  IMAD.MOV.U32 R7, RZ, RZ, R9 ;  /* 0x000000ffff077224 */ /* 0x000fe400078e0009 */
[----:B------:R-:W-:Y:S01]  /*5b90*/  IMAD.MOV.U32 R12, RZ, RZ, R6 ;  /* 0x000000ffff0c7224 */ /* 0x000fe200078e0006 */
[----:B------:R0:W4:Y:S01]  /*5ba0*/  @!P5 LDG.E.64.CONSTANT R8, desc[UR10][R4.64] ;  /* 0x0000000a0408d981 */ /* 0x000122000c1e9b00 */
[----:B------:R-:W-:Y:S01]  /*5bb0*/  IMAD.MOV.U32 R13, RZ, RZ, R7 ;  /* 0x000000ffff0d7224 */ /* 0x000fe200078e0007 */
[----:B------:R-:W-:-:S05]  /*5bc0*/  ISETP.GE.U32.AND P5, PT, R17, R2, PT ;  /* 0x000000021100720c */ /* 0x000fca0003fa6070 */
[----:B------:R-:W5:Y:S01]  /*5bd0*/  @!P0 LDG.E.64.CONSTANT R12, desc[UR10][R10.64+0x100] ;  /* 0x0001000a0a0c8981 */ /* 0x000f62000c1e9b00 */
[----:B------:R-:W-:Y:S01]  /*5be0*/  ISETP.GE.U32.AND P0, PT, R3, R2, PT ;  /* 0x000000020300720c */ /* 0x000fe20003f06070 */
[--C-:B------:R-:W-:Y:S02]  /*5bf0*/  IMAD.MOV.U32 R14, RZ, RZ, R6.reuse ;  /* 0x000000ffff0e7224 */ /* 0x100fe400078e0006 */
[--C-:B------:R-:W-:Y:S02]  /*5c00*/  IMAD.MOV.U32 R15, RZ, RZ, R7.reuse ;  /* 0x000000ffff0f7224 */ /* 0x100fe400078e0007 */
[--C-:B------:R-:W-:Y:S02]  /*5c10*/  IMAD.MOV.U32 R16, RZ, RZ, R6.reuse ;  /* 0x000000ffff107224 */ /* 0x100fe400078e0006 */
[--C-:B------:R-:W-:Y:S02]  /*5c20*/  IMAD.MOV.U32 R17, RZ, RZ, R7.reuse ;  /* 0x000000ffff117224 */ /* 0x100fe400078e0007 */
[----:B------:R-:W-:Y:S01]  /*5c30*/  IMAD.MOV.U32 R18, RZ, RZ, R6 ;  /* 0x000000ffff127224 */ /* 0x000fe200078e0006 */
[----:B------:R-:W3:Y:S01]  /*5c40*/  @!P1 LDG.E.64.CONSTANT R14, desc[UR10][R10.64+0x200] ;  /* 0x0002000a0a0e9981 */ /* 0x000ee2000c1e9b00 */
[----:B------:R-:W-:-:S02]  /*5c50*/  IMAD.MOV.U32 R19, RZ, RZ, R7 ;  /* 0x000000ffff137224 */ /* 0x000fc400078e0007 */
[--C-:B------:R-:W-:Y:S01]  /*5c60*/  IMAD.MOV.U32 R20, RZ, RZ, R6.reuse ;  /* 0x000000ffff147224 */ /* 0x100fe200078e0006 */
[----:B------:R-:W3:Y:S01]  /*5c70*/  @!P2 LDG.E.64.CONSTANT R16, desc[UR10][R10.64+0x300] ;  /* 0x0003000a0a10a981 */ /* 0x000ee2000c1e9b00 */
[--C-:B------:R-:W-:Y:S02]  /*5c80*/  IMAD.MOV.U32 R21, RZ, RZ, R7.reuse ;  /* 0x000000ffff157224 */ /* 0x100fe400078e0007 */
[--C-:B------:R-:W-:Y:S01]  /*5c90*/  IMAD.MOV.U32 R22, RZ, RZ, R6.reuse ;  /* 0x000000ffff167224 */ /* 0x100fe200078e0006 */
[----:B------:R-:W3:Y:S01]  /*5ca0*/  @!P3 LDG.E.64.CONSTANT R18, desc[UR10][R10.64+0x400] ;  /* 0x0004000a0a12b981 */ /* 0x000ee2000c1e9b00 */
[--C-:B------:R-:W-:Y:S02]  /*5cb0*/  IMAD.MOV.U32 R23, RZ, RZ, R7.reuse ;  /* 0x000000ffff177224 */ /* 0x100fe400078e0007 */
[----:B------:R-:W-:Y:S01]  /*5cc0*/  IMAD.MOV.U32 R24, RZ, RZ, R6 ;  /* 0x000000ffff187224 */ /* 0x000fe200078e0006 */
[----:B------:R-:W3:Y:S01]  /*5cd0*/  @!P4 LDG.E.64.CONSTANT R20, desc[UR10][R10.64+0x500] ;  /* 0x0005000a0a14c981 */ /* 0x000ee2000c1e9b00 */
[----:B------:R-:W-:-:S03]  /*5ce0*/  IMAD.MOV.U32 R25, RZ, RZ, R7 ;  /* 0x000000ffff197224 */ /* 0x000fc600078e0007 */
[----:B------:R-:W3:Y:S04]  /*5cf0*/  @!P6 LDG.E.64.CONSTANT R22, desc[UR10][R10.64+0x600] ;  /* 0x0006000a0a16e981 */ /* 0x000ee8000c1e9b00 */
[----:B------:R-:W3:Y:S04]  /*5d00*/  @!P5 LDG.E.64.CONSTANT R24, desc[UR10][R10.64+0x700] ;  /* 0x0007000a0a18d981 */ /* 0x000ee8000c1e9b00 */
[----:B------:R1:W3:Y:S01]  /*5d10*/  @!P0 LDG.E.64.CONSTANT R6, desc[UR10][R10.64+0x800] ;  /* 0x0008000a0a068981 */ /* 0x0002e2000c1e9b00 */
[----:B0-----:R-:W0:Y:S01]  /*5d20*/  S2R R5, SR_LANEID ;  /* 0x0000000000057919 */ /* 0x001e220000000000 */
[----:B------:R-:W-:Y:S01]  /*5d30*/  SHF.R.U32.HI R58, RZ, 0x5, R0 ;  /* 0x00000005ff3a7819 */ /* 0x000fe20000011600 */
[----:B--2---:R-:W-:-:S04]  /*5d40*/  ULEA UR4, UR5, UR4, 0x18 ;  /* 0x0000000405047291 */ /* 0x004fc8000f8ec0ff */
[----:B0-----:R-:W-:-:S05]  /*5d50*/  IMAD R4, R58, 0x120, R5 ;  /* 0x000001203a047824 */ /* 0x001fca00078e0205 */
[----:B------:R-:W-:Y:S01]  /*5d60*/  LEA R3, R4, UR4, 0x3 ;  /* 0x0000000404037c11 */ /* 0x000fe2000f8e18ff */
[----:B-1----:R-:W-:-:S04]  /*5d70*/  IMAD R10, R5, 0x8, R4 ;  /* 0x00000008050a7824 */ /* 0x002fc800078e0204 */
[--C-:B------:R-:W-:Y:S01]  /*5d80*/  IMAD R4, R4, -0x4, R3.reuse ;  /* 0xfffffffc04047824 */ /* 0x100fe200078e0203 */
[----:B------:R-:W-:Y:S01]  /*5d90*/  ISETP.NE.AND P3, PT, R0, RZ, PT ;  /* 0x000000ff0000720c */ /* 0x000fe20003f65270 */
[----:B----4-:R0:W-:Y:S04]  /*5da0*/  STS.64 [R3], R8 ;  /* 0x0000000803007388 */ /* 0x0101e80000000a00 */
[----:B-----5:R-:W-:Y:S01]  /*5db0*/  STS.64 [R3+0x100], R12 ;  /* 0x0001000c03007388 */ /* 0x020fe20000000a00 */
[----:B0-----:R-:W-:-:S03]  /*5dc0*/  IMAD R9, R5, 0x40, R3 ;  /* 0x0000004005097824 */ /* 0x001fc600078e0203 */
[----:B---3--:R0:W-:Y:S04]  /*5dd0*/  STS.64 [R3+0x200], R14 ;  /* 0x0002000e03007388 */ /* 0x0081e80000000a00 */
[----:B------:R1:W-:Y:S04]  /*5de0*/  STS.64 [R3+0x300], R16 ;  /* 0x0003001003007388 */ /* 0x0003e80000000a00 */
[----:B------:R-:W-:Y:S04]  /*5df0*/  STS.64 [R3+0x400], R18 ;  /* 0x0004001203007388 */ /* 0x000fe80000000a00 */
[----:B------:R-:W-:Y:S04]  /*5e00*/  STS.64 [R3+0x500], R20 ;  /* 0x0005001403007388 */ /* 0x000fe80000000a00 */
[----:B------:R-:W-:Y:S04]  /*5e10*/  STS.64 [R3+0x600], R22 ;  /* 0x0006001603007388 */ /* 0x000fe80000000a00 */
[----:B------:R-:W-:Y:S04]  /*5e20*/  STS.64 [R3+0x700], R24 ;  /* 0x0007001803007388 */ /* 0x000fe80000000a00 */
[----:B------:R-:W-:Y:S01]  /*5e30*/  STS.64 [R3+0x800], R6 ;  /* 0x0008000603007388 */ /* 0x000fe20000000a00 */
[----:B------:R-:W-:-:S03]  /*5e40*/  NOP ;  /* 0x0000000000007918 */ /* 0x000fc60000000000 */
[----:B------:R-:W2:Y:S04]  /*5e50*/  LDS.64 R46, [R9+0x40] ;  /* 0x00004000092e7984 */ /* 0x000ea80000000a00 */
[----:B------:R-:W-:Y:S04]  /*5e60*/  LDS.64 R44, [R9] ;  /* 0x00000000092c7984 */ /* 0x000fe80000000a00 */
[----:B------:R-:W3:Y:S04]  /*5e70*/  LDS.64 R42, [R9+0x8] ;  /* 0x00000800092a7984 */ /* 0x000ee80000000a00 */
[----:B------:R-:W-:Y:S04]  /*5e80*/  LDS.64 R40, [R9+0x10] ;  /* 0x0000100009287984 */ /* 0x000fe80000000a00 */
[----:B------:R-:W4:Y:S04]  /*5e90*/  LDS.64 R38, [R9+0x18] ;  /* 0x0000180009267984 */ /* 0x000f280000000a00 */
[----:B------:R-:W-:Y:S04]  /*5ea0*/  LDS.64 R36, [R9+0x20] ;  /* 0x0000200009247984 */ /* 0x000fe80000000a00 */
[----:B------:R-:W-:Y:S04]  /*5eb0*/  LDS.64 R34, [R9+0x28] ;  /* 0x0000280009227984 */ /* 0x000fe80000000a00 */
[----:B------:R-:W-:Y:S04]  /*5ec0*/  LDS.64 R32, [R9+0x30] ;  /* 0x0000300009207984 */ /* 0x000fe80000000a00 */
[----:B------:R-:W-:Y:S01]  /*5ed0*/  LDS.64 R30, [R9+0x38] ;  /* 0x00003800091e7984 */ /* 0x000fe20000000a00 */
[----:B------:R-:W-:Y:S01]  /*5ee0*/  BAR.SYNC.DEFER_BLOCKING 0x0 ;  /* 0x0000000000007b1d */ /* 0x000fe20000010000 */
[----:B0-----:R-:W-:Y:S01]  /*5ef0*/  IMAD R14, R10, -0x4, R9 ;  /* 0xfffffffc0a0e7824 */ /* 0x001fe200078e0209 */
[----:B-1----:R-:W-:-:S04]  /*5f00*/  LEA R17, R0, UR4, 0x3 ;  /* 0x0000000400117c11 */ /* 0x002fc8000f8e18ff */
        /* <DEDUP_REMOVED lines=19> */
[----:B------:R-:W-:Y:S06]  /*6040*/  BAR.SYNC.DEFER_BLOCKING 0x0 ;  /* 0x0000000000007b1d */ /* 0x000fec0000010000 */
[----:B--2---:R-:W-:Y:S02]  /*6050*/  STS.64 [R17+0x880], R46 ;  /* 0x0008802e11007388 */ /* 0x004fe40000000a00 */
[----:B------:R-:W-:Y:S06]  /*6060*/  BAR.SYNC.DEFER_BLOCKING 0x0 ;  /* 0x0000000000007b1d */ /* 0x000fec0000010000 */
[----:B------:R0:W1:Y:S01]  /*6070*/  @P3 LDS.64 R28, [R17+0x878] ;  /* 0x00087800111c3984 */ /* 0x0000620000000a00 */
[----:B------:R-:W-:Y:S01]  /*6080*/  IMAD R13, R0, 0x9, RZ ;  /* 0x00000009000d7824 */ /* 0x000fe200078e02ff */
[----:B---3--:R-:W-:-:S02]  /*6090*/  ISETP.NE.U32.AND P1, PT, R44, R42, PT ;  /* 0x0000002a2c00720c */ /* 0x008fc40003f25070 */
[----:B----4-:R-:W-:Y:S01]  /*60a0*/  ISETP.NE.U32.AND P6, PT, R40, R38, PT ;  /* 0x000000262800720c */ /* 0x010fe20003fc5070 */
[----:B------:R-:W-:Y:S01]  /*60b0*/  VIADD R15, R13, 0x1 ;  /* 0x000000010d0f7836 */ /* 0x000fe20000000000 */
[----:B------:R-:W-:Y:S01]  /*60c0*/  ISETP.NE.AND.EX P1, PT, R45, R43, PT, P1 ;  /* 0x0000002b2d00720c */ /* 0x000fe20003f25310 */
[----:B------:R-:W-:Y:S01]  /*60d0*/  IMAD.MOV.U32 R12, RZ, RZ, 0x1 ;  /* 0x00000001ff0c7424 */ /* 0x000fe200078e00ff */
[----:B------:R-:W-:Y:S01]  /*60e0*/  ISETP.NE.AND.EX P6, PT, R41, R39, PT, P6 ;  /* 0x000000272900720c */ /* 0x000fe20003fc5360 */
[C---:B0-----:R-:W-:Y:S01]  /*60f0*/  VIADD R17, R13.reuse, 0x3 ;  /* 0x000000030d117836 */ /* 0x041fe20000000000 */
[----:B------:R-:W-:-:S04]  /*6100*/  ISETP.NE.AND P2, PT, R13, R2, PT ;  /* 0x000000020d00720c */ /* 0x000fc80003f45270 */
[----:B------:R-:W-:Y:S02]  /*6110*/  ISETP.EQ.OR P4, PT, R17, R2, P6 ;  /* 0x000000021100720c */ /* 0x000fe40003782670 */
[----:B------:R-:W-:Y:S02]  /*6120*/  SEL R49, RZ, 0x1, P2 ;  /* 0x00000001ff317807 */ /* 0x000fe40001000000 */
[----:B-1----:R-:W-:-:S04]  /*6130*/  @P3 ISETP.NE.U32.AND P0, PT, R28, R44, PT ;  /* 0x0000002c1c00320c */ /* 0x002fc80003f05070 */
[----:B------:R-:W-:-:S04]  /*6140*/  @P3 ISETP.NE.AND.EX P0, PT, R29, R45, PT, P0 ;  /* 0x0000002d1d00320c */ /* 0x000fc80003f05300 */
[----:B------:R-:W-:Y:S02]  /*6150*/  @P3 SEL R12, RZ, 0x1, !P0 ;  /* 0x00000001ff0c3807 */ /* 0x000fe40004000000 */
[----:B------:R-:W-:Y:S02]  /*6160*/  ISETP.EQ.OR P0, PT, R15, R2, P1 ;  /* 0x000000020f00720c */ /* 0x000fe40000f02670 */
[----:B------:R-:W-:Y:S01]  /*6170*/  ISETP.NE.U32.AND P1, PT, R42, R40, PT ;  /* 0x000000282a00720c */ /* 0x000fe20003f25070 */
[----:B------:R-:W-:Y:S01]  /*6180*/  VIADD R15, R13, 0x2 ;  /* 0x000000020d0f7836 */ /* 0x000fe20000000000 */
[----:B------:R-:W-:Y:S02]  /*6190*/  SEL R17, R11, RZ, !P0 ;  /* 0x000000ff0b117207 */ /* 0x000fe40004000000 */
[----:B------:R-:W-:-:S03]  /*61a0*/  ISETP.NE.AND.EX P1, PT, R43, R41, PT, P1 ;  /* 0x000000292b00720c */ /* 0x000fc60003f25310 */
[----:B------:R-:W-:Y:S01]  /*61b0*/  IMAD.IADD R17, R8, 0x1, R17 ;  /* 0x0000000108117824 */ /* 0x000fe200078e0211 */
[----:B------:R-:W-:Y:S02]  /*61c0*/  ISETP.EQ.OR P1, PT, R15, R2, P1 ;  /* 0x000000020f00720c */ /* 0x000fe40000f22670 */
[----:B------:R-:W-:Y:S02]  /*61d0*/  @P3 SEL R49, R49, R12, !P2 ;  /* 0x0000000c31313207 */ /* 0x000fe40005000000 */
[----:B------:R-:W-:Y:S02]  /*61e0*/  SEL R12, R17, RZ, !P1 ;  /* 0x000000ff110c7207 */ /* 0x000fe40004800000 */
[----:B------:R-:W-:-:S03]  /*61f0*/  ISETP.NE.U32.AND P2, PT, R38, R36, PT ;  /* 0x000000242600720c */ /* 0x000fc60003f45070 */
[----:B------:R-:W-:Y:S02]  /*6200*/  IMAD.IADD R12, R7, 0x1, R12 ;  /* 0x00000001070c7824 */ /* 0x000fe400078e020c */
[----:B------:R-:W-:Y:S02]  /*6210*/  VIADD R57, R49, 0x1 ;  /* 0x0000000131397836 */ /* 0x000fe40000000000 */
[----:B------:R-:W-:Y:S01]  /*6220*/  @!P0 IMAD.MOV R57, RZ, RZ, R49 ;  /* 0x000000ffff398224 */ /* 0x000fe200078e0231 */
[----:B------:R-:W-:Y:S01]  /*6230*/  SEL R17, R12, RZ, !P4 ;  /* 0x000000ff0c117207 */ /* 0x000fe20006000000 */
[----:B------:R-:W-:Y:S01]  /*6240*/  VIADD R15, R13, 0x4 ;  /* 0x000000040d0f7836 */ /* 0x000fe20000000000 */
[----:B------:R-:W-:Y:S01]  /*6250*/  ISETP.NE.AND.EX P2, PT, R39, R37, PT, P2 ;  /* 0x000000252700720c */ /* 0x000fe20003f45320 */
[----:B------:R-:W-:Y:S01]  /*6260*/  VIADD R50, R57, 0x1 ;  /* 0x0000000139327836 */ /* 0x000fe20000000000 */
[----:B------:R-:W-:Y:S01]  /*6270*/  ISETP.NE.U32.AND P3, PT, R36, R34, PT ;  /* 0x000000222400720c */ /* 0x000fe20003f65070 */
[----:B------:R-:W-:Y:S01]  /*6280*/  @!P1 IMAD.MOV R50, RZ, RZ, R57 ;  /* 0x000000ffff329224 */ /* 0x000fe200078e0239 */
[----:B------:R-:W-:Y:S01]  /*6290*/  ISETP.EQ.OR P2, PT, R15, R2, P2 ;  /* 0x000000020f00720c */ /* 0x000fe20001742670 */
[----:B------:R-:W-:Y:S01]  /*62a0*/  IMAD.IADD R17, R10, 0x1, R17 ;  /* 0x000000010a117824 */ /* 0x000fe200078e0211 */
[----:B------:R-:W-:Y:S01]  /*62b0*/  ISETP.NE.AND.EX P3, PT, R37, R35, PT, P3 ;  /* 0x000000232500720c */ /* 0x000fe20003f65330 */
[----:B------:R-:W-:-:S02]  /*62c0*/  VIADD R15, R13, 0x5 ;  /* 0x000000050d0f7836 */ /* 0x000fc40000000000 */
[----:B------:R-:W-:Y:S01]  /*62d0*/  VIADD R61, R50, 0x1 ;  /* 0x00000001323d7836 */ /* 0x000fe20000000000 */
[----:B------:R-:W-:Y:S01]  /*62e0*/  SEL R12, R17, RZ, !P2 ;  /* 0x000000ff110c7207 */ /* 0x000fe20005000000 */
[----:B------:R-:W-:Y:S01]  /*62f0*/  @!P4 IMAD.MOV R61, RZ, RZ, R50 ;  /* 0x000000ffff3dc224 */ /* 0x000fe200078e0232 */
[----:B------:R-:W-:Y:S02]  /*6300*/  ISETP.NE.U32.AND P4, PT, R34, R32, PT ;  /* 0x000000202200720c */ /* 0x000fe40003f85070 */
[----:B------:R-:W-:Y:S01]  /*6310*/  ISETP.EQ.OR P3, PT, R15, R2, P3 ;  /* 0x000000020f00720c */ /* 0x000fe20001f62670 */
[----:B------:R-:W-:Y:S01]  /*6320*/  VIADD R15, R13, 0x6 ;  /* 0x000000060d0f7836 */ /* 0x000fe20000000000 */
[----:B------:R-:W-:Y:S01]  /*6330*/  ISETP.NE.AND.EX P4, PT, R35, R33, PT, P4 ;  /* 0x000000212300720c */ /* 0x000fe20003f85340 */
[----:B------:R-:W-:-:S03]  /*6340*/  IMAD.IADD R12, R9, 0x1, R12 ;  /* 0x00000001090c7824 */ /* 0x000fc600078e020c */
[----:B------:R-:W-:Y:S02]  /*6350*/  ISETP.EQ.OR P4, PT, R15, R2, P4 ;  /* 0x000000020f00720c */ /* 0x000fe40002782670 */
[----:B------:R-:W-:Y:S02]  /*6360*/  SEL R15, R12, RZ, !P3 ;  /* 0x000000ff0c0f7207 */ /* 0x000fe40005800000 */
[----:B------:R-:W-:Y:S01]  /*6370*/  ISETP.NE.U32.AND P5, PT, R32, R30, PT ;  /* 0x0000001e2000720c */ /* 0x000fe20003fa5070 */
[----:B------:R-:W-:Y:S01]  /*6380*/  VIADD R55, R61, 0x1 ;  /* 0x000000013d377836 */ /* 0x000fe20000000000 */
[----:B------:R-:W-:Y:S01]  /*6390*/  P2R R52, PR, RZ, 0x4 ;  /* 0x00000004ff347803 */ /* 0x000fe20000000000 */
[----:B------:R-:W-:Y:S02]  /*63a0*/  IMAD.IADD R12, R6, 0x1, R15 ;  /* 0x00000001060c7824 */ /* 0x000fe400078e020f */
[----:B------:R-:W-:Y:S01]  /*63b0*/  @!P2 IMAD.MOV R55, RZ, RZ, R61 ;  /* 0x000000ffff37a224 */ /* 0x000fe200078e023d */
[----:B------:R-:W-:Y:S01]  /*63c0*/  ISETP.NE.AND.EX P2, PT, R33, R31, PT, P5 ;  /* 0x0000001f2100720c */ /* 0x000fe20003f45350 */
[----:B------:R-:W-:Y:S01]  /*63d0*/  VIADD R15, R13, 0x7 ;  /* 0x000000070d0f7836 */ /* 0x000fe20000000000 */
[----:B------:R-:W-:Y:S01]  /*63e0*/  SEL R12, R12, RZ, !P4 ;  /* 0x000000ff0c0c7207 */ /* 0x000fe20006000000 */
[----:B------:R-:W-:-:S03]  /*63f0*/  VIADD R53, R55, 0x1 ;  /* 0x0000000137357836 */ /* 0x000fc60000000000 */
[----:B------:R-:W-:Y:S01]  /*6400*/  ISETP.EQ.OR P5, PT, R15, R2, P2 ;  /* 0x000000020f00720c */ /* 0x000fe200017a2670 */
[----:B------:R-:W-:Y:S02]  /*6410*/  @!P3 IMAD.MOV R53, RZ, RZ, R55 ;  /* 0x000000ffff35b224 */ /* 0x000fe400078e0237 */
[----:B------:R-:W-:Y:S02]  /*6420*/  IMAD.IADD R12, R3, 0x1, R12 ;  /* 0x00000001030c7824 */ /* 0x000fe400078e020c */
[----:B------:R-:W-:Y:S02]  /*6430*/  VIADD R59, R53, 0x1 ;  /* 0x00000001353b7836 */ /* 0x000fe40000000000 */
[----:B------:R-:W-:Y:S01]  /*6440*/  @!P4 IMAD.MOV R59, RZ, RZ, R53 ;  /* 0x000000ffff3bc224 */ /* 0x000fe200078e0235 */
[----:B------:R-:W-:-:S03]  /*6450*/  SEL R15, R12, RZ, !P5 ;  /* 0x000000ff0c0f7207 */ /* 0x000fc60006800000 */
[----:B------:R-:W-:Y:S02]  /*6460*/  VIADD R51, R59, 0x1 ;  /* 0x000000013b337836 */ /* 0x000fe40000000000 */
[----:B------:R-:W-:Y:S01]  /*6470*/  @!P5 IMAD.MOV R51, RZ, RZ, R59 ;  /* 0x000000ffff33d224 */ /* 0x000fe200078e023b */
[----:B------:R-:W-:Y:S01]  /*6480*/  ISETP.NE.U32.AND P5, PT, R30, R46, PT ;  /* 0x0000002e1e00720c */ /* 0x000fe20003fa5070 */
[----:B------:R-:W-:-:S03]  /*6490*/  VIADD R13, R13, 0x8 ;  /* 0x000000080d0d7836 */ /* 0x000fc60000000000 */
[----:B------:R-:W-:Y:S01]  /*64a0*/  ISETP.NE.AND.EX P5, PT, R31, R47, PT, P5 ;  /* 0x0000002f1f00720c */ /* 0x000fe20003fa5350 */
[----:B------:R-:W-:-:S03]  /*64b0*/  IMAD.IADD R15, R48, 0x1, R15 ;  /* 0x00000001300f7824 */ /* 0x000fc600078e020f */
[----:B------:R-:W-:-:S04]  /*64c0*/  ISETP.EQ.OR P5, PT, R13, R2, P5 ;  /* 0x000000020d00720c */ /* 0x000fc80002fa2670 */
[----:B------:R-:W-:-:S05]  /*64d0*/  SEL R15, R15, RZ, !P5 ;  /* 0x000000ff0f0f7207 */ /* 0x000fca0006800000 */
[----:B------:R-:W-:-:S05]  /*64e0*/  IMAD.IADD R4, R4, 0x1, R15 ;  /* 0x0000000104047824 */ /* 0x000fca00078e020f */
[----:B------:R-:W0:Y:S01]  /*64f0*/  SHFL.UP PT, R13, R4, 0x1, RZ ;  /* 0x04200000040d7989 */ /* 0x000e2200000e00ff */
[----:B------:R-:W-:Y:S02]  /*6500*/  VIADD R12, R51, 0x1 ;  /* 0x00000001330c7836 */ /* 0x000fe40000000000 */
[----:B------:R-:W-:-:S05]  /*6510*/  @!P5 IMAD.MOV R12, RZ, RZ, R51 ;  /* 0x000000ffff0cd224 */ /* 0x000fca00078e0233 */
        /* <DEDUP_REMOVED lines=9> */
[----:B------:R-:W-:Y:S01]  /*65b0*/  ISETP.NE.AND P5, PT, R13, RZ, PT ;  /* 0x000000ff0d00720c */ /* 0x000fe20003fa5270 */
[----:B------:R-:W0:Y:S03]  /*65c0*/  SHFL.UP PT, R4, R13, 0x2, RZ ;  /* 0x044000000d047989 */ /* 0x000e2600000e00ff */
[----:B-1----:R-:W-:Y:S02]  /*65d0*/  SEL R14, R14, RZ, !P5 ;  /* 0x000000ff0e0e7207 */ /* 0x002fe40006800000 */
        /* <DEDUP_REMOVED lines=28> */
[----:B------:R-:W-:Y:S02]  /*67a0*/  SEL R15, R15, RZ, P5 ;  /* 0x000000ff0f0f7207 */ /* 0x000fe40002800000 */
[----:B0-----:R-:W-:Y:S02]  /*67b0*/  SEL R13, R4, RZ, P5 ;  /* 0x000000ff040d7207 */ /* 0x001fe40002800000 */
        /* <DEDUP_REMOVED lines=12> */
[----:B------:R-:W-:-:S03]  /*6880*/  IMAD.IADD R23, R20, 0x1, R22 ;  /* 0x0000000114177824 */ /* 0x000fc600078e0216 */
[----:B------:R-:W-:Y:S02]  /*6890*/  SEL R24, R12, RZ, !P5 ;  /* 0x000000ff0c187207 */ /* 0x000fe40006800000 */
[----:B------:R-:W-:-:S04]  /*68a0*/  ISETP.NE.AND P5, PT, R58, 0x2, PT ;  /* 0x000000023a00780c */ /* 0x000fc80003fa5270 */
[C---:B------:R-:W-:Y:S01]  /*68b0*/  SEL R14, R23.reuse, R20, !P5 ;  /* 0x00000014170e7207 */ /* 0x040fe20006800000 */
[----:B------:R-:W-:Y:S01]  /*68c0*/  IMAD.IADD R23, R23, 0x1, R16 ;  /* 0x0000000117177824 */ /* 0x000fe200078e0210 */
[----:B------:R-:W-:Y:S02]  /*68d0*/  SEL R21, R12, R21, !P5 ;  /* 0x000000150c157207 */ /* 0x000fe40006800000 */
[----:B------:R-:W-:Y:S01]  /*68e0*/  ISETP.NE.AND P5, PT, R58, 0x3, PT ;  /* 0x000000033a00780c */ /* 0x000fe20003fa5270 */
[----:B------:R-:W-:-:S03]  /*68f0*/  IMAD.IADD R24, R17, 0x1, R24 ;  /* 0x0000000111187824 */ /* 0x000fc600078e0218 */
[----:B------:R-:W-:Y:S02]  /*6900*/  SEL R17, R23, R14, !P5 ;  /* 0x0000000e17117207 */ /* 0x000fe40006800000 */
[----:B------:R-:W0:Y:S01]  /*6910*/  LDS.128 R12, [UR4+0x20] ;  /* 0x00002004ff0c7984 */ /* 0x000e220008000c00 */
[----:B------:R-:W-:Y:S02]  /*6920*/  SEL R21, R24, R21, !P5 ;  /* 0x0000001518157207 */ /* 0x000fe40006800000 */
[----:B------:R-:W-:-:S04]  /*6930*/  ISETP.NE.AND P5, PT, R18, RZ, PT ;  /* 0x000000ff1200720c */ /* 0x000fc80003fa5270 */
[----:B------:R-:W-:-:S05]  /*6940*/  SEL R24, R24, RZ, !P5 ;  /* 0x000000ff18187207 */ /* 0x000fca0006800000 */
[----:B------:R-:W-:Y:S02]  /*6950*/  IMAD.IADD R24, R19, 0x1, R24 ;  /* 0x0000000113187824 */ /* 0x000fe400078e0218 */
[----:B------:R-:W-:Y:S01]  /*6960*/  IMAD.IADD R23, R18, 0x1, R23 ;  /* 0x0000000112177824 */ /* 0x000fe200078e0217 */
[----:B0-----:R-:W-:-:S04]  /*6970*/  ISETP.NE.AND P5, PT, R12, RZ, PT ;  /* 0x000000ff0c00720c */ /* 0x001fc80003fa5270 */
        /* <DEDUP_REMOVED lines=14> */
[----:B------:R-:W-:Y:S02]  /*6a60*/  P2R R56, PR, RZ, 0x4 ;  /* 0x00000004ff387803 */ /* 0x000fe40000000000 */
[----:B------:R-:W-:Y:S02]  /*6a70*/  ISETP.GE.U32.AND P2, PT, R0, 0x20, PT ;  /* 0x000000200000780c */ /* 0x000fe40003f46070 */
[----:B0-----:R-:W-:-:S04]  /*6a80*/  ISETP.NE.AND P5, PT, R24, RZ, PT ;  /* 0x000000ff1800720c */ /* 0x001fc80003fa5270 */
[----:B------:R-:W-:Y:S02]  /*6a90*/  SEL R60, R15, RZ, !P5 ;  /* 0x000000ff0f3c7207 */ /* 0x000fe40006800000 */
[----:B------:R-:W-:-:S03]  /*6aa0*/  ISETP.NE.AND P5, PT, R58, 0x6, PT ;  /* 0x000000063a00780c */ /* 0x000fc60003fa5270 */
[----:B------:R-:W-:Y:S01]  /*6ab0*/  IMAD.IADD R25, R25, 0x1, R60 ;  /* 0x0000000119197824 */ /* 0x000fe200078e023c */
[----:B------:R-:W-:Y:S02]  /*6ac0*/  SEL R19, R15, R19, !P5 ;  /* 0x000000130f137207 */ /* 0x000fe40006800000 */
[C---:B------:R-:W-:Y:S02]  /*6ad0*/  SEL R13, R17.reuse, R13, !P5 ;  /* 0x0000000d110d7207 */ /* 0x040fe40006800000 */
[----:B------:R-:W-:Y:S01]  /*6ae0*/  ISETP.NE.AND P5, PT, R58, 0x7, PT ;  /* 0x000000073a00780c */ /* 0x000fe20003fa5270 */
[----:B------:R-:W-:-:S03]  /*6af0*/  IMAD.IADD R60, R17, 0x1, R24 ;  /* 0x00000001113c7824 */ /* 0x000fc600078e0218 */
[----:B------:R-:W-:Y:S02]  /*6b00*/  SEL R19, R25, R19, !P5 ;  /* 0x0000001319137207 */ /* 0x000fe40006800000 */
[----:B------:R-:W-:Y:S02]  /*6b10*/  SEL R15, R60, R13, !P5 ;  /* 0x0000000d3c0f7207 */ /* 0x000fe40006800000 */
[----:B------:R-:W-:Y:S02]  /*6b20*/  SEL R13, R19, RZ, P2 ;  /* 0x000000ff130d7207 */ /* 0x000fe40001000000 */
[----:B------:R-:W0:Y:S01]  /*6b30*/  S2R R19, SR_LANEID ;  /* 0x0000000000137919 */ /* 0x000e220000000000 */
[----:B------:R-:W1:Y:S04]  /*6b40*/  SHFL.UP PT, R4, R4, 0x1, RZ ;  /* 0x0420000004047989 */ /* 0x000e6800000e00ff */
[----:B------:R-:W2:Y:S01]  /*6b50*/  SHFL.UP PT, R58, R5, 0x1, RZ ;  /* 0x04200000053a7989 */ /* 0x000ea200000e00ff */
[----:B------:R-:W-:-:S02]  /*6b60*/  P2R R54, PR, RZ, 0x8 ;  /* 0x00000008ff367803 */ /* 0x000fc40000000000 */
[----:B-1----:R-:W-:Y:S02]  /*6b70*/  ISETP.NE.AND P5, PT, R4, RZ, PT ;  /* 0x000000ff0400720c */ /* 0x002fe40003fa5270 */
[----:B0-----:R-:W-:Y:S02]  /*6b80*/  ISETP.NE.AND P3, PT, R19, RZ, PT ;  /* 0x000000ff1300720c */ /* 0x001fe40003f65270 */
[----:B------:R-:W-:Y:S02]  /*6b90*/  SEL R17, R13, RZ, !P5 ;  /* 0x000000ff0d117207 */ /* 0x000fe40006800000 */
[----:B------:R-:W-:-:S09]  /*6ba0*/  ISETP.NE.AND P5, PT, R49, RZ, PT ;  /* 0x000000ff3100720c */ /* 0x000fd20003fa5270 */
[----:B--2---:R-:W-:-:S05]  /*6bb0*/  @P3 IMAD.IADD R13, R58, 0x1, R17 ;  /* 0x000000013a0d3824 */ /* 0x004fca00078e0211 */
[----:B------:R-:W-:-:S05]  /*6bc0*/  SEL R58, R13, RZ, !P5 ;  /* 0x000000ff0d3a7207 */ /* 0x000fca0006800000 */
[----:B------:R-:W-:-:S05]  /*6bd0*/  IMAD.IADD R11, R11, 0x1, R58 ;  /* 0x000000010b0b7824 */ /* 0x000fca00078e023a */
[----:B------:R-:W-:-:S05]  /*6be0*/  SEL R17, R11, RZ, !P0 ;  /* 0x000000ff0b117207 */ /* 0x000fca0004000000 */
[----:B------:R-:W-:Y:S02]  /*6bf0*/  IMAD.IADD R8, R8, 0x1, R17 ;  /* 0x0000000108087824 */ /* 0x000fe400078e0211 */
[----:B------:R-:W-:-:S03]  /*6c00*/  IMAD R17, R0, 0x9, RZ ;  /* 0x0000000900117824 */ /* 0x000fc600078e02ff */
[----:B------:R-:W-:Y:S01]  /*6c10*/  SEL R58, R8, RZ, !P1 ;  /* 0x000000ff083a7207 */ /* 0x000fe20004800000 */
[----:B------:R-:W-:-:S04]  /*6c20*/  VIADD R5, R17, 0x3 ;  /* 0x0000000311057836 */ /* 0x000fc80000000000 */
[----:B------:R-:W-:-:S05]  /*6c30*/  IMAD.IADD R7, R7, 0x1, R58 ;  /* 0x0000000107077824 */ /* 0x000fca00078e023a */
[----:B------:R-:W-:Y:S02]  /*6c40*/  SEL R19, R7, RZ, !P6 ;  /* 0x000000ff07137207 */ /* 0x000fe40007000000 */
[----:B------:R-:W-:-:S04]  /*6c50*/  ISETP.NE.AND P6, PT, R5, R2, PT ;  /* 0x000000020500720c */ /* 0x000fc80003fc5270 */
[----:B------:R-:W-:Y:S02]  /*6c60*/  SEL R19, R19, RZ, P6 ;  /* 0x000000ff13137207 */ /* 0x000fe40003000000 */
[----:B------:R-:W-:Y:S02]  /*6c70*/  SEL R15, R15, RZ, P2 ;  /* 0x000000ff0f0f7207 */ /* 0x000fe40001000000 */
[----:B------:R-:W-:Y:S01]  /*6c80*/  ISETP.NE.AND P2, PT, R52, RZ, PT ;  /* 0x000000ff3400720c */ /* 0x000fe20003f45270 */
[----:B------:R-:W-:-:S05]  /*6c90*/  IMAD.IADD R10, R10, 0x1, R19 ;  /* 0x000000010a0a7824 */ /* 0x000fca00078e0213 */
[----:B------:R-:W-:Y:S02]  /*6ca0*/  SEL R52, R10, RZ, !P2 ;  /* 0x000000ff0a347207 */ /* 0x000fe40005000000 */
[----:B------:R-:W-:Y:S02]  /*6cb0*/  SEL R4, R4, RZ, P3 ;  /* 0x000000ff04047207 */ /* 0x000fe40001800000 */
[----:B------:R-:W-:Y:S01]  /*6cc0*/  ISETP.NE.AND P3, PT, R54, RZ, PT ;  /* 0x000000ff3600720c */ /* 0x000fe20003f65270 */
[----:B------:R-:W-:Y:S02]  /*6cd0*/  IMAD.IADD R9, R9, 0x1, R52 ;  /* 0x0000000109097824 */ /* 0x000fe400078e0234 */
[----:B------:R-:W-:-:S03]  /*6ce0*/  IMAD.IADD R19, R20, 0x1, R22 ;  /* 0x0000000114137824 */ /* 0x000fc600078e0216 */
[----:B------:R-:W-:Y:S01]  /*6cf0*/  SEL R5, R9, RZ, !P3 ;  /* 0x000000ff09057207 */ /* 0x000fe20005800000 */
[----:B------:R-:W-:-:S04]  /*6d00*/  IMAD.IADD R19, R19, 0x1, R16 ;  /* 0x0000000113137824 */ /* 0x000fc800078e0210 */
[----:B------:R-:W-:Y:S02]  /*6d10*/  IMAD.IADD R6, R6, 0x1, R5 ;  /* 0x0000000106067824 */ /* 0x000fe400078e0205 */
[----:B------:R-:W-:-:S03]  /*6d20*/  IMAD.IADD R19, R18, 0x1, R19 ;  /* 0x0000000112137824 */ /* 0x000fc600078e0213 */
[----:B------:R-:W-:Y:S01]  /*6d30*/  SEL R52, R6, RZ, !P4 ;  /* 0x000000ff06347207 */ /* 0x000fe20006000000 */
[----:B------:R-:W-:Y:S01]  /*6d40*/  IMAD.IADD R19, R19, 0x1, R12 ;  /* 0x0000000113137824 */ /* 0x000fe200078e020c */
[----:B------:R-:W-:Y:S01]  /*6d50*/  ISETP.NE.AND P6, PT, R56, RZ, PT ;  /* 0x000000ff3800720c */ /* 0x000fe20003fc5270 */
[----:B------:R-:W-:Y:S02]  /*6d60*/  VIADD R17, R17, 0x7 ;  /* 0x0000000711117836 */ /* 0x000fe40000000000 */
[----:B------:R-:W-:Y:S02]  /*6d70*/  IMAD.IADD R5, R3, 0x1, R52 ;  /* 0x0000000103057824 */ /* 0x000fe400078e0234 */
[----:B------:R-:W-:-:S03]  /*6d80*/  IMAD.IADD R19, R14, 0x1, R19 ;  /* 0x000000010e137824 */ /* 0x000fc600078e0213 */
[----:B------:R-:W-:Y:S01]  /*6d90*/  SEL R3, R5, RZ, !P6 ;  /* 0x000000ff05037207 */ /* 0x000fe20007000000 */
[----:B------:R-:W-:Y:S01]  /*6da0*/  IMAD.IADD R19, R19, 0x1, R24 ;  /* 0x0000000113137824 */ /* 0x000fe200078e0218 */
[----:B------:R-:W-:-:S04]  /*6db0*/  ISETP.NE.AND P6, PT, R17, R2, PT ;  /* 0x000000021100720c */ /* 0x000fc80003fc5270 */
[----:B------:R-:W-:Y:S01]  /*6dc0*/  SEL R17, R3, RZ, P6 ;  /* 0x000000ff03117207 */ /* 0x000fe20003000000 */
[C---:B------:R-:W-:Y:S01]  /*6dd0*/  IMAD.IADD R3, R26.reuse, 0x1, R19 ;  /* 0x000000011a037824 */ /* 0x040fe200078e0213 */
[----:B------:R-:W-:-:S04]  /*6de0*/  ISETP.NE.AND P6, PT, R26, RZ, PT ;  /* 0x000000ff1a00720c */ /* 0x000fc80003fc5270 */
[----:B------:R-:W-:Y:S02]  /*6df0*/  SEL R52, R25, RZ, !P6 ;  /* 0x000000ff19347207 */ /* 0x000fe40007000000 */
[----:B------:R-:W-:Y:S01]  /*6e00*/  ISETP.GE.AND P6, PT, R3, 0x101, PT ;  /* 0x000001010300780c */ /* 0x000fe20003fc6270 */
[----:B------:R-:W-:Y:S01]  /*6e10*/  IMAD.IADD R4, R15, 0x1, R4 ;  /* 0x000000010f047824 */ /* 0x000fe200078e0204 */
[----:B------:R-:W-:Y:S01]  /*6e20*/  BSSY.RECONVERGENT B0, `(.L_x_906) ;  /* 0x0000145000007945 */ /* 0x000fe20003800200 */
[----:B------:R-:W-:Y:S02]  /*6e30*/  IMAD.IADD R27, R27, 0x1, R52 ;  /* 0x000000011b1b7824 */ /* 0x000fe400078e0234 */
[----:B------:R-:W-:Y:S02]  /*6e40*/  IMAD.IADD R15, R48, 0x1, R17 ;  /* 0x00000001300f7824 */ /* 0x000fe400078e0211 */
[--C-:B------:R-:W-:Y:S02]  /*6e50*/  IMAD.IADD R57, R57, 0x1, R4.reuse ;  /* 0x0000000139397824 */ /* 0x100fe400078e0204 */
[----:B------:R-:W-:-:S02]  /*6e60*/  IMAD.IADD R50, R50, 0x1, R4 ;  /* 0x0000000132327824 */ /* 0x000fc400078e0204 */
[--C-:B------:R-:W-:Y:S02]  /*6e70*/  IMAD.IADD R54, R61, 0x1, R4.reuse ;  /* 0x000000013d367824 */ /* 0x100fe400078e0204 */
[--C-:B------:R-:W-:Y:S02]  /*6e80*/  IMAD.IADD R55, R55, 0x1, R4.reuse ;  /* 0x0000000137377824 */ /* 0x100fe400078e0204 */
[--C-:B------:R-:W-:Y:S02]  /*6e90*/  IMAD.IADD R53, R53, 0x1, R4.reuse ;  /* 0x0000000135357824 */ /* 0x100fe400078e0204 */
[--C-:B------:R-:W-:Y:S02]  /*6ea0*/  IMAD.IADD R52, R59, 0x1, R4.reuse ;  /* 0x000000013b347824 */ /* 0x100fe400078e0204 */
[--C-:B------:R-:W-:Y:S02]  /*6eb0*/  IMAD.IADD R51, R51, 0x1, R4.reuse ;  /* 0x0000000133337824 */ /* 0x100fe400078e0204 */
[----:B------:R-:W-:Y:S01]  /*6ec0*/  IMAD.IADD R17, R49, 0x1, R4 ;  /* 0x0000000131117824 */ /* 0x000fe200078e0204 */
[----:B------:R-:W-:Y:S06]  /*6ed0*/  @!P6 BRA `(.L_x_907) ;  /* 0x0000000c00d8e947 */ /* 0x000fec0003800000 */
[----:B------:R-:W-:Y:S01]  /*6ee0*/  BAR.SYNC.DEFER_BLOCKING 0x0 ;  /* 0x0000000000007b1d */ /* 0x000fe20000010000 */
[----:B------:R-:W-:Y:S01]  /*6ef0*/  IMAD.MOV.U32 R21, RZ, RZ, 0x9 ;  /* 0x00000009ff157424 */ /* 0x000fe200078e00ff */
[----:B------:R-:W-:Y:S02]  /*6f00*/  ISETP.NE.U32.AND P6, PT, R40, R38, PT ;  /* 0x000000262800720c */ /* 0x000fe40003fc5070 */
[----:B------:R-:W-:Y:S01]  /*6f10*/  @P5 LEA R4, R4, UR4, 0x4 ;  /* 0x0000000404045c11 */ /* 0x000fe2000f8e20ff */
[----:B------:R-:W-:Y:S01]  /*6f20*/  IMAD R19, R0, R21, 0x3 ;  /* 0x0000000300137424 */ /* 0x000fe200078e0215 */
[----:B------:R-:W-:Y:S02]  /*6f30*/  @P0 LEA R17, R17, UR4, 0x4 ;  /* 0x0000000411110c11 */ /* 0x000fe4000f8e20ff */
[----:B------:R-:W-:Y:S02]  /*6f40*/  ISETP.NE.AND.EX P6, PT, R41, R39, PT, P6 ;  /* 0x000000272900720c */ /* 0x000fe40003fc5360 */
[----:B------:R-:W-:-:S02]  /*6f50*/  @P1 LEA R57, R57, UR4, 0x4 ;  /* 0x0000000439391c11 */ /* 0x000fc4000f8e20ff */
[----:B------:R-:W-:Y:S01]  /*6f60*/  ISETP.NE.AND P6, PT, R19, R2, !P6 ;  /* 0x000000021300720c */ /* 0x000fe200077c5270 */
[CC--:B------:R-:W-:Y:S01]  /*6f70*/  IMAD R19, R0.reuse, R21.reuse, 0x7 ;  /* 0x0000000700137424 */ /* 0x0c0fe200078e0215 */
[----:B------:R-:W-:Y:S01]  /*6f80*/  @P3 LEA R55, R55, UR4, 0x4 ;  /* 0x0000000437373c11 */ /* 0x000fe2000f8e20ff */
[----:B------:R-:W-:Y:S01]  /*6f90*/  IMAD R21, R0, R21, 0x8 ;  /* 0x0000000800157424 */ /* 0x000fe200078e0215 */
[----:B------:R-:W-:Y:S01]  /*6fa0*/  @P4 LEA R53, R53, UR4, 0x4 ;  /* 0x0000000435354c11 */ /* 0x000fe2000f8e20ff */
[----:B------:R-:W-:Y:S08]  /*6fb0*/  @P5 STS.64 [R4], R28 ;  /* 0x0000001c04005388 */ /* 0x000ff00000000a00 */
[----:B------:R-:W-:Y:S01]  /*6fc0*/  @!P6 LEA R50, R50, UR4, 0x4 ;  /* 0x000000043232ec11 */ /* 0x000fe2000f8e20ff */
[----:B------:R-:W-:Y:S01]  /*6fd0*/  @P5 STS [R4+0x8], R13 ;  /* 0x0000080d04005388 */ /* 0x000fe20000000800 */
[----:B------:R-:W-:-:S03]  /*6fe0*/  ISETP.NE.U32.AND P5, PT, R32, R30, PT ;  /* 0x0000001e2000720c */ /* 0x000fc60003fa5070 */
[----:B------:R-:W-:Y:S01]  /*6ff0*/  @P0 STS.64 [R17], R44 ;  /* 0x0000002c11000388 */ /* 0x000fe20000000a00 */
[----:B------:R-:W-:-:S03]  /*7000*/  ISETP.NE.AND.EX P5, PT, R33, R31, PT, P5 ;  /* 0x0000001f2100720c */ /* 0x000fc60003fa5350 */
[----:B------:R0:W-:Y:S01]  /*7010*/  @P0 STS [R17+0x8], R11 ;  /* 0x0000080b11000388 */ /* 0x0001e20000000800 */
[----:B------:R-:W-:Y:S02]  /*7020*/  ISETP.NE.U32.AND P0, PT, R30, R46, PT ;  /* 0x0000002e1e00720c */ /* 0x000fe40003f05070 */
[----:B------:R-:W-:Y:S01]  /*7030*/  ISETP.NE.AND P5, PT, R19, R2, !P5 ;  /* 0x000000021300720c */ /* 0x000fe20006fa5270 */
[----:B------:R1:W-:Y:S01]  /*7040*/  @P1 STS.64 [R57], R42 ;  /* 0x0000002a39001388 */ /* 0x0003e20000000a00 */
[----:B------:R-:W-:-:S03]  /*7050*/  ISETP.NE.AND.EX P0, PT, R31, R47, PT, P0 ;  /* 0x0000002f1f00720c */ /* 0x000fc60003f05300 */
[----:B------:R1:W-:Y:S01]  /*7060*/  @P1 STS [R57+0x8], R8 ;  /* 0x0000080839001388 */ /* 0x0003e20000000800 */
[----:B------:R-:W-:Y:S02]  /*7070*/  ISETP.NE.AND P0, PT, R21, R2, !P0 ;  /* 0x000000021500720c */ /* 0x000fe40004705270 */
[----:B0-----:R-:W-:Y:S01]  /*7080*/  @P2 LEA R11, R54, UR4, 0x4 ;  /* 0x00000004360b2c11 */ /* 0x001fe2000f8e20ff */
[----:B------:R1:W-:Y:S04]  /*7090*/  @!P6 STS.64 [R50], R40 ;  /* 0x000000283200e388 */ /* 0x0003e80000000a00 */
[----:B------:R-:W-:Y:S01]  /*70a0*/  @!P5 LEA R52, R52, UR4, 0x4 ;  /* 0x000000043434dc11 */ /* 0x000fe2000f8e20ff */
[----:B------:R1:W-:Y:S04]  /*70b0*/  @!P6 STS [R50+0x8], R7 ;  /* 0x000008073200e388 */ /* 0x0003e80000000800 */
[----:B------:R1:W-:Y:S01]  /*70c0*/  @P2 STS.64 [R11], R38 ;  /* 0x000000260b002388 */ /* 0x0003e20000000a00 */
[----:B------:R-:W-:-:S03]  /*70d0*/  @!P0 LEA R51, R51, UR4, 0x4 ;  /* 0x0000000433338c11 */ /* 0x000fc6000f8e20ff */
[----:B------:R1:W-:Y:S04]  /*70e0*/  @P2 STS [R11+0x8], R10 ;  /* 0x0000080a0b002388 */ /* 0x0003e80000000800 */
[----:B------:R1:W-:Y:S04]  /*70f0*/  @P3 STS.64 [R55], R36 ;  /* 0x0000002437003388 */ /* 0x0003e80000000a00 */
[----:B------:R1:W-:Y:S04]  /*7100*/  @P3 STS [R55+0x8], R9 ;  /* 0x0000080937003388 */ /* 0x0003e80000000800 */
[----:B------:R1:W-:Y:S04]  /*7110*/  @P4 STS.64 [R53], R34 ;  /* 0x0000002235004388 */ /* 0x0003e80000000a00 */
[----:B------:R1:W-:Y:S04]  /*7120*/  @P4 STS [R53+0x8], R6 ;  /* 0x0000080635004388 */ /* 0x0003e80000000800 */
[----:B------:R1:W-:Y:S04]  /*7130*/  @!P5 STS.64 [R52], R32 ;  /* 0x000000203400d388 */ /* 0x0003e80000000a00 */
[----:B------:R1:W-:Y:S04]  /*7140*/  @!P5 STS [R52+0x8], R5 ;  /* 0x000008053400d388 */ /* 0x0003e80000000800 */
[----:B------:R1:W-:Y:S04]  /*7150*/  @!P0 STS.64 [R51], R30 ;  /* 0x0000001e33008388 */ /* 0x0003e80000000a00 */
[----:B------:R1:W-:Y:S01]  /*7160*/  @!P0 STS [R51+0x8], R15 ;  /* 0x0000080f33008388 */ /* 0x0003e20000000800 */
[----:B------:R-:W-:Y:S01]  /*7170*/  BAR.SYNC.DEFER_BLOCKING 0x0 ;  /* 0x0000000000007b1d */ /* 0x000fe20000010000 */
[----:B------:R-:W-:-:S13]  /*7180*/  ISETP.GE.U32.AND P0, PT, R0, R3, PT ;  /* 0x000000030000720c */ /* 0x000fda0003f06070 */
[----:B-1----:R-:W-:Y:S05]  /*7190*/  @P0 BRA `(.L_x_908) ;  /* 0x0000001000340947 */ /* 0x002fea0003800000 */
[----:B------:R-:W-:Y:S01]  /*71a0*/  IADD3 R5, PT, PT, R18, R22, R16 ;  /* 0x0000001612057210 */ /* 0x000fe20007ffe010 */
[----:B------:R-:W-:Y:S01]  /*71b0*/  BSSY.RECONVERGENT B1, `(.L_x_909) ;  /* 0x0000026000017945 */ /* 0x000fe20003800200 */
[----:B------:R-:W-:Y:S01]  /*71c0*/  LOP3.LUT R4, RZ, R0, RZ, 0x33, !PT ;  /* 0x00000000ff047212 */ /* 0x000fe200078e33ff */
[----:B------:R-:W-:Y:S01]  /*71d0*/  IMAD.MOV.U32 R10, RZ, RZ, R0 ;  /* 0x000000ffff0a7224 */ /* 0x000fe200078e0000 */
[----:B------:R-:W-:-:S04]  /*71e0*/  IADD3 R5, PT, PT, R14, R5, R12 ;  /* 0x000000050e057210 */ /* 0x000fc80007ffe00c */
[----:B------:R-:W-:-:S04]  /*71f0*/  IADD3 R5, PT, PT, R26, R5, R24 ;  /* 0x000000051a057210 */ /* 0x000fc80007ffe018 */
[----:B------:R-:W-:-:S04]  /*7200*/  IADD3 R20, PT, PT, R4, R5, R20 ;  /* 0x0000000504147210 */ /* 0x000fc80007ffe014 */
[C---:B------:R-:W-:Y:S02]  /*7210*/  LOP3.LUT R4, R20.reuse, 0x300, RZ, 0xc0, !PT ;  /* 0x0000030014047812 */ /* 0x040fe400078ec0ff */
[----:B------:R-:W-:Y:S02]  /*7220*/  ISETP.GE.U32.AND P1, PT, R20, 0x300, PT ;  /* 0x000003001400780c */ /* 0x000fe40003f26070 */
[----:B------:R-:W-:-:S13]  /*7230*/  ISETP.NE.AND P0, PT, R4, 0x300, PT ;  /* 0x000003000400780c */ /* 0x000fda0003f05270 */
[----:B------:R-:W-:Y:S05]  /*7240*/  @!P0 BRA `(.L_x_910) ;  /* 0x0000000000708947 */ /* 0x000fea0003800000 */
[----:B------:R-:W0:Y:S01]  /*7250*/  LDC.64 R4, c[0x0][0x3a0] ;  /* 0x0000e800ff047b82 */ /* 0x000e220000000a00 */
[----:B------:R-:W-:-:S05]  /*7260*/  LEA.HI R20, R20, 0x1, RZ, 0x18 ;  /* 0x0000000114147811 */ /* 0x000fca00078fc0ff */
[C---:B------:R-:W-:Y:S01]  /*7270*/  IMAD.SHL.U32 R8, R20.reuse, 0x100, RZ ;  /* 0x0000010014087824 */ /* 0x040fe200078e00ff */
[----:B------:R-:W-:Y:S01]  /*7280*/  LOP3.LUT R20, R20, 0x3, RZ, 0xc0, !PT ;  /* 0x0000000314147812 */ /* 0x000fe200078ec0ff */
[----:B------:R-:W1:Y:S04]  /*7290*/  LDC.64 R6, c[0x0][0x398] ;  /* 0x0000e600ff067b82 */ /* 0x000e680000000a00 */
[----:B------:R-:W-:Y:S02]  /*72a0*/  IMAD.MOV R20, RZ, RZ, -R20 ;  /* 0x000000ffff147224 */ /* 0x000fe400078e0a14 */
[----:B0-----:R-:W-:-:S04]  /*72b0*/  IMAD.WIDE.U32 R4, R0, 0x4, R4 ;  /* 0x0000000400047825 */ /* 0x001fc800078e0004 */
[----:B------:R-:W-:Y:S01]  /*72c0*/  IMAD.MOV.U32 R12, RZ, RZ, R4 ;  /* 0x000000ffff0c7224 */ /* 0x000fe200078e0004 */
[----:B------:R-:W-:Y:S01]  /*72d0*/  LEA R4, R0, UR4, 0x4 ;  /* 0x0000000400047c11 */ /* 0x000fe2000f8e20ff */
[----:B------:R-:W-:Y:S01]  /*72e0*/  IMAD.MOV.U32 R15, RZ, RZ, R5 ;  /* 0x000000ffff0f7224 */ /* 0x000fe200078e0005 */
[----:B------:R-:W-:Y:S01]  /*72f0*/  LOP3.LUT R5, R8, 0x300, RZ, 0xc0, !PT ;  /* 0x0000030008057812 */ /* 0x000fe200078ec0ff */
[----:B-1----:R-:W-:-:S04]  /*7300*/  IMAD.WIDE.U32 R6, R0, 0x8, R6 ;  /* 0x0000000800067825 */ /* 0x002fc800078e0006 */
[----:B------:R-:W-:Y:S02]  /*7310*/  VIADD R11, R4, 0x8 ;  /* 0x00000008040b7836 */ /* 0x000fe40000000000 */
[----:B------:R-:W-:-:S07]  /*7320*/  IMAD.IADD R10, R5, 0x1, R0 ;  /* 0x00000001050a7824 */ /* 0x000fce00078e0200 */
.L_x_911:
[----:B------:R-:W0:Y:S01]  /*7330*/  LDS.64 R4, [R11+-0x8] ;  /* 0xfffff8000b047984 */ /* 0x000e220000000a00 */
[----:B------:R-:W-:Y:S01]  /*7340*/  IMAD.MOV.U32 R8, RZ, RZ, R12 ;  /* 0x000000ffff087224 */ /* 0x000fe200078e000c */
[----:B------:R-:W-:Y:S01]  /*7350*/  IADD3 R12, P2, PT, R12, 0x400, RZ ;  /* 0x000004000c0c7810 */ /* 0x000fe20007f5e0ff */
[--C-:B------:R-:W-:Y:S01]  /*7360*/  IMAD.MOV.U32 R9, RZ, RZ, R15.reuse ;  /* 0x000000ffff097224 */ /* 0x100fe200078e000f */
[----:B------:R1:W2:Y:S01]  /*7370*/  LDS R13, [R11] ;  /* 0x000000000b0d7984 */ /* 0x0002a20000000800 */
[----:B------:R-:W-:Y:S02]  /*7380*/  VIADD R20, R20, 0x1 ;  /* 0x0000000114147836 */ /* 0x000fe40000000000 */
[----:B------:R-:W-:-:S03]  /*7390*/  IMAD.X R15, RZ, RZ, R15, P2 ;  /* 0x000000ffff0f7224 */ /* 0x000fc600010e060f */
[----:B------:R-:W-:Y:S01]  /*73a0*/  ISETP.NE.AND P0, PT, R20, RZ, PT ;  /* 0x000000ff1400720c */ /* 0x000fe20003f05270 */
[----:B-1----:R-:W-:Y:S01]  /*73b0*/  VIADD R11, R11, 0x1000 ;  /* 0x000010000b0b7836 */ /* 0x002fe20000000000 */
[----:B0-----:R0:W-:Y:S04]  /*73c0*/  STG.E.64 desc[UR10][R6.64], R4 ;  /* 0x0000000406007986 */ /* 0x0011e8000c101b0a */
[----:B--2---:R1:W-:Y:S01]  /*73d0*/  STG.E desc[UR10][R8.64], R13 ;  /* 0x0000000d08007986 */ /* 0x0043e2000c10190a */
[----:B0-----:R-:W-:-:S05]  /*73e0*/  IADD3 R6, P3, PT, R6, 0x800, RZ ;  /* 0x0000080006067810 */ /* 0x001fca0007f7e0ff */
[----:B------:R-:W-:Y:S01]  /*73f0*/  IMAD.X R7, RZ, RZ, R7, P3 ;  /* 0x000000ffff077224 */ /* 0x000fe200018e0607 */
[----:B-1----:R-:W-:Y:S07]  /*7400*/  @P0 BRA `(.L_x_911) ;  /* 0xfffffffc00c80947 */ /* 0x002fee000383ffff */
.L_x_910:
[----:B------:R-:W-:Y:S05]  /*7410*/  BSYNC.RECONVERGENT B1 ;  /* 0x0000000000017941 */ /* 0x000fea0003800200 */
.L_x_909:
[----:B------:R-:W-:Y:S05]  /*7420*/  @!P1 BRA `(.L_x_908) ;  /* 0x0000000c00909947 */ /* 0x000fea0003800000 */
[----:B------:R-:W0:Y:S01]  /*7430*/  LDC.64 R4, c[0x0][0x398] ;  /* 0x0000e600ff047b82 */ /* 0x000e220000000a00 */
[----:B------:R-:W-:Y:S01]  /*7440*/  IMAD.IADD R8, R3, 0x1, -R10 ;  /* 0x0000000103087824 */ /* 0x000fe200078e0a0a */
[----:B------:R-:W-:Y:S04]  /*7450*/  BSSY.RECONVERGENT B1, `(.L_x_912) ;  /* 0x000005b000017945 */ /* 0x000fe80003800200 */
[----:B------:R-:W-:Y:S02]  /*7460*/  ISETP.GT.AND P1, PT, R8, 0xc00, PT ;  /* 0x00000c000800780c */ /* 0x000fe40003f24270 */
[----:B------:R-:W1:Y:S01]  /*7470*/  LDC.64 R6, c[0x0][0x3a0] ;  /* 0x0000e800ff067b82 */ /* 0x000e620000000a00 */
[----:B------:R-:W-:-:S05]  /*7480*/  LEA R8, R10, UR4, 0x4 ;  /* 0x000000040a087c11 */ /* 0x000fca000f8e20ff */
[----:B------:R-:W-:Y:S02]  /*7490*/  VIADD R8, R8, 0x2000 ;  /* 0x0000200008087836 */ /* 0x000fe40000000000 */
[----:B0-----:R-:W-:-:S03]  /*74a0*/  IMAD.WIDE.U32 R4, R10, 0x8, R4 ;  /* 0x000000080a047825 */ /* 0x001fc600078e0004 */
[----:B------:R-:W-:Y:S01]  /*74b0*/  IADD3 R4, P0, PT, R4, 0x1000, RZ ;  /* 0x0000100004047810 */ /* 0x000fe20007f1e0ff */
[----:B-1----:R-:W-:-:S04]  /*74c0*/  IMAD.WIDE.U32 R6, R10, 0x4, R6 ;  /* 0x000000040a067825 */ /* 0x002fc800078e0006 */
[----:B------:R-:W-:Y:S01]  /*74d0*/  IMAD.X R5, RZ, RZ, R5, P0 ;  /* 0x000000ffff057224 */ /* 0x000fe200000e0605 */
[----:B------:R-:W-:Y:S02]  /*74e0*/  IADD3 R6, P2, PT, R6, 0x800, RZ ;  /* 0x0000080006067810 */ /* 0x000fe40007f5e0ff */
[----:B------:R-:W-:-:S03]  /*74f0*/  PLOP3.LUT P0, PT, PT, PT, PT, 0x80, 0x8 ;  /* 0x000000000008781c */ /* 0x000fc60003f0f070 */
[----:B------:R-:W-:Y:S01]  /*7500*/  IMAD.X R7, RZ, RZ, R7, P2 ;  /* 0x000000ffff077224 */ /* 0x000fe200010e0607 */
[----:B------:R-:W-:Y:S09]  /*7510*/  @!P1 BRA `(.L_x_913) ;  /* 0x0000000400389947 */ /* 0x000ff20003800000 */
[----:B------:R-:W-:Y:S01]  /*7520*/  PLOP3.LUT P0, PT, PT, PT, PT, 0x8, 0x80 ;  /* 0x000000000080781c */ /* 0x000fe20003f0e170 */
[----:B------:R-:W-:-:S12]  /*7530*/  VIADD R9, R3, 0xfffff400 ;  /* 0xfffff40003097836 */ /* 0x000fd80000000000 */
.L_x_914:
        /* <DEDUP_REMOVED lines=13> */
[----:B0-----:R-:W-:Y:S04]  /*7610*/  STG.E.64 desc[UR10][R4.64+-0x1000], R22 ;  /* 0xfff0001604007986 */ /* 0x001fe8000c101b0a */
[----:B------:R-:W0:Y:S04]  /*7620*/  LDS R55, [R8+0x3008] ;  /* 0x0030080008377984 */ /* 0x000e280000000800 */
[----:B------:R-:W0:Y:S04]  /*7630*/  LDS.64 R22, [R8+0x4000] ;  /* 0x0040000008167984 */ /* 0x000e280000000a00 */
[----:B------:R-:W0:Y:S04]  /*7640*/  LDS R57, [R8+0x4008] ;  /* 0x0040080008397984 */ /* 0x000e280000000800 */
[----:B-1----:R-:W-:Y:S04]  /*7650*/  STG.E desc[UR10][R6.64+-0x800], R11 ;  /* 0xfff8000b06007986 */ /* 0x002fe8000c10190a */
[----:B------:R-:W1:Y:S04]  /*7660*/  LDS.64 R24, [R8+0x5000] ;  /* 0x0050000008187984 */ /* 0x000e680000000a00 */
[----:B------:R-:W1:Y:S04]  /*7670*/  LDS R11, [R8+0x5008] ;  /* 0x00500800080b7984 */ /* 0x000e680000000800 */
        /* <DEDUP_REMOVED lines=15> */
[----:B------:R4:W1:Y:S04]  /*7770*/  LDS R54, [R8+0xd008] ;  /* 0x00d0080008367984 */ /* 0x0008680000000800 */
[----:B--2---:R2:W-:Y:S04]  /*7780*/  STG.E.64 desc[UR10][R4.64+-0x800], R12 ;  /* 0xfff8000c04007986 */ /* 0x0045e8000c101b0a */
[----:B---3--:R-:W-:Y:S01]  /*7790*/  STG.E desc[UR10][R6.64+-0x400], R45 ;  /* 0xfffc002d06007986 */ /* 0x008fe2000c10190a */
[----:B----4-:R-:W-:-:S03]  /*77a0*/  VIADD R8, R8, 0x10000 ;  /* 0x0001000008087836 */ /* 0x010fc60000000000 */
[----:B------:R3:W-:Y:S04]  /*77b0*/  STG.E.64 desc[UR10][R4.64], R14 ;  /* 0x0000000e04007986 */ /* 0x0007e8000c101b0a */
[----:B-----5:R-:W-:Y:S01]  /*77c0*/  STG.E desc[UR10][R6.64], R49 ;  /* 0x0000003106007986 */ /* 0x020fe2000c10190a */
[----:B--2---:R-:W-:-:S03]  /*77d0*/  IADD3 R13, P2, PT, R4, 0x8000, RZ ;  /* 0x00008000040d7810 */ /* 0x004fc60007f5e0ff */
[----:B------:R-:W-:Y:S04]  /*77e0*/  STG.E.64 desc[UR10][R4.64+0x800], R16 ;  /* 0x0008001004007986 */ /* 0x000fe8000c101b0a */
[----:B------:R-:W-:Y:S01]  /*77f0*/  STG.E desc[UR10][R6.64+0x400], R51 ;  /* 0x0004003306007986 */ /* 0x000fe2000c10190a */
[----:B---3--:R-:W-:-:S03]  /*7800*/  IMAD.X R14, RZ, RZ, R5, P2 ;  /* 0x000000ffff0e7224 */ /* 0x008fc600010e0605 */
[----:B------:R-:W-:Y:S04]  /*7810*/  STG.E.64 desc[UR10][R4.64+0x1000], R18 ;  /* 0x0010001204007986 */ /* 0x000fe8000c101b0a */
[----:B------:R-:W-:Y:S04]  /*7820*/  STG.E desc[UR10][R6.64+0x800], R53 ;  /* 0x0008003506007986 */ /* 0x000fe8000c10190a */
[----:B------:R-:W-:Y:S04]  /*7830*/  STG.E.64 desc[UR10][R4.64+0x1800], R20 ;  /* 0x0018001404007986 */ /* 0x000fe8000c101b0a */
[----:B0-----:R-:W-:Y:S04]  /*7840*/  STG.E desc[UR10][R6.64+0xc00], R55 ;  /* 0x000c003706007986 */ /* 0x001fe8000c10190a */
[----:B------:R-:W-:Y:S04]  /*7850*/  STG.E.64 desc[UR10][R4.64+0x2000], R22 ;  /* 0x0020001604007986 */ /* 0x000fe8000c101b0a */
[----:B------:R-:W-:Y:S04]  /*7860*/  STG.E desc[UR10][R6.64+0x1000], R57 ;  /* 0x0010003906007986 */ /* 0x000fe8000c10190a */
[----:B-1----:R-:W-:Y:S04]  /*7870*/  STG.E.64 desc[UR10][R4.64+0x2800], R24 ;  /* 0x0028001804007986 */ /* 0x002fe8000c101b0a */
[----:B------:R0:W-:Y:S04]  /*7880*/  STG.E desc[UR10][R6.64+0x1400], R11 ;  /* 0x0014000b06007986 */ /* 0x0001e8000c10190a */
[----:B------:R-:W-:Y:S04]  /*7890*/  STG.E.64 desc[UR10][R4.64+0x3000], R28 ;  /* 0x0030001c04007986 */ /* 0x000fe8000c101b0a */
[----:B------:R-:W-:Y:S04]  /*78a0*/  STG.E desc[UR10][R6.64+0x1800], R59 ;  /* 0x0018003b06007986 */ /* 0x000fe8000c10190a */
[----:B------:R-:W-:Y:S01]  /*78b0*/  STG.E.64 desc[UR10][R4.64+0x3800], R30 ;  /* 0x0038001e04007986 */ /* 0x000fe2000c101b0a */
[----:B0-----:R-:W-:-:S03]  /*78c0*/  IADD3 R11, P3, PT, R6, 0x4000, RZ ;  /* 0x00004000060b7810 */ /* 0x001fc60007f7e0ff */
[----:B------:R-:W-:Y:S02]  /*78d0*/  STG.E desc[UR10][R6.64+0x1c00], R61 ;  /* 0x001c003d06007986 */ /* 0x000fe4000c10190a */
[----:B------:R-:W-:Y:S02]  /*78e0*/  IMAD.X R12, RZ, RZ, R7, P3 ;  /* 0x000000ffff0c7224 */ /* 0x000fe400018e0607 */
        /* <DEDUP_REMOVED lines=17> */
.L_x_913:
[----:B------:R-:W-:Y:S05]  /*7a00*/  BSYNC.RECONVERGENT B1 ;  /* 0x0000000000017941 */ /* 0x000fea0003800200 */
.L_x_912:
[----:B------:R-:W-:Y:S01]  /*7a10*/  IMAD.IADD R9, R3, 0x1, -R10 ;  /* 0x0000000103097824 */ /* 0x000fe200078e0a0a */
[----:B------:R-:W-:Y:S04]  /*7a20*/  BSSY.RECONVERGENT B1, `(.L_x_915) ;  /* 0x000002e000017945 */ /* 0x000fe80003800200 */
[----:B------:R-:W-:-:S13]  /*7a30*/  ISETP.GT.AND P1, PT, R9, 0x400, PT ;  /* 0x000004000900780c */ /* 0x000fda0003f24270 */
[----:B------:R-:W-:Y:S05]  /*7a40*/  @!P1 BRA `(.L_x_916) ;  /* 0x0000000000ac9947 */ /* 0x000fea0003800000 */
[----:B------:R-:W0:Y:S01]  /*7a50*/  LDS.64 R12, [R8+-0x2000] ;  /* 0xffe00000080c7984 */ /* 0x000e220000000a00 */
[----:B------:R-:W-:Y:S01]  /*7a60*/  PLOP3.LUT P0, PT, PT, PT, PT, 0x8, 0x80 ;  /* 0x000000000080781c */ /* 0x000fe20003f0e170 */
[----:B------:R-:W-:Y:S02]  /*7a70*/  VIADD R10, R10, 0x800 ;  /* 0x000008000a0a7836 */ /* 0x000fe40000000000 */
[----:B------:R-:W1:Y:S04]  /*7a80*/  LDS R9, [R8+-0x1ff8] ;  /* 0xffe0080008097984 */ /* 0x000e680000000800 */
        /* <DEDUP_REMOVED lines=14> */
[----:B0-----:R-:W-:Y:S04]  /*7b70*/  STG.E.64 desc[UR10][R4.64+-0x1000], R12 ;  /* 0xfff0000c04007986 */ /* 0x001fe8000c101b0a */
[----:B-1----:R0:W-:Y:S01]  /*7b80*/  STG.E desc[UR10][R6.64+-0x800], R9 ;  /* 0xfff8000906007986 */ /* 0x0021e2000c10190a */
[----:B--2---:R-:W-:-:S03]  /*7b90*/  VIADD R8, R8, 0x8000 ;  /* 0x0000800008087836 */ /* 0x004fc60000000000 */
[----:B------:R-:W-:Y:S04]  /*7ba0*/  STG.E.64 desc[UR10][R4.64+-0x800], R14 ;  /* 0xfff8000e04007986 */ /* 0x000fe8000c101b0a */
[----:B---3--:R1:W-:Y:S04]  /*7bb0*/  STG.E desc[UR10][R6.64+-0x400], R11 ;  /* 0xfffc000b06007986 */ /* 0x0083e8000c10190a */
[----:B----4-:R-:W-:Y:S01]  /*7bc0*/  STG.E.64 desc[UR10][R4.64], R16 ;  /* 0x0000001004007986 */ /* 0x010fe2000c101b0a */
[----:B0-----:R-:W-:-:S03]  /*7bd0*/  IADD3 R9, P2, PT, R6, 0x2000, RZ ;  /* 0x0000200006097810 */ /* 0x001fc60007f5e0ff */
[----:B-----5:R-:W-:Y:S02]  /*7be0*/  STG.E desc[UR10][R6.64], R31 ;  /* 0x0000001f06007986 */ /* 0x020fe4000c10190a */
[----:B------:R-:W-:Y:S02]  /*7bf0*/  IMAD.X R12, RZ, RZ, R7, P2 ;  /* 0x000000ffff0c7224 */ /* 0x000fe400010e0607 */
[----:B------:R-:W-:Y:S01]  /*7c00*/  STG.E.64 desc[UR10][R4.64+0x800], R18 ;  /* 0x0008001204007986 */ /* 0x000fe2000c101b0a */
[----:B-1----:R-:W-:-:S03]  /*7c10*/  IADD3 R11, P1, PT, R4, 0x4000, RZ ;  /* 0x00004000040b7810 */ /* 0x002fc60007f3e0ff */
        /* <DEDUP_REMOVED lines=14> */
.L_x_916:
[----:B------:R-:W-:Y:S05]  /*7d00*/  BSYNC.RECONVERGENT B1 ;  /* 0x0000000000017941 */ /* 0x000fea0003800200 */
.L_x_915:
[----:B------:R-:W-:-:S13]  /*7d10*/  ISETP.LT.OR P0, PT, R10, R3, P0 ;  /* 0x000000030a00720c */ /* 0x000fda0000701670 */
[----:B------:R-:W-:Y:S05]  /*7d20*/  @!P0 BRA `(.L_x_908) ;  /* 0x0000000400508947 */ /* 0x000fea0003800000 */
[----:B------:R-:W0:Y:S04]  /*7d30*/  LDS.64 R10, [R8+-0x2000] ;  /* 0xffe00000080a7984 */ /* 0x000e280000000a00 */
[----:B------:R-:W1:Y:S04]  /*7d40*/  LDS R9, [R8+-0x1ff8] ;  /* 0xffe0080008097984 */ /* 0x000e680000000800 */
[----:B------:R-:W2:Y:S04]  /*7d50*/  LDS.64 R12, [R8+-0x1000] ;  /* 0xfff00000080c7984 */ /* 0x000ea80000000a00 */
[----:B------:R-:W3:Y:S04]  /*7d60*/  LDS R19, [R8+-0xff8] ;  /* 0xfff0080008137984 */ /* 0x000ee80000000800 */
[----:B------:R-:W4:Y:S04]  /*7d70*/  LDS.64 R14, [R8] ;  /* 0x00000000080e7984 */ /* 0x000f280000000a00 */
[----:B------:R-:W5:Y:S04]  /*7d80*/  LDS R21, [R8+0x8] ;  /* 0x0000080008157984 */ /* 0x000f680000000800 */
[----:B------:R-:W5:Y:S04]  /*7d90*/  LDS.64 R16, [R8+0x1000] ;  /* 0x0010000008107984 */ /* 0x000f680000000a00 */
[----:B------:R-:W5:Y:S04]  /*7da0*/  LDS R23, [R8+0x1008] ;  /* 0x0010080008177984 */ /* 0x000f680000000800 */
[----:B0-----:R0:W-:Y:S04]  /*7db0*/  STG.E.64 desc[UR10][R4.64+-0x1000], R10 ;  /* 0xfff0000a04007986 */ /* 0x0011e8000c101b0a */
[----:B-1----:R0:W-:Y:S04]  /*7dc0*/  STG.E desc[UR10][R6.64+-0x800], R9 ;  /* 0xfff8000906007986 */ /* 0x0021e8000c10190a */
[----:B--2---:R0:W-:Y:S04]  /*7dd0*/  STG.E.64 desc[UR10][R4.64+-0x800], R12 ;  /* 0xfff8000c04007986 */ /* 0x0041e8000c101b0a */
[----:B---3--:R0:W-:Y:S04]  /*7de0*/  STG.E desc[UR10][R6.64+-0x400], R19 ;  /* 0xfffc001306007986 */ /* 0x0081e8000c10190a */
[----:B----4-:R0:W-:Y:S04]  /*7df0*/  STG.E.64 desc[UR10][R4.64], R14 ;  /* 0x0000000e04007986 */ /* 0x0101e8000c101b0a */
[----:B-----5:R0:W-:Y:S04]  /*7e00*/  STG.E desc[UR10][R6.64], R21 ;  /* 0x0000001506007986 */ /* 0x0201e8000c10190a */
[----:B------:R0:W-:Y:S04]  /*7e10*/  STG.E.64 desc[UR10][R4.64+0x800], R16 ;  /* 0x0008001004007986 */ /* 0x0001e8000c101b0a */
[----:B------:R0:W-:Y:S01]  /*7e20*/  STG.E desc[UR10][R6.64+0x400], R23 ;  /* 0x0004001706007986 */ /* 0x0001e2000c10190a */
[----:B------:R-:W-:Y:S05]  /*7e30*/  BRA `(.L_x_908) ;  /* 0x00000004000c7947 */ /* 0x000fea0003800000 */
.L_x_907:
[----:B------:R-:W0:Y:S01]  /*7e40*/  @P5 LDC.64 R58, c[0x0][0x398] ;  /* 0x0000e600ff3a5b82 */ /* 0x000e220000000a00 */
[----:B------:R-:W-:Y:S01]  /*7e50*/  IMAD.MOV.U32 R61, RZ, RZ, 0x9 ;  /* 0x00000009ff3d7424 */ /* 0x000fe200078e00ff */
[----:B------:R-:W-:-:S03]  /*7e60*/  ISETP.NE.U32.AND P6, PT, R40, R38, PT ;  /* 0x000000262800720c */ /* 0x000fc60003fc5070 */
[----:B------:R-:W-:Y:S01]  /*7e70*/  IMAD R12, R0, R61, 0x3 ;  /* 0x00000003000c7424 */ /* 0x000fe200078e023d */
[----:B------:R-:W-:Y:S02]  /*7e80*/  ISETP.NE.AND.EX P6, PT, R41, R39, PT, P6 ;  /* 0x000000272900720c */ /* 0x000fe40003fc5360 */
[----:B------:R-:W1:Y:S02]  /*7e90*/  @P5 LDC.64 R18, c[0x0][0x3a0] ;  /* 0x0000e800ff125b82 */ /* 0x000e640000000a00 */
[----:B------:R-:W-:Y:S01]  /*7ea0*/  ISETP.NE.AND P6, PT, R12, R2, !P6 ;  /* 0x000000020c00720c */ /* 0x000fe200077c5270 */
[----:B------:R-:W-:-:S05]  /*7eb0*/  IMAD R12, R0, R61, 0x8 ;  /* 0x00000008000c7424 */ /* 0x000fca00078e023d */
[----:B------:R-:W2:Y:S08]  /*7ec0*/  @P0 LDC.64 R20, c[0x0][0x398] ;  /* 0x0000e600ff140b82 */ /* 0x000eb00000000a00 */
[----:B------:R-:W3:Y:S01]  /*7ed0*/  @P0 LDC.64 R22, c[0x0][0x3a0] ;  /* 0x0000e800ff160b82 */ /* 0x000ee20000000a00 */
[----:B0-----:R-:W-:-:S05]  /*7ee0*/  @P5 IMAD.WIDE R58, R4, 0x8, R58 ;  /* 0x00000008043a5825 */ /* 0x001fca00078e023a */
[----:B------:R0:W-:Y:S02]  /*7ef0*/  @P5 STG.E.64 desc[UR10][R58.64], R28 ;  /* 0x0000001c3a005986 */ /* 0x0001e4000c101b0a */
[----:B------:R-:W0:Y:S01]  /*7f00*/  @P1 LDC.64 R24, c[0x0][0x398] ;  /* 0x0000e600ff181b82 */ /* 0x000e220000000a00 */
[----:B-1----:R-:W-:-:S04]  /*7f10*/  @P5 IMAD.WIDE R18, R4, 0x4, R18 ;  /* 0x0000000404125825 */ /* 0x002fc800078e0212 */
[----:B------:R-:W-:Y:S01]  /*7f20*/  IMAD R4, R0, R61, 0x7 ;  /* 0x0000000700047424 */ /* 0x000fe200078e023d */
[----:B------:R-:W-:Y:S01]  /*7f30*/  @P5 STG.E desc[UR10][R18.64], R13 ;  /* 0x0000000d12005986 */ /* 0x000fe2000c10190a */
[----:B------:R-:W-:Y:S01]  /*7f40*/  ISETP.NE.U32.AND P5, PT, R32, R30, PT ;  /* 0x0000001e2000720c */ /* 0x000fe20003fa5070 */
[----:B------:R-:W1:Y:S01]  /*7f50*/  @P1 LDC.64 R48, c[0x0][0x3a0] ;  /* 0x0000e800ff301b82 */ /* 0x000e620000000a00 */
[----:B--2---:R-:W-:Y:S02]  /*7f60*/  @P0 IMAD.WIDE R20, R17, 0x8, R20 ;  /* 0x0000000811140825 */ /* 0x004fe400078e0214 */
[----:B------:R-:W-:-:S03]  /*7f70*/  ISETP.NE.AND.EX P5, PT, R33, R31, PT, P5 ;  /* 0x0000001f2100720c */ /* 0x000fc60003fa5350 */
[----:B------:R-:W-:Y:S01]  /*7f80*/  @P0 STG.E.64 desc[UR10][R20.64], R44 ;  /* 0x0000002c14000986 */ /* 0x000fe2000c101b0a */
[----:B------:R-:W-:Y:S01]  /*7f90*/  ISETP.NE.AND P5, PT, R4, R2, !P5 ;  /* 0x000000020400720c */ /* 0x000fe20006fa5270 */
[----:B---3--:R-:W-:Y:S01]  /*7fa0*/  @P0 IMAD.WIDE R22, R17, 0x4, R22 ;  /* 0x0000000411160825 */ /* 0x008fe200078e0216 */
[----:B------:R-:W2:Y:S04]  /*7fb0*/  @!P6 LDC.64 R60, c[0x0][0x398] ;  /* 0x0000e600ff3ceb82 */ /* 0x000ea80000000a00 */
[----:B------:R3:W-:Y:S01]  /*7fc0*/  @P0 STG.E desc[UR10][R22.64], R11 ;  /* 0x0000000b16000986 */ /* 0x0007e2000c10190a */
[----:B------:R-:W-:Y:S01]  /*7fd0*/  ISETP.NE.U32.AND P0, PT, R30, R46, PT ;  /* 0x0000002e1e00720c */ /* 0x000fe20003f05070 */
[----:B0-----:R-:W-:Y:S02]  /*7fe0*/  @P1 IMAD.WIDE R28, R57, 0x8, R24 ;  /* 0x00000008391c1825 */ /* 0x001fe400078e0218 */
[----:B------:R-:W0:Y:S01]  /*7ff0*/  @!P6 LDC.64 R16, c[0x0][0x3a0] ;  /* 0x0000e800ff10eb82 */ /* 0x000e220000000a00 */
[----:B------:R-:W-:-:S02]  /*8000*/  ISETP.NE.AND.EX P0, PT, R31, R47, PT, P0 ;  /* 0x0000002f1f00720c */ /* 0x000fc40003f05300 */
[----:B------:R-:W-:Y:S02]  /*8010*/  @P1 STG.E.64 desc[UR10][R28.64], R42 ;  /* 0x0000002a1c001986 */ /* 0x000fe4000c101b0a */
[----:B------:R-:W-:Y:S01]  /*8020*/  ISETP.NE.AND P0, PT, R12, R2, !P0 ;  /* 0x000000020c00720c */ /* 0x000fe20004705270 */
[----:B-1----:R-:W-:Y:S02]  /*8030*/  @P1 IMAD.WIDE R48, R57, 0x4, R48 ;  /* 0x0000000439301825 */ /* 0x002fe400078e0230 */
[----:B------:R-:W1:Y:S03]  /*8040*/  @P2 LDC.64 R24, c[0x0][0x398] ;  /* 0x0000e600ff182b82 */ /* 0x000e660000000a00 */
[----:B------:R4:W-:Y:S05]  /*8050*/  @P1 STG.E desc[UR10][R48.64], R8 ;  /* 0x0000000830001986 */ /* 0x0009ea000c10190a */
[----:B---3--:R-:W3:Y:S01]  /*8060*/  @P2 LDC.64 R22, c[0x0][0x3a0] ;  /* 0x0000e800ff162b82 */ /* 0x008ee20000000a00 */
[----:B--2---:R-:W-:-:S05]  /*8070*/  @!P6 IMAD.WIDE R60, R50, 0x8, R60 ;  /* 0x00000008323ce825 */ /* 0x004fca00078e023c */
[----:B------:R2:W-:Y:S02]  /*8080*/  @!P6 STG.E.64 desc[UR10][R60.64], R40 ;  /* 0x000000283c00e986 */ /* 0x0005e4000c101b0a */
[----:B------:R-:W5:Y:S01]  /*8090*/  @P3 LDC.64 R12, c[0x0][0x398] ;  /* 0x0000e600ff0c3b82 */ /* 0x000f620000000a00 */
[----:B0-----:R-:W-:-:S05]  /*80a0*/  @!P6 IMAD.WIDE R16, R50, 0x4, R16 ;  /* 0x000000043210e825 */ /* 0x001fca00078e0210 */
[----:B------:R2:W-:Y:S02]  /*80b0*/  @!P6 STG.E desc[UR10][R16.64], R7 ;  /* 0x000000071000e986 */ /* 0x0005e4000c10190a */
[----:B------:R-:W0:Y:S01]  /*80c0*/  @P3 LDC.64 R18, c[0x0][0x3a0] ;  /* 0x0000e800ff123b82 */ /* 0x000e220000000a00 */
[----:B-1----:R-:W-:-:S05]  /*80d0*/  @P2 IMAD.WIDE R24, R54, 0x8, R24 ;  /* 0x0000000836182825 */ /* 0x002fca00078e0218 */
[----:B------:R2:W-:Y:S02]  /*80e0*/  @P2 STG.E.64 desc[UR10][R24.64], R38 ;  /* 0x0000002618002986 */ /* 0x0005e4000c101b0a */
[----:B------:R-:W1:Y:S01]  /*80f0*/  @P4 LDC.64 R20, c[0x0][0x398] ;  /* 0x0000e600ff144b82 */ /* 0x000e620000000a00 */
[----:B---3--:R-:W-:-:S05]  /*8100*/  @P2 IMAD.WIDE R22, R54, 0x4, R22 ;  /* 0x0000000436162825 */ /* 0x008fca00078e0216 */
[----:B------:R2:W-:Y:S02]  /*8110*/  @P2 STG.E desc[UR10][R22.64], R10 ;  /* 0x0000000a16002986 */ /* 0x0005e4000c10190a */
[----:B------:R-:W3:Y:S01]  /*8120*/  @P4 LDC.64 R58, c[0x0][0x3a0] ;  /* 0x0000e800ff3a4b82 */ /* 0x000ee20000000a00 */
[----:B-----5:R-:W-:-:S05]  /*8130*/  @P3 IMAD.WIDE R12, R55, 0x8, R12 ;  /* 0x00000008370c3825 */ /* 0x020fca00078e020c */
[----:B------:R2:W-:Y:S02]  /*8140*/  @P3 STG.E.64 desc[UR10][R12.64], R36 ;  /* 0x000000240c003986 */ /* 0x0005e4000c101b0a */
[----:B------:R-:W5:Y:S01]  /*8150*/  @!P5 LDC.64 R56, c[0x0][0x398] ;  /* 0x0000e600ff38db82 */ /* 0x000f620000000a00 */
[----:B0-----:R-:W-:-:S05]  /*8160*/  @P3 IMAD.WIDE R18, R55, 0x4, R18 ;  /* 0x0000000437123825 */ /* 0x001fca00078e0212 */
[----:B------:R2:W-:Y:S02]  /*8170*/  @P3 STG.E desc[UR10][R18.64], R9 ;  /* 0x0000000912003986 */ /* 0x0005e4000c10190a */
[----:B----4-:R-:W0:Y:S01]  /*8180*/  @!P5 LDC.64 R48, c[0x0][0x3a0] ;  /* 0x0000e800ff30db82 */ /* 0x010e220000000a00 */
[----:B-1----:R-:W-:-:S05]  /*8190*/  @P4 IMAD.WIDE R20, R53, 0x8, R20 ;  /* 0x0000000835144825 */ /* 0x002fca00078e0214 */
[----:B------:R2:W-:Y:S02]  /*81a0*/  @P4 STG.E.64 desc[UR10][R20.64], R34 ;  /* 0x0000002214004986 */ /* 0x0005e4000c101b0a */
[----:B------:R-:W1:Y:S01]  /*81b0*/  @!P0 LDC.64 R44, c[0x0][0x398] ;  /* 0x0000e600ff2c8b82 */ /* 0x000e620000000a00 */
[----:B---3--:R-:W-:-:S05]  /*81c0*/  @P4 IMAD.WIDE R58, R53, 0x4, R58 ;  /* 0x00000004353a4825 */ /* 0x008fca00078e023a */
[----:B------:R2:W-:Y:S02]  /*81d0*/  @P4 STG.E desc[UR10][R58.64], R6 ;  /* 0x000000063a004986 */ /* 0x0005e4000c10190a */
[----:B------:R-:W3:Y:S01]  /*81e0*/  @!P0 LDC.64 R28, c[0x0][0x3a0] ;  /* 0x0000e800ff1c8b82 */ /* 0x000ee20000000a00 */
[----:B-----5:R-:W-:-:S05]  /*81f0*/  @!P5 IMAD.WIDE R56, R52, 0x8, R56 ;  /* 0x000000083438d825 */ /* 0x020fca00078e0238 */
[----:B------:R2:W-:Y:S01]  /*8200*/  @!P5 STG.E.64 desc[UR10][R56.64], R32 ;  /* 0x000000203800d986 */ /* 0x0005e2000c101b0a */
[----:B0-----:R-:W-:-:S05]  /*8210*/  @!P5 IMAD.WIDE R48, R52, 0x4, R48 ;  /* 0x000000043430d825 */ /* 0x001fca00078e0230 */
[----:B------:R2:W-:Y:S01]  /*8220*/  @!P5 STG.E desc[UR10][R48.64], R5 ;  /* 0x000000053000d986 */ /* 0x0005e2000c10190a */
[----:B-1----:R-:W-:-:S05]  /*8230*/  @!P0 IMAD.WIDE R44, R51, 0x8, R44 ;  /* 0x00000008332c8825 */ /* 0x002fca00078e022c */
[----:B------:R2:W-:Y:S01]  /*8240*/  @!P0 STG.E.64 desc[UR10][R44.64], R30 ;  /* 0x0000001e2c008986 */ /* 0x0005e2000c101b0a */
[----:B---3--:R-:W-:-:S05]  /*8250*/  @!P0 IMAD.WIDE R28, R51, 0x4, R28 ;  /* 0x00000004331c8825 */ /* 0x008fca00078e021c */
[----:B------:R2:W-:Y:S02]  /*8260*/  @!P0 STG.E desc[UR10][R28.64], R15 ;  /* 0x0000000f1c008986 */ /* 0x0005e4000c10190a */
.L_x_908:
[----:B------:R-:W-:Y:S05]  /*8270*/  BSYNC.RECONVERGENT B0 ;  /* 0x0000000000007941 */ /* 0x000fea0003800200 */
.L_x_906:
[----:B------:R-:W-:-:S13]  /*8280*/  ISETP.NE.AND P0, PT, R0, 0xff, PT ;  /* 0x000000ff0000780c */ /* 0x000fda0003f05270 */
[----:B------:R-:W-:Y:S05]  /*8290*/  @P0 EXIT ;  /* 0x000000000000094d */ /* 0x000fea0003800000 */
[----:B0-2---:R-:W0:Y:S01]  /*82a0*/  LDC.64 R8, c[0x0][0x3a8] ;  /* 0x0000ea00ff087b82 */ /* 0x005e220000000a00 */
[----:B------:R-:W-:-:S13]  /*82b0*/  ISETP.NE.AND P0, PT, R2, 0x900, PT ;  /* 0x000009000200780c */ /* 0x000fda0003f05270 */
[----:B------:R-:W-:Y:S05]  /*82c0*/  @P0 BRA `(.L_x_917) ;  /* 0x00000000001c0947 */ /* 0x000fea0003800000 */
[----:B------:R-:W1:Y:S08]  /*82d0*/  LDC.64 R4, c[0x0][0x398] ;  /* 0x0000e600ff047b82 */ /* 0x000e700000000a00 */
[----:B------:R-:W2:Y:S01]  /*82e0*/  LDC.64 R6, c[0x0][0x3a0] ;  /* 0x0000e800ff067b82 */ /* 0x000ea20000000a00 */
[----:B-1----:R-:W-:-:S05]  /*82f0*/  IMAD.WIDE R4, R3, 0x8, R4 ;  /* 0x0000000803047825 */ /* 0x002fca00078e0204 */
[----:B------:R1:W-:Y:S01]  /*8300*/  STG.E.64 desc[UR10][R4.64], R46 ;  /* 0x0000002e04007986 */ /* 0x0003e2000c101b0a */
[----:B--2---:R-:W-:-:S04]  /*8310*/  IMAD.WIDE R6, R3, 0x4, R6 ;  /* 0x0000000403067825 */ /* 0x004fc800078e0206 */
[----:B------:R-:W-:Y:S01]  /*8320*/  VIADD R3, R3, 0x1 ;  /* 0x0000000103037836 */ /* 0x000fe20000000000 */
[----:B------:R1:W-:Y:S06]  /*8330*/  STG.E desc[UR10][R6.64], R27 ;  /* 0x0000001b06007986 */ /* 0x0003ec000c10190a */
.L_x_917:
[----:B0-----:R-:W-:Y:S01]  /*8340*/  STG.E desc[UR10][R8.64], R3 ;  /* 0x0000000308007986 */ /* 0x001fe2000c10190a */
[----:B------:R-:W-:Y:S05]  /*8350*/  EXIT ;  /* 0x000000000000794d */ /* 0x000fea0003800000 */
.L_x_905:
        /* <DEDUP_REMOVED lines=16> */
[-C--:B------:R-:W-:Y:S02]  /*8460*/  ISETP.GE.U32.AND P4, PT, R13, R2.reuse, PT ;  /* 0x000000020d00720c */ /* 0x080fe40003f86070 */
[----:B------:R-:W-:-:S02]  /*8470*/  ISETP.GE.U32.AND P2, PT, R7, R2, PT ;  /* 0x000000020700720c */ /* 0x000fc40003f46070 */
[----:B------:R-:W-:Y:S01]  /*8480*/  ISETP.GE.U32.AND P3, PT, R11, R2, PT ;  /* 0x000000020b00720c */ /* 0x000fe20003f66070 */
[----:B------:R-:W-:Y:S02]  /*8490*/  @!P5 IMAD.IADD R25, R25, 0x1, R3 ;  /* 0x000000011919d824 */ /* 0x000fe400078e0203 */
[----:B------:R-:W-:Y:S02]  /*84a0*/  VIADD R13, R3, 0xc0 ;  /* 0x000000c0030d7836 */ /* 0x000fe40000000000 */
[----:B------:R-:W-:-:S04]  /*84b0*/  @!P5 IMAD.WIDE.U32 R8, R25, 0x8, R8 ;  /* 0x000000081908d825 */ /* 0x000fc800078e0008 */
[C---:B------:R-:W-:Y:S02]  /*84c0*/  VIADD R15, R3.reuse, 0xe0 ;  /* 0x000000e0030f7836 */ /* 0x040fe40000000000 */
[----:B------:R-:W-:Y:S02]  /*84d0*/  IMAD.X R25, RZ, RZ, R23, P6 ;  /* 0x000000ffff197224 */ /* 0x000fe400030e0617 */
[----:B------:R-:W-:Y:S01]  /*84e0*/  VIADD R3, R3, 0x100 ;  /* 0x0000010003037836 */ /* 0x000fe20000000000 */
[----:B------:R-:W-:Y:S02]  /*84f0*/  ISETP.GE.U32.AND P6, PT, R13, R2, PT ;  /* 0x000000020d00720c */ /* 0x000fe40003fc6070 */
[----:B------:R-:W-:Y:S01]  /*8500*/  CS2R R34, SRZ ;  /* 0x0000000000227805 */ /* 0x000fe2000001ff00 */
[----:B--2---:R-:W-:Y:S02]  /*8510*/  IMAD.MOV.U32 R6, RZ, RZ, R4 ;  /* 0x000000ffff067224 */ /* 0x004fe400078e0004 */
[----:B------:R-:W-:-:S02]  /*8520*/  IMAD.MOV.U32 R7, RZ, RZ, R5 ;  /* 0x000000ffff077224 */ /* 0x000fc400078e0005 */
[----:B------:R-:W-:Y:S01]  /*8530*/  IMAD.MOV.U32 R10, RZ, RZ, R6 ;  /* 0x000000ffff0a7224 */ /* 0x000fe200078e0006 */
[----:B------:R0:W2:Y:S01]  /*8540*/  @!P5 LDG.E.64.CONSTANT R4, desc[UR10][R8.64] ;  /* 0x0000000a0804d981 */ /* 0x0000a2000c1e9b00 */
[----:B------:R-:W-:Y:S01]  /*8550*/  IMAD.MOV.U32 R11, RZ, RZ, R7 ;  /* 0x000000ffff0b7224 */ /* 0x000fe200078e0007 */
[----:B------:R-:W-:-:S05]  /*8560*/  ISETP.GE.U32.AND P5, PT, R15, R2, PT ;  /* 0x000000020f00720c */ /* 0x000fca0003fa6070 */
[----:B------:R-:W3:Y:S01]  /*8570*/  @!P0 LDG.E.64.CONSTANT R10, desc[UR10][R24.64+0x100] ;  /* 0x0001000a180a8981 */ /* 0x000ee2000c1e9b00 */
[----:B------:R-:W-:Y:S01]  /*8580*/  ISETP.GE.U32.AND P0, PT, R3, R2, PT ;  /* 0x000000020300720c */ /* 0x000fe20003f06070 */
[--C-:B------:R-:W-:Y:S02]  /*8590*/  IMAD.MOV.U32 R12, RZ, RZ, R6.reuse ;  /* 0x000000ffff0c7224 */ /* 0x100fe400078e0006 */
[--C-:B------:R-:W-:Y:S02]  /*85a0*/  IMAD.MOV.U32 R13, RZ, RZ, R7.reuse ;  /* 0x000000ffff0d7224 */ /* 0x100fe400078e0007 */
[--C-:B0-----:R-:W-:Y:S02]  /*85b0*/  IMAD.MOV.U32 R8, RZ, RZ, R6.reuse ;  /* 0x000000ffff087224 */ /* 0x101fe400078e0006 */
[--C-:B------:R-:W-:Y:S02]  /*85c0*/  IMAD.MOV.U32 R9, RZ, RZ, R7.reuse ;  /* 0x000000ffff097224 */ /* 0x100fe400078e0007 */
[----:B------:R-:W-:Y:S01]  /*85d0*/  IMAD.MOV.U32 R14, RZ, RZ, R6 ;  /* 0x000000ffff0e7224 */ /* 0x000fe200078e0006 */
[----:B------:R-:W4:Y:S01]  /*85e0*/  @!P1 LDG.E.64.CONSTANT R12, desc[UR10][R24.64+0x200] ;  /* 0x0002000a180c9981 */ /* 0x000f22000c1e9b00 */
[----:B------:R-:W-:-:S02]  /*85f0*/  IMAD.MOV.U32 R15, RZ, RZ, R7 ;  /* 0x000000ffff0f7224 */ /* 0x000fc400078e0007 */
[--C-:B------:R-:W-:Y:S01]  /*8600*/  IMAD.MOV.U32 R16, RZ, RZ, R6.reuse ;  /* 0x000000ffff107224 */ /* 0x100fe200078e0006 */
[----:B------:R-:W5:Y:S01]  /*8610*/  @!P2 LDG.E.64.CONSTANT R8, desc[UR10][R24.64+0x300] ;  /* 0x0003000a1808a981 */ /* 0x000f62000c1e9b00 */
[--C-:B------:R-:W-:Y:S02]  /*8620*/  IMAD.MOV.U32 R17, RZ, RZ, R7.reuse ;  /* 0x000000ffff117224 */ /* 0x100fe400078e0007 */
        /* <DEDUP_REMOVED lines=8> */
[----:B------:R-:W5:Y:S01]  /*86b0*/  @!P0 LDG.E.64.CONSTANT R6, desc[UR10][R24.64+0x800] ;  /* 0x0008000a18068981 */ /* 0x000f62000c1e9b00 */
[----:B------:R-:W-:-:S13]  /*86c0*/  ISETP.NE.AND P4, PT, R0, RZ, PT ;  /* 0x000000ff0000720c */ /* 0x000fda0003f85270 */
[----:B------:R0:W5:Y:S01]  /*86d0*/  @!P4 LDG.E.64.CONSTANT R34, desc[UR10][R22.64+-0x8] ;  /* 0xfffff80a1622c981 */ /* 0x000162000c1e9b00 */
[----:B------:R-:W1:Y:S01]  /*86e0*/  S2R R41, SR_LANEID ;  /* 0x0000000000297919 */ /* 0x000e620000000000 */
[----:B------:R-:W1:Y:S01]  /*86f0*/  S2UR UR5, SR_CgaCtaId ;  /* 0x00000000000579c3 */ /* 0x000e620000008800 */
[----:B------:R-:W-:Y:S01]  /*8700*/  SHF.R.U32.HI R44, RZ, 0x5, R0 ;  /* 0x00000005ff2c7819 */ /* 0x000fe20000011600 */
[----:B------:R-:W-:-:S06]  /*8710*/  UMOV UR4, 0x400 ;  /* 0x0000040000047882 */ /* 0x000fcc0000000000 */
[----:B0-----:R-:W0:Y:S01]  /*8720*/  LDC R23, c[0x0][0x390] ;  /* 0x0000e400ff177b82 */ /* 0x001e220000000800 */
[----:B-1----:R-:W-:Y:S01]  /*8730*/  ULEA UR4, UR5, UR4, 0x18 ;  /* 0x0000000405047291 */ /* 0x002fe2000f8ec0ff */
[----:B------:R-:W-:-:S05]  /*8740*/  IMAD R26, R44, 0x120, R41 ;  /* 0x000001202c1a7824 */ /* 0x000fca00078e0229 */
[----:B------:R-:W-:Y:S01]  /*8750*/  LEA R3, R26, UR4, 0x3 ;  /* 0x000000041a037c11 */ /* 0x000fe2000f8e18ff */
[----:B------:R-:W-:-:S04]  /*8760*/  IMAD R25, R41, 0x8, R26 ;  /* 0x0000000829197824 */ /* 0x000fc800078e021a */
[--C-:B------:R-:W-:Y:S01]  /*8770*/  IMAD R26, R26, -0x4, R3.reuse ;  /* 0xfffffffc1a1a7824 */ /* 0x100fe200078e0203 */
[----:B------:R-:W-:Y:S01]  /*8780*/  ISETP.NE.AND P0, PT, R0, RZ, PT ;  /* 0x000000ff0000720c */ /* 0x000fe20003f05270 */
[----:B--2---:R1:W-:Y:S04]  /*8790*/  STS.64 [R3], R4 ;  /* 0x0000000403007388 */ /* 0x0043e80000000a00 */
[----:B---3--:R-:W-:Y:S01]  /*87a0*/  STS.64 [R3+0x100], R10 ;  /* 0x0001000a03007388 */ /* 0x008fe20000000a00 */
[----:B-1----:R-:W-:-:S03]  /*87b0*/  IMAD R4, R41, 0x40, R3 ;  /* 0x0000004029047824 */ /* 0x002fc600078e0203 */
[----:B----4-:R-:W-:Y:S04]  /*87c0*/  STS.64 [R3+0x200], R12 ;  /* 0x0002000c03007388 */ /* 0x010fe80000000a00 */
[----:B-----5:R1:W-:Y:S04]  /*87d0*/  STS.64 [R3+0x300], R8 ;  /* 0x0003000803007388 */ /* 0x0203e80000000a00 */
        /* <DEDUP_REMOVED lines=9> */
[----:B------:R-:W4:Y:S04]  /*8870*/  LDS.64 R46, [R4+0x10] ;  /* 0x00001000042e7984 */ /* 0x000f280000000a00 */
[----:B------:R-:W-:Y:S04]  /*8880*/  LDS.64 R42, [R4+0x18] ;  /* 0x00001800042a7984 */ /* 0x000fe80000000a00 */
[----:B------:R-:W-:Y:S04]  /*8890*/  LDS.64 R18, [R4+0x20] ;  /* 0x0000200004127984 */ /* 0x000fe80000000a00 */
[----:B------:R-:W-:Y:S04]  /*88a0*/  LDS.64 R16, [R4+0x28] ;  /* 0x0000280004107984 */ /* 0x000fe80000000a00 */
[----:B------:R-:W-:Y:S04]  /*88b0*/  LDS.64 R12, [R4+0x30] ;  /* 0x00003000040c7984 */ /* 0x000fe80000000a00 */
[----:B------:R-:W-:Y:S01]  /*88c0*/  LDS.64 R6, [R4+0x38] ;  /* 0x0000380004067984 */ /* 0x000fe20000000a00 */
[----:B------:R-:W-:Y:S01]  /*88d0*/  BAR.SYNC.DEFER_BLOCKING 0x0 ;  /* 0x0000000000007b1d */ /* 0x000fe20000010000 */
[----:B------:R-:W-:Y:S01]  /*88e0*/  IMAD R25, R25, -0x4, R4 ;  /* 0xfffffffc19197824 */ /* 0x000fe200078e0204 */
[----:B-1----:R-:W-:-:S04]  /*88f0*/  LEA R9, R0, UR4, 0x3 ;  /* 0x0000000400097c11 */ /* 0x002fc8000f8e18ff */
        /* <DEDUP_REMOVED lines=12> */
[----:B------:R-:W5:Y:S04]  /*89c0*/  LDS R5, [R25+0x8] ;  /* 0x0000080019057984 */ /* 0x000f680000000800 */
        /* <DEDUP_REMOVED lines=8> */
[----:B------:R-:W-:Y:S01]  /*8a50*/  BAR.SYNC.DEFER_BLOCKING 0x0 ;  /* 0x0000000000007b1d */ /* 0x000fe20000010000 */
[----:B------:R-:W-:Y:S01]  /*8a60*/  IMAD R11, R0, 0x9, RZ ;  /* 0x00000009000b7824 */ /* 0x000fe200078e02ff */
[----:B---3--:R-:W-:-:S04]  /*8a70*/  ISETP.NE.U32.AND P5, PT, R52, R48, PT ;  /* 0x000000303400720c */ /* 0x008fc80003fa5070 */
[----:B------:R0:W2:Y:S01]  /*8a80*/  @P0 LDS.64 R34, [R9+0x878] ;  /* 0x0008780009220984 */ /* 0x0000a20000000a00 */
[----:B------:R-:W-:Y:S01]  /*8a90*/  VIADD R15, R11, 0x1 ;  /* 0x000000010b0f7836 */ /* 0x000fe20000000000 */
[----:B------:R-:W-:Y:S02]  /*8aa0*/  ISETP.NE.AND.EX P5, PT, R53, R49, PT, P5 ;  /* 0x000000313500720c */ /* 0x000fe40003fa5350 */
[----:B----4-:R-:W-:Y:S02]  /*8ab0*/  ISETP.NE.U32.AND P3, PT, R48, R46, PT ;  /* 0x0000002e3000720c */ /* 0x010fe40003f65070 */
[----:B------:R-:W-:Y:S01]  /*8ac0*/  ISETP.EQ.OR P5, PT, R15, R2, P5 ;  /* 0x000000020f00720c */ /* 0x000fe20002fa2670 */
[----:B------:R-:W-:Y:S01]  /*8ad0*/  VIADD R21, R11, 0x2 ;  /* 0x000000020b157836 */ /* 0x000fe20000000000 */
[----:B------:R-:W-:Y:S02]  /*8ae0*/  ISETP.NE.AND.EX P3, PT, R49, R47, PT, P3 ;  /* 0x0000002f3100720c */ /* 0x000fe40003f65330 */
[----:B0-----:R-:W-:-:S02]  /*8af0*/  SEL R9, R3, RZ, !P5 ;  /* 0x000000ff03097207 */ /* 0x001fc40006800000 */
[----:B------:R-:W-:-:S03]  /*8b00*/  ISETP.EQ.OR P3, PT, R21, R2, P3 ;  /* 0x000000021500720c */ /* 0x000fc60001f62670 */
[----:B-1----:R-:W-:Y:S01]  /*8b10*/  IMAD.IADD R9, R4, 0x1, R9 ;  /* 0x0000000104097824 */ /* 0x002fe200078e0209 */
[----:B------:R-:W-:Y:S01]  /*8b20*/  ISETP.NE.U32.AND P2, PT, R46, R42, PT ;  /* 0x0000002a2e00720c */ /* 0x000fe20003f45070 */
[----:B------:R-:W-:-:S03]  /*8b30*/  VIADD R15, R11, 0x3 ;  /* 0x000000030b0f7836 */ /* 0x000fc60000000000 */
[----:B------:R-:W-:Y:S02]  /*8b40*/  SEL R10, R9, RZ, !P3 ;  /* 0x000000ff090a7207 */ /* 0x000fe40005800000 */
[----:B------:R-:W-:-:S03]  /*8b50*/  ISETP.NE.AND.EX P2, PT, R47, R43, PT, P2 ;  /* 0x0000002b2f00720c */ /* 0x000fc60003f45320 */
[----:B-----5:R-:W-:Y:S01]  /*8b60*/  IMAD.IADD R10, R5, 0x1, R10 ;  /* 0x00000001050a7824 */ /* 0x020fe200078e020a */
[----:B------:R-:W-:Y:S02]  /*8b70*/  ISETP.EQ.OR P2, PT, R15, R2, P2 ;  /* 0x000000020f00720c */ /* 0x000fe40001742670 */
[----:B------:R-:W-:Y:S02]  /*8b80*/  ISETP.NE.U32.AND P1, PT, R42, R18, PT ;  /* 0x000000122a00720c */ /* 0x000fe40003f25070 */
[----:B--2---:R-:W-:-:S04]  /*8b90*/  ISETP.NE.U32.AND P0, PT, R34, R52, PT ;  /* 0x000000342200720c */ /* 0x004fc80003f05070 */
[----:B------:R-:W-:-:S04]  /*8ba0*/  ISETP.NE.AND.EX P0, PT, R35, R53, PT, P0 ;  /* 0x000000352300720c */ /* 0x000fc80003f05300 */
[C---:B------:R-:W-:Y:S01]  /*8bb0*/  ISETP.EQ.OR P0, PT, R11.reuse, R2, P0 ;  /* 0x000000020b00720c */ /* 0x040fe20000702670 */
[----:B------:R-:W-:Y:S01]  /*8bc0*/  VIADD R21, R11, 0x4 ;  /* 0x000000040b157836 */ /* 0x000fe20000000000 */
[----:B------:R-:W-:Y:S02]  /*8bd0*/  SEL R9, R10, RZ, !P2 ;  /* 0x000000ff0a097207 */ /* 0x000fe40005000000 */
[----:B------:R-:W-:Y:S02]  /*8be0*/  ISETP.NE.AND.EX P1, PT, R43, R19, PT, P1 ;  /* 0x000000132b00720c */ /* 0x000fe40003f25310 */
[----:B------:R-:W-:Y:S01]  /*8bf0*/  ISETP.NE.U32.AND P6, PT, R18, R16, PT ;  /* 0x000000101200720c */ /* 0x000fe20003fc5070 */
[----:B------:R-:W-:Y:S01]  /*8c00*/  VIADD R15, R11, 0x5 ;  /* 0x000000050b0f7836 */ /* 0x000fe20000000000 */
[----:B------:R-:W-:Y:S01]  /*8c10*/  SEL R10, RZ, 0x1, !P0 ;  /* 0x00000001ff0a7807 */ /* 0x000fe20004000000 */
[----:B------:R-:W-:Y:S01]  /*8c20*/  IMAD.IADD R9, R36, 0x1, R9 ;  /* 0x0000000124097824 */ /* 0x000fe200078e0209 */
[----:B------:R-:W-:Y:S01]  /*8c30*/  ISETP.EQ.OR P1, PT, R21, R2, P1 ;  /* 0x000000021500720c */ /* 0x000fe20000f22670 */
[----:B------:R-:W-:Y:S01]  /*8c40*/  IMAD.MOV.U32 R14, RZ, RZ, 0x2 ;  /* 0x00000002ff0e7424 */ /* 0x000fe200078e00ff */
[----:B------:R-:W-:Y:S01]  /*8c50*/  ISETP.NE.AND.EX P6, PT, R19, R17, PT, P6 ;  /* 0x000000111300720c */ /* 0x000fe20003fc5360 */
[----:B------:R-:W-:-:S02]  /*8c60*/  @!P0 IMAD.MOV R14, RZ, RZ, 0x1 ;  /* 0x00000001ff0e8424 */ /* 0x000fc400078e02ff */
[----:B------:R-:W-:Y:S01]  /*8c70*/  @!P5 IMAD.MOV R14, RZ, RZ, R10 ;  /* 0x000000ffff0ed224 */ /* 0x000fe200078e020a */
[----:B------:R-:W-:Y:S02]  /*8c80*/  ISETP.EQ.OR P0, PT, R15, R2, P6 ;  /* 0x000000020f00720c */ /* 0x000fe40003702670 */
[----:B------:R-:W-:Y:S02]  /*8c90*/  SEL R10, R9, RZ, !P1 ;  /* 0x000000ff090a7207 */ /* 0x000fe40004800000 */
[----:B------:R-:W-:Y:S01]  /*8ca0*/  ISETP.NE.U32.AND P6, PT, R16, R12, PT ;  /* 0x0000000c1000720c */ /* 0x000fe20003fc5070 */
[----:B------:R-:W-:Y:S02]  /*8cb0*/  VIADD R9, R11, 0x6 ;  /* 0x000000060b097836 */ /* 0x000fe40000000000 */
[----:B------:R-:W-:Y:S01]  /*8cc0*/  IMAD.IADD R10, R37, 0x1, R10 ;  /* 0x00000001250a7824 */ /* 0x000fe200078e020a */
[----:B------:R-:W-:-:S04]  /*8cd0*/  ISETP.NE.AND.EX P5, PT, R17, R13, PT, P6 ;  /* 0x0000000d1100720c */ /* 0x000fc80003fa5360 */
[----:B------:R-:W-:Y:S02]  /*8ce0*/  ISETP.EQ.OR P5, PT, R9, R2, P5 ;  /* 0x000000020900720c */ /* 0x000fe40002fa2670 */
[----:B------:R-:W-:Y:S01]  /*8cf0*/  SEL R9, R10, RZ, !P0 ;  /* 0x000000ff0a097207 */ /* 0x000fe20004000000 */
[----:B------:R-:W-:Y:S02]  /*8d00*/  VIADD R20, R14, 0x1 ;  /* 0x000000010e147836 */ /* 0x000fe40000000000 */
[----:B------:R-:W-:Y:S02]  /*8d10*/  @!P3 IMAD.MOV R20, RZ, RZ, R14 ;  /* 0x000000ffff14b224 */ /* 0x000fe400078e020e */
[----:B------:R-:W-:Y:S01]  /*8d20*/  IMAD.IADD R9, R38, 0x1, R9 ;  /* 0x0000000126097824 */ /* 0x000fe200078e0209 */
[----:B------:R-:W-:Y:S01]  /*8d30*/  ISETP.NE.U32.AND P3, PT, R12, R6, PT ;  /* 0x000000060c00720c */ /* 0x000fe20003f65070 */
[----:B------:R-:W-:-:S03]  /*8d40*/  VIADD R15, R11, 0x7 ;  /* 0x000000070b0f7836 */ /* 0x000fc60000000000 */
[----:B------:R-:W-:Y:S02]  /*8d50*/  SEL R10, R9, RZ, !P5 ;  /* 0x000000ff090a7207 */ /* 0x000fe40006800000 */
[----:B------:R-:W-:-:S03]  /*8d60*/  ISETP.NE.AND.EX P3, PT, R13, R7, PT, P3 ;  /* 0x000000070d00720c */ /* 0x000fc60003f65330 */
[----:B------:R-:W-:Y:S01]  /*8d70*/  IMAD.IADD R10, R39, 0x1, R10 ;  /* 0x00000001270a7824 */ /* 0x000fe200078e020a */
[----:B------:R-:W-:Y:S02]  /*8d80*/  ISETP.EQ.OR P3, PT, R15, R2, P3 ;  /* 0x000000020f00720c */ /* 0x000fe40001f62670 */
[----:B------:R-:W-:Y:S01]  /*8d90*/  ISETP.NE.U32.AND P6, PT, R6, R32, PT ;  /* 0x000000200600720c */ /* 0x000fe20003fc5070 */
[----:B------:R-:W-:Y:S01]  /*8da0*/  VIADD R11, R11, 0x8 ;  /* 0x000000080b0b7836 */ /* 0x000fe20000000000 */
[----:B------:R-:W-:Y:S01]  /*8db0*/  SEL R9, R10, RZ, !P3 ;  /* 0x000000ff0a097207 */ /* 0x000fe20005800000 */
[----:B------:R-:W-:Y:S01]  /*8dc0*/  VIADD R14, R20, 0x1 ;  /* 0x00000001140e7836 */ /* 0x000fe20000000000 */
[----:B------:R-:W-:Y:S01]  /*8dd0*/  ISETP.NE.AND.EX P6, PT, R7, R33, PT, P6 ;  /* 0x000000210700720c */ /* 0x000fe20003fc5360 */
[----:B------:R-:W-:Y:S02]  /*8de0*/  @!P2 IMAD.MOV R14, RZ, RZ, R20 ;  /* 0x000000ffff0ea224 */ /* 0x000fe400078e0214 */
[----:B------:R-:W-:Y:S01]  /*8df0*/  IMAD.IADD R9, R40, 0x1, R9 ;  /* 0x0000000128097824 */ /* 0x000fe200078e0209 */
[----:B------:R-:W-:Y:S01]  /*8e00*/  ISETP.EQ.OR P6, PT, R11, R2, P6 ;  /* 0x000000020b00720c */ /* 0x000fe200037c2670 */
[----:B------:R-:W-:-:S02]  /*8e10*/  VIADD R15, R14, 0x1 ;  /* 0x000000010e0f7836 */ /* 0x000fc40000000000 */
[----:B------:R-:W-:Y:S01]  /*8e20*/  @!P1 IMAD.MOV R15, RZ, RZ, R14 ;  /* 0x000000ffff0f9224 */ /* 0x000fe200078e020e */
[----:B------:R-:W-:-:S03]  /*8e30*/  SEL R9, R9, RZ, !P6 ;  /* 0x000000ff09097207 */ /* 0x000fc60007000000 */
[----:B------:R-:W-:Y:S02]  /*8e40*/  VIADD R11, R15, 0x1 ;  /* 0x000000010f0b7836 */ /* 0x000fe40000000000 */
[----:B------:R-:W-:Y:S02]  /*8e50*/  @!P0 IMAD.MOV R11, RZ, RZ, R15 ;  /* 0x000000ffff0b8224 */ /* 0x000fe400078e020f */
[----:B------:R-:W-:Y:S02]  /*8e60*/  IMAD.IADD R10, R8, 0x1, R9 ;  /* 0x00000001080a7824 */ /* 0x000fe400078e0209 */
[----:B------:R-:W-:Y:S02]  /*8e70*/  VIADD R14, R11, 0x1 ;  /* 0x000000010b0e7836 */ /* 0x000fe40000000000 */
[----:B------:R-:W-:Y:S02]  /*8e80*/  @!P5 IMAD.MOV R14, RZ, RZ, R11 ;  /* 0x000000ffff0ed224 */ /* 0x000fe400078e020b */
[----:B------:R-:W0:Y:S02]  /*8e90*/  SHFL.UP PT, R11, R10, 0x1, RZ ;  /* 0x042000000a0b7989 */ /* 0x000e2400000e00ff */
[----:B------:R-:W-:-:S02]  /*8ea0*/  VIADD R8, R14, 0x1 ;  /* 0x000000010e087836 */ /* 0x000fc40000000000 */
[----:B------:R-:W-:-:S04]  /*8eb0*/  @!P3 IMAD.MOV R8, RZ, RZ, R14 ;  /* 0x000000ffff08b224 */ /* 0x000fc800078e020e */
[----:B------:R-:W-:Y:S02]  /*8ec0*/  VIADD R9, R8, 0x1 ;  /* 0x0000000108097836 */ /* 0x000fe40000000000 */
[----:B------:R-:W-:Y:S01]  /*8ed0*/  @!P6 IMAD.MOV R9, RZ, RZ, R8 ;  /* 0x000000ffff09e224 */ /* 0x000fe200078e0208 */
[----:B------:R-:W-:-:S04]  /*8ee0*/  ISETP.GE.AND P5, PT, R41, 0x1, PT ;  /* 0x000000012900780c */ /* 0x000fc80003fa6270 */
[----:B------:R-:W1:Y:S01]  /*8ef0*/  SHFL.UP PT, R8, R9, 0x1, RZ ;  /* 0x0420000009087989 */ /* 0x000e6200000e00ff */
[----:B------:R-:W-:-:S04]  /*8f00*/  ISETP.NE.AND P3, PT, R9, RZ, PT ;  /* 0x000000ff0900720c */ /* 0x000fc80003f65270 */
[----:B0-----:R-:W-:-:S04]  /*8f10*/  SEL R11, R11, RZ, !P3 ;  /* 0x000000ff0b0b7207 */ /* 0x001fc80005800000 */
[----:B------:R-:W-:-:S05]  /*8f20*/  SEL R11, R11, RZ, P5 ;  /* 0x000000ff0b0b7207 */ /* 0x000fca0002800000 */
[----:B------:R-:W-:-:S05]  /*8f30*/  IMAD.IADD R11, R10, 0x1, R11 ;  /* 0x000000010a0b7824 */ /* 0x000fca00078e020b */
[----:B------:R-:W0:Y:S01]  /*8f40*/  SHFL.UP PT, R14, R11, 0x2, RZ ;  /* 0x044000000b0e7989 */ /* 0x000e2200000e00ff */
[----:B-1----:R-:W-:-:S05]  /*8f50*/  SEL R8, R8, RZ, P5 ;  /* 0x000000ff08087207 */ /* 0x002fca0002800000 */
[----:B------:R-:W-:-:S05]  /*8f60*/  IMAD.IADD R8, R8, 0x1, R9 ;  /* 0x0000000108087824 */ /* 0x000fca00078e0209 */
[----:B------:R-:W1:Y:S01]  /*8f70*/  SHFL.UP PT, R10, R8, 0x2, RZ ;  /* 0x04400000080a7989 */ /* 0x000e6200000e00ff */
[----:B------:R-:W-:Y:S02]  /*8f80*/  ISETP.NE.AND P3, PT, R8, RZ, PT ;  /* 0x000000ff0800720c */ /* 0x000fe40003f65270 */
[----:B------:R-:W-:Y:S02]  /*8f90*/  ISETP.GE.AND P5, PT, R41, 0x2, PT ;  /* 0x000000022900780c */ /* 0x000fe40003fa6270 */
[----:B0-----:R-:W-:-:S04]  /*8fa0*/  SEL R14, R14, RZ, !P3 ;  /* 0x000000ff0e0e7207 */ /* 0x001fc80005800000 */
[----:B------:R-:W-:-:S05]  /*8fb0*/  SEL R14, R14, RZ, P5 ;  /* 0x000000ff0e0e7207 */ /* 0x000fca0002800000 */
[----:B------:R-:W-:Y:S01]  /*8fc0*/  IMAD.IADD R14, R11, 0x1, R14 ;  /* 0x000000010b0e7824 */ /* 0x000fe200078e020e */
[----:B-1----:R-:W-:-:S04]  /*8fd0*/  SEL R9, R10, RZ, P5 ;  /* 0x000000ff0a097207 */ /* 0x002fc80002800000 */
[----:B------:R-:W0:Y:S01]  /*8fe0*/  SHFL.UP PT, R15, R14, 0x4, RZ ;  /* 0x048000000e0f7989 */ /* 0x000e2200000e00ff */
        /* <DEDUP_REMOVED lines=14> */
[----:B------:R-:W-:Y:S02]  /*90d0*/  SEL R14, R11, RZ, P5 ;  /* 0x000000ff0b0e7207 */ /* 0x000fe40002800000 */
[----:B-1----:R-:W-:-:S03]  /*90e0*/  SEL R9, R8, RZ, P5 ;  /* 0x000000ff08097207 */ /* 0x002fc60002800000 */
[----:B------:R-:W-:Y:S02]  /*90f0*/  IMAD.IADD R8, R15, 0x1, R14 ;  /* 0x000000010f087824 */ /* 0x000fe400078e020e */
[----:B------:R-:W-:-:S03]  /*9100*/  IMAD.IADD R9, R10, 0x1, R9 ;  /* 0x000000010a097824 */ /* 0x000fc600078e0209 */
[----:B------:R-:W0:Y:S04]  /*9110*/  SHFL.UP PT, R14, R8, 0x10, RZ ;  /* 0x06000000080e7989 */ /* 0x000e2800000e00ff */
[----:B------:R-:W1:Y:S01]  /*9120*/  SHFL.UP PT, R11, R9, 0x10, RZ ;  /* 0x06000000090b7989 */ /* 0x000e6200000e00ff */
[----:B------:R-:W-:Y:S02]  /*9130*/  ISETP.NE.AND P6, PT, R41, 0x1f, PT ;  /* 0x0000001f2900780c */ /* 0x000fe40003fc5270 */
[----:B------:R-:W-:Y:S02]  /*9140*/  ISETP.NE.AND P3, PT, R9, RZ, PT ;  /* 0x000000ff0900720c */ /* 0x000fe40003f65270 */
[----:B------:R-:W-:Y:S02]  /*9150*/  ISETP.GE.AND P5, PT, R41, 0x10, PT ;  /* 0x000000102900780c */ /* 0x000fe40003fa6270 */
[----:B0-----:R-:W-:-:S02]  /*9160*/  SEL R14, R14, RZ, !P3 ;  /* 0x000000ff0e0e7207 */ /* 0x001fc40005800000 */
[----:B-1----:R-:W-:Y:S02]  /*9170*/  SEL R10, R11, RZ, P5 ;  /* 0x000000ff0b0a7207 */ /* 0x002fe40002800000 */
[----:B------:R-:W-:-:S03]  /*9180*/  SEL R15, R14, RZ, P5 ;  /* 0x000000ff0e0f7207 */ /* 0x000fc60002800000 */
[----:B------:R-:W-:Y:S01]  /*9190*/  @!P6 LEA R45, R44, UR4, 0x3 ;  /* 0x000000042c2dec11 */ /* 0x000fe2000f8e18ff */
[----:B------:R-:W-:Y:S02]  /*91a0*/  IMAD.IADD R14, R9, 0x1, R10 ;  /* 0x00000001090e7824 */ /* 0x000fe400078e020a */
[----:B------:R-:W-:-:S05]  /*91b0*/  IMAD.IADD R15, R8, 0x1, R15 ;  /* 0x00000001080f7824 */ /* 0x000fca00078e020f */
[----:B------:R-:W-:Y:S01]  /*91c0*/  @!P6 STS.64 [R45], R14 ;  /* 0x0000000e2d00e388 */ /* 0x000fe20000000a00 */
[----:B------:R-:W-:Y:S06]  /*91d0*/  BAR.SYNC.DEFER_BLOCKING 0x0 ;  /* 0x0000000000007b1d */ /* 0x000fec0000010000 */
[----:B------:R-:W0:Y:S04]  /*91e0*/  LDS.128 R8, [UR4] ;  /* 0x00000004ff087984 */ /* 0x000e280008000c00 */
[----:B------:R-:W1:Y:S04]  /*91f0*/  LDS.128 R20, [UR4+0x10] ;  /* 0x00001004ff147984 */ /* 0x000e680008000c00 */
[----:B------:R-:W2:Y:S01]  /*9200*/  LDS.128 R24, [UR4+0x20] ;  /* 0x00002004ff187984 */ /* 0x000ea20008000c00 */
[----:B------:R-:W-:-:S02]  /*9210*/  ISETP.NE.AND P6, PT, R44, 0x2, PT ;  /* 0x000000022c00780c */ /* 0x000fc40003fc5270 */
        /* <DEDUP_REMOVED lines=9> */
[----:B------:R-:W-:Y:S02]  /*92b0*/  SEL R10, R56, RZ, !P3 ;  /* 0x000000ff380a7207 */ /* 0x000fe40005800000 */
[----:B------:R-:W-:Y:S02]  /*92c0*/  SEL R8, R11, R8, !P6 ;  /* 0x000000080b087207 */ /* 0x000fe40007000000 */
[----:B------:R-:W-:Y:S01]  /*92d0*/  SEL R9, R54, R9, !P6 ;  /* 0x0000000936097207 */ /* 0x000fe20007000000 */
[----:B------:R-:W-:Y:S01]  /*92e0*/  IMAD.IADD R10, R23, 0x1, R10 ;  /* 0x00000001170a7824 */ /* 0x000fe200078e020a */
[----:B--2---:R-:W-:Y:S01]  /*92f0*/  ISETP.NE.AND P6, PT, R24, RZ, PT ;  /* 0x000000ff1800720c */ /* 0x004fe20003fc5270 */
[----:B------:R-:W-:Y:S01]  /*9300*/  IMAD.IADD R11, R11, 0x1, R20 ;  /* 0x000000010b0b7824 */ /* 0x000fe200078e0214 */
[----:B------:R-:W-:Y:S02]  /*9310*/  ISETP.NE.AND P5, PT, R44, 0x3, PT ;  /* 0x000000032c00780c */ /* 0x000fe40003fa5270 */
[----:B------:R-:W-:-:S02]  /*9320*/  SEL R20, R10, RZ, !P6 ;  /* 0x000000ff0a147207 */ /* 0x000fc40007000000 */
[----:B------:R-:W-:Y:S01]  /*9330*/  SEL R8, R11, R8, !P5 ;  /* 0x000000080b087207 */ /* 0x000fe20006800000 */
[----:B------:R-:W-:Y:S01]  /*9340*/  IMAD.IADD R11, R22, 0x1, R11 ;  /* 0x00000001160b7824 */ /* 0x000fe200078e020b */
[----:B------:R-:W-:Y:S01]  /*9350*/  ISETP.NE.AND P3, PT, R44, 0x4, PT ;  /* 0x000000042c00780c */ /* 0x000fe20003f65270 */
[----:B------:R-:W-:Y:S01]  /*9360*/  IMAD.IADD R20, R25, 0x1, R20 ;  /* 0x0000000119147824 */ /* 0x000fe200078e0214 */
[----:B------:R-:W-:Y:S02]  /*9370*/  SEL R9, R56, R9, !P5 ;  /* 0x0000000938097207 */ /* 0x000fe40006800000 */
[----:B------:R-:W-:Y:S02]  /*9380*/  ISETP.NE.AND P5, PT, R26, RZ, PT ;  /* 0x000000ff1a00720c */ /* 0x000fe40003fa5270 */
[C---:B------:R-:W-:Y:S01]  /*9390*/  SEL R8, R11.reuse, R8, !P3 ;  /* 0x000000080b087207 */ /* 0x040fe20005800000 */
[----:B------:R-:W-:Y:S01]  /*93a0*/  IMAD.IADD R11, R11, 0x1, R24 ;  /* 0x000000010b0b7824 */ /* 0x000fe200078e0218 */
[----:B------:R-:W-:Y:S01]  /*93b0*/  SEL R9, R10, R9, !P3 ;  /* 0x000000090a097207 */ /* 0x000fe20005800000 */
[----:B------:R-:W1:Y:S01]  /*93c0*/  SHFL.UP PT, R25, R14, 0x1, RZ ;  /* 0x042000000e197989 */ /* 0x000e6200000e00ff */
[----:B------:R-:W-:-:S02]  /*93d0*/  SEL R10, R20, RZ, !P5 ;  /* 0x000000ff140a7207 */ /* 0x000fc40006800000 */
[----:B------:R-:W-:-:S03]  /*93e0*/  ISETP.NE.AND P6, PT, R44, 0x5, PT ;  /* 0x000000052c00780c */ /* 0x000fc60003fc5270 */
[----:B------:R-:W-:Y:S01]  /*93f0*/  IMAD.IADD R10, R27, 0x1, R10 ;  /* 0x000000011b0a7824 */ /* 0x000fe200078e020a */
[----:B------:R-:W-:Y:S02]  /*9400*/  SEL R8, R11, R8, !P6 ;  /* 0x000000080b087207 */ /* 0x000fe40007000000 */
[----:B------:R-:W-:Y:S02]  /*9410*/  SEL R9, R20, R9, !P6 ;  /* 0x0000000914097207 */ /* 0x000fe40007000000 */
[----:B------:R-:W-:Y:S02]  /*9420*/  ISETP.NE.AND P6, PT, R44, 0x6, PT ;  /* 0x000000062c00780c */ /* 0x000fe40003fc5270 */
[----:B0-----:R-:W-:Y:S01]  /*9430*/  ISETP.NE.AND P5, PT, R28, RZ, PT ;  /* 0x000000ff1c00720c */ /* 0x001fe20003fa5270 */
[----:B------:R-:W-:Y:S01]  /*9440*/  IMAD.IADD R11, R26, 0x1, R11 ;  /* 0x000000011a0b7824 */ /* 0x000fe200078e020b */
[C---:B------:R-:W-:Y:S01]  /*9450*/  SEL R9, R10.reuse, R9, !P6 ;  /* 0x000000090a097207 */ /* 0x040fe20007000000 */
[----:B------:R0:W2:Y:S01]  /*9460*/  SHFL.UP PT, R26, R15, 0x1, RZ ;  /* 0x042000000f1a7989 */ /* 0x0000a200000e00ff */
[----:B------:R-:W-:-:S02]  /*9470*/  SEL R10, R10, RZ, !P5 ;  /* 0x000000ff0a0a7207 */ /* 0x000fc40006800000 */
[----:B------:R-:W-:Y:S02]  /*9480*/  ISETP.GE.U32.AND P3, PT, R0, 0x20, PT ;  /* 0x000000200000780c */ /* 0x000fe40003f66070 */
[C---:B------:R-:W-:Y:S01]  /*9490*/  SEL R8, R11.reuse, R8, !P6 ;  /* 0x000000080b087207 */ /* 0x040fe20007000000 */
[----:B------:R-:W-:Y:S01]  /*94a0*/  IMAD.IADD R11, R11, 0x1, R28 ;  /* 0x000000010b0b7824 */ /* 0x000fe200078e021c */
[----:B------:R-:W-:Y:S01]  /*94b0*/  ISETP.NE.AND P5, PT, R44, 0x7, PT ;  /* 0x000000072c00780c */ /* 0x000fe20003fa5270 */
[----:B------:R-:W-:Y:S01]  /*94c0*/  IMAD.IADD R10, R29, 0x1, R10 ;  /* 0x000000011d0a7824 */ /* 0x000fe200078e020a */
[----:B------:R-:W-:Y:S02]  /*94d0*/  ISETP.NE.AND P6, PT, R30, RZ, PT ;  /* 0x000000ff1e00720c */ /* 0x000fe40003fc5270 */
[----:B------:R-:W-:Y:S02]  /*94e0*/  SEL R8, R11, R8, !P5 ;  /* 0x000000080b087207 */ /* 0x000fe40006800000 */
[----:B------:R-:W-:-:S02]  /*94f0*/  SEL R9, R10, R9, !P5 ;  /* 0x000000090a097207 */ /* 0x000fc40006800000 */
[----:B------:R-:W-:Y:S02]  /*9500*/  ISETP.NE.AND P5, PT, R41, RZ, P3 ;  /* 0x000000ff2900720c */ /* 0x000fe40001fa5270 */
[----:B------:R-:W-:Y:S02]  /*9510*/  SEL R10, R10, RZ, !P6 ;  /* 0x000000ff0a0a7207 */ /* 0x000fe40007000000 */
[----:B-1----:R-:W-:-:S04]  /*9520*/  @P3 ISETP.NE.AND P6, PT, R25, RZ, PT ;  /* 0x000000ff1900320c */ /* 0x002fc80003fc5270 */
[----:B0-----:R-:W-:Y:S02]  /*9530*/  @P3 SEL R15, R9, RZ, !P6 ;  /* 0x000000ff090f3207 */ /* 0x001fe40007000000 */
[----:B------:R-:W-:-:S03]  /*9540*/  @P3 ISETP.NE.AND P6, PT, R41, RZ, PT ;  /* 0x000000ff2900320c */ /* 0x000fc60003fc5270 */
[----:B--2---:R-:W-:Y:S01]  /*9550*/  @P5 IMAD.IADD R9, R26, 0x1, R15 ;  /* 0x000000011a095824 */ /* 0x004fe200078e020f */
[----:B------:R-:W-:Y:S01]  /*9560*/  @P3 SEL R21, R25, RZ, P6 ;  /* 0x000000ff19153207 */ /* 0x000fe20003000000 */
[----:B------:R-:W-:Y:S02]  /*9570*/  IMAD.IADD R30, R30, 0x1, R11 ;  /* 0x000000011e1e7824 */ /* 0x000fe400078e020b */
[----:B------:R-:W-:Y:S02]  /*9580*/  IMAD.IADD R31, R31, 0x1, R10 ;  /* 0x000000011f1f7824 */ /* 0x000fe400078e020a */
[----:B------:R-:W-:Y:S02]  /*9590*/  @P3 IMAD.IADD R25, R8, 0x1, R21 ;  /* 0x0000000108193824 */ /* 0x000fe400078e0215 */
[----:B------:R-:W-:Y:S01]  /*95a0*/  @P3 IMAD.MOV.U32 R26, RZ, RZ, R9 ;  /* 0x000000ffff1a3224 */ /* 0x000fe200078e0009 */
[----:B------:R-:W-:Y:S06]  /*95b0*/  @P3 BRA `(.L_x_918) ;  /* 0x0000000c00143947 */ /* 0x000fec0003800000 */
[----:B------:R-:W0:Y:S01]  /*95c0*/  LDC.64 R28, c[0x0][0x3b0] ;  /* 0x0000ec00ff1c7b82 */ /* 0x000e220000000a00 */
[----:B------:R-:W1:Y:S01]  /*95d0*/  LDCU UR5, c[0x0][0x370] ;  /* 0x00006e00ff0577ac */ /* 0x000e620008000800 */
        /* <DEDUP_REMOVED lines=12> */
.L_x_919:
[----:B------:R-:W-:Y:S05]  /*96a0*/  NANOSLEEP 0x1c2 ;  /* 0x000001c20000795d */ /* 0x000fea0003800000 */
[----:B------:R-:W-:Y:S01]  /*96b0*/  NOP ;  /* 0x0000000000007918 */ /* 0x000fe20000000000 */
.L_x_920:
[----:B--2---:R-:W-:-:S03]  /*96c0*/  IMAD.WIDE.U32 R8, R0, 0x10, RZ ;  /* 0x0000001000087825 */ /* 0x004fc600078e00ff */
[----:B------:R-:W-:Y:S02]  /*96d0*/  LOP3.LUT R15, R8, 0xfffffff0, RZ, 0x3c, !PT ;  /* 0xfffffff0080f7812 */ /* 0x000fe400078e3cff */
[----:B------:R-:W-:Y:S02]  /*96e0*/  LOP3.LUT R9, RZ, R9, RZ, 0x33, !PT ;  /* 0x00000009ff097212 */ /* 0x000fe400078e33ff */
[----:B------:R-:W-:-:S05]  /*96f0*/  IADD3 R14, P3, PT, R28, R15, RZ ;  /* 0x0000000f1c0e7210 */ /* 0x000fca0007f7e0ff */
[----:B------:R-:W-:-:S08]  /*9700*/  IMAD.X R15, R29, 0x1, R9, P3 ;  /* 0x000000011d0f7824 */ /* 0x000fd000018e0609 */
.L_x_922:
[----:B------:R-:W2:Y:S01]  /*9710*/  LD.E.128.STRONG.GPU R8, desc[UR10][R14.64+0x200] ;  /* 0x0002000a0e087980 */ /* 0x000ea2000c10fd00 */
[----:B------:R-:W-:Y:S05]  /*9720*/  YIELD ;  /* 0x0000000000007946 */ /* 0x000fea0003800000 */
[----:B------:R-:W-:Y:S01]  /*9730*/  UMOV UR5, 0xffffffff ;  /* 0xffffffff00057882 */ /* 0x000fe20000000000 */
[----:B--2---:R-:W-:-:S04]  /*9740*/  ISETP.NE.U32.AND P3, PT, R10, 0x63, PT ;  /* 0x000000630a00780c */ /* 0x004fc80003f65070 */
[----:B------:R-:W-:Y:S01]  /*9750*/  ISETP.NE.AND.EX P3, PT, R11, RZ, PT, P3 ;  /* 0x000000ff0b00720c */ /* 0x000fe20003f65330 */
[----:B------:R-:W-:-:S12]  /*9760*/  BRA.DIV UR5, `(.L_x_921) ;  /* 0x0000003205b07947 */ /* 0x000fd8000b800000 */
[----:B------:R-:W-:-:S13]  /*9770*/  VOTE.ANY P3, !P3 ;  /* 0x0000000000ff7806 */ /* 0x000fda0005860100 */
.L_x_979:
[----:B------:R-:W-:Y:S05]  /*9780*/  @P3 BRA `(.L_x_922) ;  /* 0xfffffffc00e03947 */ /* 0x000fea000383ffff */
[----:B------:R-:W-:Y:S01]  /*9790*/  UMOV UR5, 0xffffffff ;  /* 0xffffffff00057882 */ /* 0x000fe20000000000 */
[----:B------:R-:W-:-:S04]  /*97a0*/  ISETP.NE.U32.AND P5, PT, R10, 0x65, PT ;  /* 0x000000650a00780c */ /* 0x000fc80003fa5070 */
[----:B------:R-:W-:Y:S01]  /*97b0*/  ISETP.NE.AND.EX P5, PT, R11, RZ, PT, P5 ;  /* 0x000000ff0b00720c */ /* 0x000fe20003fa5350 */
[----:B------:R-:W-:-:S12]  /*97c0*/  BRA.DIV UR5, `(.L_x_923) ;  /* 0x0000003205b87947 */ /* 0x000fd8000b800000 */
[----:B------:R-:W0:Y:S01]  /*97d0*/  S2R R21, SR_GEMASK ;  /* 0x0000000000157919 */ /* 0x000e220000003c00 */
[----:B------:R-:W-:Y:S01]  /*97e0*/  VOTE.ANY R24, PT, !P5 ;  /* 0x0000000000187806 */ /* 0x000fe200068e0100 */
[C---:B------:R-:W-:Y:S01]  /*97f0*/  VIADD R14, R41.reuse, 0x2 ;  /* 0x00000002290e7836 */ /* 0x040fe20000000000 */
[----:B------:R-:W-:Y:S01]  /*9800*/  ISETP.NE.AND P5, PT, R8, RZ, PT ;  /* 0x000000ff0800720c */ /* 0x000fe20003fa5270 */
[----:B------:R-:W-:Y:S01]  /*9810*/  VIADD R45, R41, 0x10 ;  /* 0x00000010292d7836 */ /* 0x000fe20000000000 */
[----:B------:R-:W-:-:S05]  /*9820*/  LOP3.LUT R55, RZ, R0, RZ, 0x33, !PT ;  /* 0x00000000ff377212 */ /* 0x000fca00078e33ff */
[----:B------:R-:W-:Y:S01]  /*9830*/  IMAD.IADD R55, R55, 0x1, R50 ;  /* 0x0000000137377824 */ /* 0x000fe200078e0232 */
[----:B0-----:R-:W-:-:S05]  /*9840*/  LOP3.LUT R24, R24, 0x80000000, R21, 0xec, !PT ;  /* 0x8000000018187812 */ /* 0x001fca00078eec15 */
[----:B------:R-:W-:-:S05]  /*9850*/  VIADD R15, R24, 0xffffffff ;  /* 0xffffffff180f7836 */ /* 0x000fca0000000000 */
[----:B------:R-:W-:-:S04]  /*9860*/  LOP3.LUT R15, R24, R15, RZ, 0xc, !PT ;  /* 0x0000000f180f7212 */ /* 0x000fc800078e0cff */
        /* <DEDUP_REMOVED lines=8> */
[----:B------:R-:W-:Y:S01]  /*98f0*/  ISETP.GT.AND P3, PT, R14, R27, PT ;  /* 0x0000001b0e00720c */ /* 0x000fe20003f64270 */
[----:B------:R-:W-:Y:S01]  /*9900*/  VIADD R14, R41, 0x4 ;  /* 0x00000004290e7836 */ /* 0x000fe20000000000 */
[----:B------:R-:W0:Y:S01]  /*9910*/  SHFL.DOWN PT, R44, R22, 0x2, R27 ;  /* 0x08400000162c7989 */ /* 0x000e2200000e001b */
[----:B------:R-:W-:-:S05]  /*9920*/  IMAD.IADD R20, R8, 0x1, R23 ;  /* 0x0000000108147824 */ /* 0x000fca00078e0217 */
[----:B------:R-:W1:Y:S01]  /*9930*/  SHFL.DOWN PT, R23, R20, 0x2, R27 ;  /* 0x0840000014177989 */ /* 0x000e6200000e001b */
[----:B------:R-:W-:-:S04]  /*9940*/  ISETP.NE.AND P5, PT, R20, RZ, PT ;  /* 0x000000ff1400720c */ /* 0x000fc80003fa5270 */
[----:B0-----:R-:W-:-:S04]  /*9950*/  SEL R44, R44, RZ, !P5 ;  /* 0x000000ff2c2c7207 */ /* 0x001fc80006800000 */
[----:B------:R-:W-:Y:S02]  /*9960*/  SEL R9, R44, RZ, !P3 ;  /* 0x000000ff2c097207 */ /* 0x000fe40005800000 */
[----:B-1----:R-:W-:Y:S02]  /*9970*/  SEL R23, R23, RZ, !P3 ;  /* 0x000000ff17177207 */ /* 0x002fe40005800000 */
[----:B------:R-:W-:Y:S01]  /*9980*/  ISETP.GT.AND P3, PT, R14, R27, PT ;  /* 0x0000001b0e00720c */ /* 0x000fe20003f64270 */
[----:B------:R-:W-:Y:S02]  /*9990*/  IMAD.IADD R54, R22, 0x1, R9 ;  /* 0x0000000116367824 */ /* 0x000fe400078e0209 */
[----:B------:R-:W-:Y:S02]  /*99a0*/  IMAD.IADD R8, R20, 0x1, R23 ;  /* 0x0000000114087824 */ /* 0x000fe400078e0217 */
[----:B------:R-:W-:Y:S01]  /*99b0*/  VIADD R23, R41, 0x8 ;  /* 0x0000000829177836 */ /* 0x000fe20000000000 */
[----:B------:R-:W0:Y:S02]  /*99c0*/  SHFL.DOWN PT, R44, R54, 0x4, R27 ;  /* 0x08800000362c7989 */ /* 0x000e2400000e001b */
[----:B------:R-:W-:-:S02]  /*99d0*/  ISETP.NE.AND P5, PT, R8, RZ, PT ;  /* 0x000000ff0800720c */ /* 0x000fc40003fa5270 */
[----:B------:R-:W1:Y:S02]  /*99e0*/  SHFL.DOWN PT, R9, R8, 0x4, R27 ;  /* 0x0880000008097989 */ /* 0x000e6400000e001b */
[----:B0-----:R-:W-:-:S04]  /*99f0*/  SEL R44, R44, RZ, !P5 ;  /* 0x000000ff2c2c7207 */ /* 0x001fc80006800000 */
[----:B------:R-:W-:Y:S02]  /*9a00*/  SEL R15, R44, RZ, !P3 ;  /* 0x000000ff2c0f7207 */ /* 0x000fe40005800000 */
[----:B-1----:R-:W-:Y:S02]  /*9a10*/  SEL R9, R9, RZ, !P3 ;  /* 0x000000ff09097207 */ /* 0x002fe40005800000 */
[----:B------:R-:W-:Y:S01]  /*9a20*/  ISETP.GT.AND P3, PT, R23, R27, PT ;  /* 0x0000001b1700720c */ /* 0x000fe20003f64270 */
[----:B------:R-:W-:Y:S02]  /*9a30*/  IMAD.IADD R56, R54, 0x1, R15 ;  /* 0x0000000136387824 */ /* 0x000fe400078e020f */
[----:B------:R-:W-:-:S03]  /*9a40*/  IMAD.IADD R58, R8, 0x1, R9 ;  /* 0x00000001083a7824 */ /* 0x000fc600078e0209 */
[----:B------:R-:W0:Y:S02]  /*9a50*/  SHFL.DOWN PT, R44, R56, 0x8, R27 ;  /* 0x09000000382c7989 */ /* 0x000e2400000e001b */
[----:B------:R-:W-:Y:S02]  /*9a60*/  ISETP.NE.AND P5, PT, R58, RZ, PT ;  /* 0x000000ff3a00720c */ /* 0x000fe40003fa5270 */
[----:B------:R-:W1:Y:S02]  /*9a70*/  SHFL.DOWN PT, R9, R58, 0x8, R27 ;  /* 0x090000003a097989 */ /* 0x000e6400000e001b */
[----:B0-----:R-:W-:Y:S02]  /*9a80*/  SEL R44, R44, RZ, !P5 ;  /* 0x000000ff2c2c7207 */ /* 0x001fe40006800000 */
[----:B------:R-:W-:Y:S02]  /*9a90*/  ISETP.GT.AND P5, PT, R45, R27, PT ;  /* 0x0000001b2d00720c */ /* 0x000fe40003fa4270 */
[----:B------:R-:W-:-:S02]  /*9aa0*/  SEL R15, R44, RZ, !P3 ;  /* 0x000000ff2c0f7207 */ /* 0x000fc40005800000 */
[----:B-1----:R-:W-:Y:S02]  /*9ab0*/  SEL R9, R9, RZ, !P3 ;  /* 0x000000ff09097207 */ /* 0x002fe40005800000 */
[----:B------:R-:W-:Y:S01]  /*9ac0*/  ISETP.NE.U32.AND P3, PT, R10, 0x65, PT ;  /* 0x000000650a00780c */ /* 0x000fe20003f65070 */
[----:B------:R-:W-:Y:S02]  /*9ad0*/  IMAD.IADD R22, R56, 0x1, R15 ;  /* 0x0000000138167824 */ /* 0x000fe400078e020f */
[----:B------:R-:W-:Y:S01]  /*9ae0*/  IMAD.IADD R20, R58, 0x1, R9 ;  /* 0x000000013a147824 */ /* 0x000fe200078e0209 */
[----:B------:R-:W-:Y:S01]  /*9af0*/  ISETP.NE.AND.EX P3, PT, R11, RZ, PT, P3 ;  /* 0x000000ff0b00720c */ /* 0x000fe20003f65330 */
[----:B------:R-:W0:Y:S01]  /*9b00*/  LDC.64 R8, c[0x0][0x3b0] ;  /* 0x0000ec00ff087b82 */ /* 0x000e220000000a00 */
[----:B------:R-:W1:Y:S02]  /*9b10*/  SHFL.DOWN PT, R44, R22, 0x10, R27 ;  /* 0x0a000000162c7989 */ /* 0x000e6400000e001b */
[----:B------:R-:W-:-:S02]  /*9b20*/  ISETP.NE.AND P6, PT, R20, RZ, PT ;  /* 0x000000ff1400720c */ /* 0x000fc40003fc5270 */
[----:B------:R-:W2:Y:S07]  /*9b30*/  SHFL.DOWN PT, R54, R20, 0x10, R27 ;  /* 0x0a00000014367989 */ /* 0x000eae00000e001b */
[----:B------:R-:W-:Y:S02]  /*9b40*/  VOTE.ALL P3, P3 ;  /* 0x0000000000ff7806 */ /* 0x000fe40001860000 */
[----:B-1----:R-:W-:Y:S02]  /*9b50*/  SEL R44, R44, RZ, !P6 ;  /* 0x000000ff2c2c7207 */ /* 0x002fe40007000000 */
[----:B0-----:R-:W-:-:S02]  /*9b60*/  IADD3 R51, P6, PT, R8, 0x200, RZ ;  /* 0x0000020008337810 */ /* 0x001fc40007fde0ff */
[----:B--2---:R-:W-:Y:S02]  /*9b70*/  SEL R11, R54, RZ, !P5 ;  /* 0x000000ff360b7207 */ /* 0x004fe40006800000 */
[----:B------:R-:W-:Y:S01]  /*9b80*/  SEL R15, R44, RZ, !P5 ;  /* 0x000000ff2c0f7207 */ /* 0x000fe20006800000 */
[----:B------:R-:W-:Y:S02]  /*9b90*/  IMAD.X R50, RZ, RZ, R9, P6 ;  /* 0x000000ffff327224 */ /* 0x000fe400030e0609 */
[----:B------:R-:W-:Y:S02]  /*9ba0*/  IMAD.IADD R20, R20, 0x1, R11 ;  /* 0x0000000114147824 */ /* 0x000fe400078e020b */
[----:B------:R-:W-:-:S07]  /*9bb0*/  IMAD.IADD R22, R22, 0x1, R15 ;  /* 0x0000000116167824 */ /* 0x000fce00078e020f */
.L_x_993:
[----:B------:R-:W-:Y:S05]  /*9bc0*/  @!P3 BRA `(.L_x_924) ;  /* 0x00000004002cb947 */ /* 0x000fea0003800000 */
.L_x_928:
[----:B------:R-:W-:Y:S02]  /*9bd0*/  IMAD.MOV.U32 R8, RZ, RZ, R51 ;  /* 0x000000ffff087224 */ /* 0x000fe400078e0033 */
[----:B------:R-:W-:Y:S02]  /*9be0*/  IMAD.MOV.U32 R9, RZ, RZ, R50 ;  /* 0x000000ffff097224 */ /* 0x000fe400078e0032 */
[----:B------:R-:W-:-:S07]  /*9bf0*/  IMAD.WIDE R14, R55, 0x10, R8 ;  /* 0x00000010370e7825 */ /* 0x000fce00078e0208 */
.L_x_926:
[----:B------:R-:W2:Y:S01]  /*9c00*/  LD.E.128.STRONG.GPU R8, desc[UR10][R14.64+-0x200] ;  /* 0xfffe000a0e087980 */ /* 0x000ea2000c10fd00 */
[----:B------:R-:W-:Y:S05]  /*9c10*/  YIELD ;  /* 0x0000000000007946 */ /* 0x000fea0003800000 */
[----:B------:R-:W-:Y:S01]  /*9c20*/  UMOV UR5, 0xffffffff ;  /* 0xffffffff00057882 */ /* 0x000fe20000000000 */
[----:B--2---:R-:W-:-:S04]  /*9c30*/  ISETP.NE.U32.AND P3, PT, R10, 0x63, PT ;  /* 0x000000630a00780c */ /* 0x004fc80003f65070 */
[----:B------:R-:W-:Y:S01]  /*9c40*/  ISETP.NE.AND.EX P3, PT, R11, RZ, PT, P3 ;  /* 0x000000ff0b00720c */ /* 0x000fe20003f65330 */
[----:B------:R-:W-:-:S12]  /*9c50*/  BRA.DIV UR5, `(.L_x_925) ;  /* 0x0000003605587947 */ /* 0x000fd8000b800000 */
[----:B------:R-:W-:-:S13]  /*9c60*/  VOTE.ANY P3, !P3 ;  /* 0x0000000000ff7806 */ /* 0x000fda0005860100 */
.L_x_996:
[----:B------:R-:W-:Y:S05]  /*9c70*/  @P3 BRA `(.L_x_926) ;  /* 0xfffffffc00e03947 */ /* 0x000fea000383ffff */
[----:B------:R-:W-:Y:S01]  /*9c80*/  UMOV UR5, 0xffffffff ;  /* 0xffffffff00057882 */ /* 0x000fe20000000000 */
[----:B------:R-:W-:-:S04]  /*9c90*/  ISETP.NE.U32.AND P5, PT, R10, 0x65, PT ;  /* 0x000000650a00780c */ /* 0x000fc80003fa5070 */
[----:B------:R-:W-:Y:S01]  /*9ca0*/  ISETP.NE.AND.EX P5, PT, R11, RZ, PT, P5 ;  /* 0x000000ff0b00720c */ /* 0x000fe20003fa5350 */
[----:B------:R-:W-:-:S12]  /*9cb0*/  BRA.DIV UR5, `(.L_x_927) ;  /* 0x0000003605607947 */ /* 0x000fd8000b800000 */
[----:B------:R-:W-:Y:S01]  /*9cc0*/  VOTE.ANY R24, PT, !P5 ;  /* 0x0000000000187806 */ /* 0x000fe200068e0100 */
[----:B------:R-:W-:Y:S01]  /*9cd0*/  VIADD R14, R41, 0x2 ;  /* 0x00000002290e7836 */ /* 0x000fe20000000000 */
[----:B------:R-:W-:Y:S01]  /*9ce0*/  ISETP.NE.AND P5, PT, R8, RZ, PT ;  /* 0x000000ff0800720c */ /* 0x000fe20003fa5270 */
[----:B------:R-:W-:Y:S01]  /*9cf0*/  VIADD R55, R55, 0xffffffe0 ;  /* 0xffffffe037377836 */ /* 0x000fe20000000000 */
[----:B------:R-:W-:-:S05]  /*9d00*/  LOP3.LUT R24, R24, 0x80000000, R21, 0xec, !PT ;  /* 0x8000000018187812 */ /* 0x000fca00078eec15 */
[----:B------:R-:W-:-:S05]  /*9d10*/  VIADD R15, R24, 0xffffffff ;  /* 0xffffffff180f7836 */ /* 0x000fca0000000000 */
[----:B------:R-:W-:-:S04]  /*9d20*/  LOP3.LUT R15, R24, R15, RZ, 0xc, !PT ;  /* 0x0000000f180f7212 */ /* 0x000fc800078e0cff */
[----:B------:R-:W0:Y:S02]  /*9d30*/  POPC R27, R15 ;  /* 0x0000000f001b7309 */ /* 0x000e240000000000 */
[----:B0-----:R-:W0:Y:S01]  /*9d40*/  SHFL.DOWN PT, R44, R9, 0x1, R27 ;  /* 0x08200000092c7989 */ /* 0x001e2200000e001b */
[-C--:B------:R-:W-:Y:S02]  /*9d50*/  ISETP.GE.AND P3, PT, R41, R27.reuse, PT ;  /* 0x0000001b2900720c */ /* 0x080fe40003f66270 */
[----:B------:R-:W-:Y:S01]  /*9d60*/  ISETP.GT.AND P6, PT, R45, R27, PT ;  /* 0x0000001b2d00720c */ /* 0x000fe20003fc4270 */
        /* <DEDUP_REMOVED lines=9> */
[----:B------:R-:W-:Y:S01]  /*9e00*/  ISETP.NE.AND P5, PT, R56, RZ, PT ;  /* 0x000000ff3800720c */ /* 0x000fe20003fa5270 */
[----:B------:R-:W1:Y:S03]  /*9e10*/  SHFL.DOWN PT, R9, R56, 0x2, R27 ;  /* 0x0840000038097989 */ /* 0x000e6600000e001b */
[----:B0-----:R-:W-:-:S04]  /*9e20*/  SEL R44, R44, RZ, !P5 ;  /* 0x000000ff2c2c7207 */ /* 0x001fc80006800000 */
[----:B------:R-:W-:Y:S02]  /*9e30*/  SEL R15, R44, RZ, !P3 ;  /* 0x000000ff2c0f7207 */ /* 0x000fe40005800000 */
[----:B-1----:R-:W-:-:S03]  /*9e40*/  SEL R9, R9, RZ, !P3 ;  /* 0x000000ff09097207 */ /* 0x002fc60005800000 */
[----:B------:R-:W-:Y:S01]  /*9e50*/  IMAD.IADD R8, R54, 0x1, R15 ;  /* 0x0000000136087824 */ /* 0x000fe200078e020f */
[----:B------:R-:W-:Y:S01]  /*9e60*/  ISETP.GT.AND P3, PT, R14, R27, PT ;  /* 0x0000001b0e00720c */ /* 0x000fe20003f64270 */
[----:B------:R-:W-:-:S03]  /*9e70*/  IMAD.IADD R58, R56, 0x1, R9 ;  /* 0x00000001383a7824 */ /* 0x000fc600078e0209 */
[----:B------:R-:W0:Y:S02]  /*9e80*/  SHFL.DOWN PT, R44, R8, 0x4, R27 ;  /* 0x08800000082c7989 */ /* 0x000e2400000e001b */
[----:B------:R-:W-:Y:S02]  /*9e90*/  ISETP.NE.AND P5, PT, R58, RZ, PT ;  /* 0x000000ff3a00720c */ /* 0x000fe40003fa5270 */
        /* <DEDUP_REMOVED lines=10> */
[----:B0-----:R-:W-:-:S04]  /*9f40*/  SEL R44, R44, RZ, !P5 ;  /* 0x000000ff2c2c7207 */ /* 0x001fc80006800000 */
[----:B------:R-:W-:Y:S02]  /*9f50*/  SEL R15, R44, RZ, !P3 ;  /* 0x000000ff2c0f7207 */ /* 0x000fe40005800000 */
[----:B-1----:R-:W-:Y:S02]  /*9f60*/  SEL R9, R9, RZ, !P3 ;  /* 0x000000ff09097207 */ /* 0x002fe40005800000 */
[----:B------:R-:W-:Y:S01]  /*9f70*/  ISETP.NE.U32.AND P3, PT, R10, 0x65, PT ;  /* 0x000000650a00780c */ /* 0x000fe20003f65070 */
[----:B------:R-:W-:Y:S02]  /*9f80*/  IMAD.IADD R8, R54, 0x1, R15 ;  /* 0x0000000136087824 */ /* 0x000fe400078e020f */
[----:B------:R-:W-:Y:S01]  /*9f90*/  IMAD.IADD R9, R56, 0x1, R9 ;  /* 0x0000000138097824 */ /* 0x000fe200078e0209 */
[----:B------:R-:W-:Y:S02]  /*9fa0*/  ISETP.NE.AND.EX P3, PT, R11, RZ, PT, P3 ;  /* 0x000000ff0b00720c */ /* 0x000fe40003f65330 */
[----:B------:R-:W0:Y:S02]  /*9fb0*/  SHFL.DOWN PT, R44, R8, 0x10, R27 ;  /* 0x0a000000082c7989 */ /* 0x000e2400000e001b */
[----:B------:R-:W-:-:S02]  /*9fc0*/  ISETP.NE.AND P5, PT, R9, RZ, PT ;  /* 0x000000ff0900720c */ /* 0x000fc40003fa5270 */
[----:B------:R-:W1:Y:S07]  /*9fd0*/  SHFL.DOWN PT, R54, R9, 0x10, R27 ;  /* 0x0a00000009367989 */ /* 0x000e6e00000e001b */
[----:B------:R-:W-:Y:S02]  /*9fe0*/  VOTE.ALL P3, P3 ;  /* 0x0000000000ff7806 */ /* 0x000fe40001860000 */
[----:B0-----:R-:W-:Y:S02]  /*9ff0*/  SEL R44, R44, RZ, !P5 ;  /* 0x000000ff2c2c7207 */ /* 0x001fe40006800000 */
[----:B------:R-:W-:-:S02]  /*a000*/  ISETP.NE.AND P5, PT, R20, RZ, PT ;  /* 0x000000ff1400720c */ /* 0x000fc40003fa5270 */
[----:B------:R-:W-:Y:S02]  /*a010*/  SEL R11, R44, RZ, !P6 ;  /* 0x000000ff2c0b7207 */ /* 0x000fe40007000000 */
[----:B-1----:R-:W-:-:S03]  /*a020*/  SEL R54, R54, RZ, !P6 ;  /* 0x000000ff36367207 */ /* 0x002fc60007000000 */
[----:B------:R-:W-:Y:S01]  /*a030*/  IMAD.IADD R11, R8, 0x1, R11 ;  /* 0x00000001080b7824 */ /* 0x000fe200078e020b */
[----:B------:R-:W-:-:S04]  /*a040*/  IADD3 R20, PT, PT, R9, R54, R20 ;  /* 0x0000003609147210 */ /* 0x000fc80007ffe014 */
[----:B------:R-:W-:-:S05]  /*a050*/  SEL R11, R11, RZ, !P5 ;  /* 0x000000ff0b0b7207 */ /* 0x000fca0006800000 */
[----:B------:R-:W-:-:S07]  /*a060*/  IMAD.IADD R22, R11, 0x1, R22 ;  /* 0x000000010b167824 */ /* 0x000fce00078e0216 */
.L_x_1010:
[----:B------:R-:W-:Y:S05]  /*a070*/  @P3 BRA `(.L_x_928) ;  /* 0xfffffff800d43947 */ /* 0x000fea000383ffff */
.L_x_924:
        /* <DEDUP_REMOVED lines=21> */
.L_x_930:
[----:B------:R-:W-:Y:S05]  /*a1d0*/  BSYNC.RECONVERGENT B0 ;  /* 0x0000000000007941 */ /* 0x000fea0003800200 */
.L_x_929:
[----:B------:R0:W-:Y:S01]  /*a1e0*/  @!P5 STS.64 [R14+0x48], R20 ;  /* 0x000048140e00d388 */ /* 0x0001e20000000a00 */
[----:B------:R-:W-:Y:S02]  /*a1f0*/  @!P5 IMAD.MOV.U32 R25, RZ, RZ, R20 ;  /* 0x000000ffff19d224 */ /* 0x000fe400078e0014 */
[----:B------:R-:W-:-:S07]  /*a200*/  @!P5 IMAD.MOV.U32 R26, RZ, RZ, R22 ;  /* 0x000000ffff1ad224 */ /* 0x000fce00078e0016 */
.L_x_918:
[----:B------:R-:W-:Y:S05]  /*a210*/  WARPSYNC.ALL ;  /* 0x0000000000007948 */ /* 0x000fea0003800000 */
[C---:B------:R-:W-:Y:S01]  /*a220*/  ISETP.NE.AND P5, PT, R0.reuse, RZ, PT ;  /* 0x000000ff0000720c */ /* 0x040fe20003fa5270 */
[----:B------:R-:W2:Y:S08]  /*a230*/  S2UR UR5, SR_CgaCtaId ;  /* 0x00000000000579c3 */ /* 0x000eb00000008800 */
[----:B------:R-:W-:Y:S04]  /*a240*/  BAR.SYNC.DEFER_BLOCKING 0x0 ;  /* 0x0000000000007b1d */ /* 0x000fe80000010000 */
[----:B------:R-:W-:Y:S01]  /*a250*/  @P5 ISETP.NE.AND P6, PT, R25, RZ, PT ;  /* 0x000000ff1900520c */ /* 0x000fe20003fc5270 */
[----:B0-----:R-:W-:Y:S01]  /*a260*/  IMAD R21, R0, 0x9, RZ ;  /* 0x0000000900157824 */ /* 0x001fe200078e02ff */
[----:B------:R-:W-:-:S02]  /*a270*/  ISETP.NE.U32.AND P4, PT, R34, R52, PT ;  /* 0x000000342200720c */ /* 0x000fc40003f85070 */
[----:B------:R-:W-:Y:S01]  /*a280*/  ISETP.NE.U32.AND P3, PT, R52, R48, PT ;  /* 0x000000303400720c */ /* 0x000fe20003f65070 */
[----:B------:R-:W-:Y:S01]  /*a290*/  UMOV UR4, 0x400 ;  /* 0x0000040000047882 */ /* 0x000fe20000000000 */
[----:B------:R-:W-:Y:S01]  /*a2a0*/  ISETP.NE.AND.EX P4, PT, R35, R53, PT, P4 ;  /* 0x000000352300720c */ /* 0x000fe20003f85340 */
[----:B-1----:R-:W-:Y:S01]  /*a2b0*/  VIADD R23, R21, 0x6 ;  /* 0x0000000615177836 */ /* 0x002fe20000000000 */
[----:B------:R-:W-:Y:S01]  /*a2c0*/  BSSY.RECONVERGENT B0, `(.L_x_931) ;  /* 0x000017a000007945 */ /* 0x000fe20003800200 */
[----:B--2---:R-:W-:-:S09]  /*a2d0*/  ULEA UR4, UR5, UR4, 0x18 ;  /* 0x0000000405047291 */ /* 0x004fd2000f8ec0ff */
[----:B------:R-:W0:Y:S04]  /*a2e0*/  @P5 LDS.64 R8, [UR4+0x48] ;  /* 0x00004804ff085984 */ /* 0x000e280008000a00 */
[----:B------:R-:W1:Y:S01]  /*a2f0*/  LDS.64 R14, [UR4+0x70] ;  /* 0x00007004ff0e7984 */ /* 0x000e620008000a00 */
[----:B0-----:R-:W-:Y:S01]  /*a300*/  @P5 SEL R9, R9, RZ, !P6 ;  /* 0x000000ff09095207 */ /* 0x001fe20007000000 */
[----:B------:R-:W-:Y:S01]  /*a310*/  @P5 IMAD.IADD R8, R25, 0x1, R8 ;  /* 0x0000000119085824 */ /* 0x000fe200078e0208 */
[----:B------:R-:W-:Y:S02]  /*a320*/  ISETP.NE.AND.EX P6, PT, R53, R49, PT, P3 ;  /* 0x000000313500720c */ /* 0x000fe40003fc5330 */
[----:B------:R-:W-:Y:S01]  /*a330*/  ISETP.EQ.OR P3, PT, R21, R2, P4 ;  /* 0x000000021500720c */ /* 0x000fe20002762670 */
[----:B------:R-:W-:-:S02]  /*a340*/  @P5 IMAD.IADD R26, R26, 0x1, R9 ;  /* 0x000000011a1a5824 */ /* 0x000fc400078e0209 */
[----:B------:R-:W-:Y:S01]  /*a350*/  VIADD R9, R21, 0x1 ;  /* 0x0000000115097836 */ /* 0x000fe20000000000 */
[----:B------:R-:W-:Y:S01]  /*a360*/  SEL R20, RZ, 0x1, !P3 ;  /* 0x00000001ff147807 */ /* 0x000fe20005800000 */
[----:B------:R-:W-:Y:S01]  /*a370*/  @P5 IMAD.MOV.U32 R25, RZ, RZ, R8 ;  /* 0x000000ffff195224 */ /* 0x000fe200078e0008 */
[----:B------:R-:W-:Y:S02]  /*a380*/  SEL R24, R26, RZ, !P3 ;  /* 0x000000ff1a187207 */ /* 0x000fe40005800000 */
[----:B------:R-:W-:Y:S01]  /*a390*/  ISETP.EQ.OR P4, PT, R9, R2, P6 ;  /* 0x000000020900720c */ /* 0x000fe20003782670 */
[----:B------:R-:W-:Y:S01]  /*a3a0*/  VIADD R9, R21, 0x2 ;  /* 0x0000000215097836 */ /* 0x000fe20000000000 */
[----:B------:R-:W-:Y:S01]  /*a3b0*/  ISETP.NE.U32.AND P6, PT, R48, R46, PT ;  /* 0x0000002e3000720c */ /* 0x000fe20003fc5070 */
[----:B------:R-:W-:Y:S02]  /*a3c0*/  IMAD.IADD R24, R3, 0x1, R24 ;  /* 0x0000000103187824 */ /* 0x000fe400078e0218 */
[C---:B------:R-:W-:Y:S01]  /*a3d0*/  VIADD R10, R20.reuse, 0x1 ;  /* 0x00000001140a7836 */ /* 0x040fe20000000000 */
[----:B------:R-:W-:Y:S01]  /*a3e0*/  ISETP.NE.AND.EX P3, PT, R49, R47, PT, P6 ;  /* 0x0000002f3100720c */ /* 0x000fe20003f65360 */
[----:B------:R-:W-:Y:S01]  /*a3f0*/  IMAD.IADD R41, R20, 0x1, R25 ;  /* 0x0000000114297824 */ /* 0x000fe200078e0219 */
[----:B------:R-:W-:-:S02]  /*a400*/  SEL R3, R24, RZ, !P4 ;  /* 0x000000ff18037207 */ /* 0x000fc40006000000 */
[----:B------:R-:W-:Y:S02]  /*a410*/  ISETP.EQ.OR P3, PT, R9, R2, P3 ;  /* 0x000000020900720c */ /* 0x000fe40001f62670 */
[----:B------:R-:W-:Y:S01]  /*a420*/  ISETP.NE.U32.AND P6, PT, R12, R6, PT ;  /* 0x000000060c00720c */ /* 0x000fe20003fc5070 */
[----:B------:R-:W-:Y:S02]  /*a430*/  IMAD.IADD R58, R4, 0x1, R3 ;  /* 0x00000001043a7824 */ /* 0x000fe400078e0203 */
[----:B------:R-:W-:Y:S01]  /*a440*/  @!P4 IMAD.MOV R10, RZ, RZ, R20 ;  /* 0x000000ffff0ac224 */ /* 0x000fe200078e0214 */
[----:B------:R-:W-:Y:S02]  /*a450*/  ISETP.NE.U32.AND P4, PT, R16, R12, PT ;  /* 0x0000000c1000720c */ /* 0x000fe40003f85070 */
[----:B------:R-:W-:Y:S01]  /*a460*/  SEL R4, R58, RZ, !P3 ;  /* 0x000000ff3a047207 */ /* 0x000fe20005800000 */
[----:B------:R-:W-:Y:S01]  /*a470*/  IMAD.IADD R27, R25, 0x1, R10 ;  /* 0x00000001191b7824 */ /* 0x000fe200078e020a */
[----:B------:R-:W-:-:S03]  /*a480*/  ISETP.NE.AND.EX P4, PT, R17, R13, PT, P4 ;  /* 0x0000000d1100720c */ /* 0x000fc60003f85340 */
[----:B------:R-:W-:Y:S01]  /*a490*/  IMAD.IADD R5, R5, 0x1, R4 ;  /* 0x0000000105057824 */ /* 0x000fe200078e0204 */
[----:B------:R-:W-:Y:S01]  /*a4a0*/  ISETP.EQ.OR P5, PT, R23, R2, P4 ;  /* 0x000000021700720c */ /* 0x000fe200027a2670 */
[----:B------:R-:W-:Y:S01]  /*a4b0*/  VIADD R3, R27, 0x1 ;  /* 0x000000011b037836 */ /* 0x000fe20000000000 */
[----:B------:R-:W-:Y:S01]  /*a4c0*/  ISETP.NE.AND.EX P4, PT, R13, R7, PT, P6 ;  /* 0x000000070d00720c */ /* 0x000fe20003f85360 */
[----:B------:R-:W-:Y:S01]  /*a4d0*/  @!P3 IMAD.MOV R3, RZ, RZ, R27 ;  /* 0x000000ffff03b224 */ /* 0x000fe200078e021b */
[----:B------:R-:W-:Y:S02]  /*a4e0*/  SEL R9, R5, RZ, !P2 ;  /* 0x000000ff05097207 */ /* 0x000fe40005000000 */
[----:B-1----:R-:W-:Y:S01]  /*a4f0*/  ISETP.GE.AND P6, PT, R15, 0x101, PT ;  /* 0x000001010f00780c */ /* 0x002fe20003fc6270 */
[----:B------:R-:W-:Y:S02]  /*a500*/  VIADD R4, R3, 0x1 ;  /* 0x0000000103047836 */ /* 0x000fe40000000000 */
[----:B------:R-:W-:-:S02]  /*a510*/  IMAD.IADD R36, R36, 0x1, R9 ;  /* 0x0000000124247824 */ /* 0x000fc400078e0209 */
[----:B------:R-:W0:Y:S01]  /*a520*/  LDS R9, [UR4+0x6c] ;  /* 0x00006c04ff097984 */ /* 0x000e220008000800 */
[----:B------:R-:W-:Y:S02]  /*a530*/  @!P2 IMAD.MOV R4, RZ, RZ, R3 ;  /* 0x000000ffff04a224 */ /* 0x000fe400078e0203 */
[----:B------:R-:W-:Y:S02]  /*a540*/  SEL R10, R36, RZ, !P1 ;  /* 0x000000ff240a7207 */ /* 0x000fe40004800000 */
[----:B------:R-:W-:Y:S02]  /*a550*/  VIADD R8, R4, 0x1 ;  /* 0x0000000104087836 */ /* 0x000fe40000000000 */
[----:B------:R-:W-:Y:S02]  /*a560*/  @!P1 IMAD.MOV R8, RZ, RZ, R4 ;  /* 0x000000ffff089224 */ /* 0x000fe400078e0204 */
[----:B------:R-:W-:Y:S02]  /*a570*/  IMAD.IADD R37, R37, 0x1, R10 ;  /* 0x0000000125257824 */ /* 0x000fe400078e020a */
[----:B------:R-:W-:-:S02]  /*a580*/  VIADD R10, R8, 0x1 ;  /* 0x00000001080a7836 */ /* 0x000fc40000000000 */
[----:B------:R-:W-:Y:S01]  /*a590*/  @!P0 IMAD.MOV R10, RZ, RZ, R8 ;  /* 0x000000ffff0a8224 */ /* 0x000fe200078e0208 */
[----:B------:R-:W-:-:S05]  /*a5a0*/  SEL R11, R37, RZ, !P0 ;  /* 0x000000ff250b7207 */ /* 0x000fca0004000000 */
[----:B------:R-:W-:Y:S02]  /*a5b0*/  IMAD.IADD R54, R38, 0x1, R11 ;  /* 0x0000000126367824 */ /* 0x000fe400078e020b */
[----:B------:R-:W-:-:S03]  /*a5c0*/  VIADD R11, R21, 0x7 ;  /* 0x00000007150b7836 */ /* 0x000fc60000000000 */
[----:B------:R-:W-:Y:S02]  /*a5d0*/  SEL R56, R54, RZ, !P5 ;  /* 0x000000ff36387207 */ /* 0x000fe40006800000 */
[----:B------:R-:W-:Y:S01]  /*a5e0*/  ISETP.EQ.OR P4, PT, R11, R2, P4 ;  /* 0x000000020b00720c */ /* 0x000fe20002782670 */
[----:B------:R-:W-:Y:S02]  /*a5f0*/  VIADD R11, R10, 0x1 ;  /* 0x000000010a0b7836 */ /* 0x000fe40000000000 */
[----:B------:R-:W-:Y:S02]  /*a600*/  IMAD.IADD R56, R39, 0x1, R56 ;  /* 0x0000000127387824 */ /* 0x000fe400078e0238 */
[----:B------:R-:W-:-:S03]  /*a610*/  @!P5 IMAD.MOV R11, RZ, RZ, R10 ;  /* 0x000000ffff0bd224 */ /* 0x000fc600078e020a */
[----:B------:R-:W-:Y:S01]  /*a620*/  SEL R57, R56, RZ, !P4 ;  /* 0x000000ff38397207 */ /* 0x000fe20006000000 */
[----:B------:R-:W-:-:S04]  /*a630*/  VIADD R55, R11, 0x1 ;  /* 0x000000010b377836 */ /* 0x000fc80000000000 */
[----:B------:R-:W-:Y:S02]  /*a640*/  IMAD.IADD R57, R40, 0x1, R57 ;  /* 0x0000000128397824 */ /* 0x000fe400078e0239 */
[----:B------:R-:W-:Y:S01]  /*a650*/  @!P4 IMAD.MOV R55, RZ, RZ, R11 ;  /* 0x000000ffff37c224 */ /* 0x000fe200078e020b */
[----:B0-----:R-:W-:Y:S06]  /*a660*/  @!P6 BRA `(.L_x_932) ;  /* 0x0000000c00f4e947 */ /* 0x001fec0003800000 */
[----:B------:R-:W0:Y:S01]  /*a670*/  LDS R20, [UR4+0x64] ;  /* 0x00006404ff147984 */ /* 0x000e220008000800 */
[----:B------:R-:W-:Y:S01]  /*a680*/  BAR.SYNC.DEFER_BLOCKING 0x0 ;  /* 0x0000000000007b1d */ /* 0x000fe20000010000 */
[----:B------:R-:W-:Y:S01]  /*a690*/  ISETP.NE.U32.AND P6, PT, R34, R52, PT ;  /* 0x000000342200720c */ /* 0x000fe20003fc5070 */
[----:B------:R-:W-:-:S03]  /*a6a0*/  IMAD.MOV.U32 R23, RZ, RZ, 0x9 ;  /* 0x00000009ff177424 */ /* 0x000fc600078e00ff */
[----:B------:R-:W-:-:S04]  /*a6b0*/  ISETP.NE.AND.EX P6, PT, R35, R53, PT, P6 ;  /* 0x000000352300720c */ /* 0x000fc80003fc5360 */
[----:B------:R-:W-:Y:S01]  /*a6c0*/  ISETP.NE.AND P6, PT, R21, R2, !P6 ;  /* 0x000000021500720c */ /* 0x000fe200077c5270 */
[CC--:B------:R-:W-:Y:S02]  /*a6d0*/  IMAD R21, R0.reuse, R23.reuse, 0x1 ;  /* 0x0000000100157424 */ /* 0x0c0fe400078e0217 */
[----:B------:R-:W-:-:S10]  /*a6e0*/  IMAD R23, R0, R23, 0x8 ;  /* 0x0000000800177424 */ /* 0x000fd400078e0217 */
        /* <DEDUP_REMOVED lines=11> */
[----:B------:R0:W-:Y:S01]  /*a7a0*/  @!P6 STS [R25+0x8], R26 ;  /* 0x0000081a1900e388 */ /* 0x0001e20000000800 */
[----:B------:R-:W-:-:S04]  /*a7b0*/  ISETP.NE.U32.AND P6, PT, R52, R48, PT ;  /* 0x000000303400720c */ /* 0x000fc80003fc5070 */
[----:B------:R-:W-:-:S04]  /*a7c0*/  ISETP.NE.AND.EX P6, PT, R53, R49, PT, P6 ;  /* 0x000000313500720c */ /* 0x000fc80003fc5360 */
[----:B------:R-:W-:Y:S02]  /*a7d0*/  ISETP.NE.AND P6, PT, R21, R2, !P6 ;  /* 0x000000021500720c */ /* 0x000fe400077c5270 */
[----:B------:R-:W-:Y:S01]  /*a7e0*/  @P1 LEA R21, R4, UR4, 0x4 ;  /* 0x0000000404151c11 */ /* 0x000fe2000f8e20ff */
[----:B------:R-:W-:Y:S01]  /*a7f0*/  @P4 IMAD.IADD R4, R11, 0x1, -R20 ;  /* 0x000000010b044824 */ /* 0x000fe200078e0a14 */
[----:B------:R-:W-:-:S09]  /*a800*/  @P5 LEA R11, R10, UR4, 0x4 ;  /* 0x000000040a0b5c11 */ /* 0x000fd2000f8e20ff */
[----:B------:R-:W-:-:S05]  /*a810*/  @!P6 IMAD.IADD R41, R41, 0x1, -R20 ;  /* 0x000000012929e824 */ /* 0x000fca00078e0a14 */
[----:B------:R-:W-:-:S05]  /*a820*/  @!P6 LEA R41, R41, UR4, 0x4 ;  /* 0x000000042929ec11 */ /* 0x000fca000f8e20ff */
[----:B------:R0:W-:Y:S04]  /*a830*/  @!P6 STS.64 [R41], R52 ;  /* 0x000000342900e388 */ /* 0x0001e80000000a00 */
[----:B------:R0:W-:Y:S01]  /*a840*/  @!P6 STS [R41+0x8], R24 ;  /* 0x000008182900e388 */ /* 0x0001e20000000800 */
[----:B------:R-:W-:-:S03]  /*a850*/  ISETP.NE.U32.AND P6, PT, R6, R32, PT ;  /* 0x000000200600720c */ /* 0x000fc60003fc5070 */
[----:B------:R0:W-:Y:S01]  /*a860*/  @P3 STS.64 [R27], R48 ;  /* 0x000000301b003388 */ /* 0x0001e20000000a00 */
[----:B------:R-:W-:-:S03]  /*a870*/  ISETP.NE.AND.EX P6, PT, R7, R33, PT, P6 ;  /* 0x000000210700720c */ /* 0x000fc60003fc5360 */
[----:B------:R0:W-:Y:S01]  /*a880*/  @P3 STS [R27+0x8], R58 ;  /* 0x0000083a1b003388 */ /* 0x0001e20000000800 */
[----:B------:R-:W-:Y:S02]  /*a890*/  ISETP.NE.AND P6, PT, R23, R2, !P6 ;  /* 0x000000021700720c */ /* 0x000fe400077c5270 */
[----:B------:R-:W-:Y:S01]  /*a8a0*/  @P4 LEA R23, R4, UR4, 0x4 ;  /* 0x0000000404174c11 */ /* 0x000fe2000f8e20ff */
[----:B------:R0:W-:Y:S04]  /*a8b0*/  @P2 STS.64 [R3], R46 ;  /* 0x0000002e03002388 */ /* 0x0001e80000000a00 */
[----:B------:R0:W-:Y:S04]  /*a8c0*/  @P2 STS [R3+0x8], R5 ;  /* 0x0000080503002388 */ /* 0x0001e80000000800 */
[----:B------:R0:W-:Y:S02]  /*a8d0*/  @P1 STS.64 [R21], R42 ;  /* 0x0000002a15001388 */ /* 0x0001e40000000a00 */
[----:B------:R-:W-:-:S02]  /*a8e0*/  @!P6 IMAD.IADD R55, R55, 0x1, -R20 ;  /* 0x000000013737e824 */ /* 0x000fc400078e0a14 */
[----:B------:R0:W-:Y:S03]  /*a8f0*/  @P1 STS [R21+0x8], R36 ;  /* 0x0000082415001388 */ /* 0x0001e60000000800 */
[----:B------:R-:W-:Y:S01]  /*a900*/  @!P6 LEA R55, R55, UR4, 0x4 ;  /* 0x000000043737ec11 */ /* 0x000fe2000f8e20ff */
[----:B------:R0:W-:Y:S04]  /*a910*/  @P0 STS.64 [R8], R18 ;  /* 0x0000001208000388 */ /* 0x0001e80000000a00 */
[----:B------:R0:W-:Y:S01]  /*a920*/  @P0 STS [R8+0x8], R37 ;  /* 0x0000082508000388 */ /* 0x0001e20000000800 */
[----:B------:R-:W-:-:S03]  /*a930*/  ISETP.GE.AND P0, PT, R0, R15, PT ;  /* 0x0000000f0000720c */ /* 0x000fc60003f06270 */
[----:B------:R0:W-:Y:S04]  /*a940*/  @P5 STS.64 [R11], R16 ;  /* 0x000000100b005388 */ /* 0x0001e80000000a00 */
[----:B------:R0:W-:Y:S04]  /*a950*/  @P5 STS [R11+0x8], R54 ;  /* 0x000008360b005388 */ /* 0x0001e80000000800 */
[----:B------:R0:W-:Y:S04]  /*a960*/  @P4 STS.64 [R23], R12 ;  /* 0x0000000c17004388 */ /* 0x0001e80000000a00 */
[----:B------:R0:W-:Y:S04]  /*a970*/  @P4 STS [R23+0x8], R56 ;  /* 0x0000083817004388 */ /* 0x0001e80000000800 */
[----:B------:R0:W-:Y:S04]  /*a980*/  @!P6 STS.64 [R55], R6 ;  /* 0x000000063700e388 */ /* 0x0001e80000000a00 */
[----:B------:R0:W-:Y:S01]  /*a990*/  @!P6 STS [R55+0x8], R57 ;  /* 0x000008393700e388 */ /* 0x0001e20000000800 */
[----:B------:R-:W-:Y:S06]  /*a9a0*/  BAR.SYNC.DEFER_BLOCKING 0x0 ;  /* 0x0000000000007b1d */ /* 0x000fec0000010000 */
[----:B------:R-:W-:Y:S05]  /*a9b0*/  @P0 BRA `(.L_x_933) ;  /* 0x0000001000280947 */ /* 0x000fea0003800000 */
[----:B------:R-:W-:Y:S01]  /*a9c0*/  LOP3.LUT R4, RZ, R0, RZ, 0x33, !PT ;  /* 0x00000000ff047212 */ /* 0x000fe200078e33ff */
[----:B------:R-:W-:Y:S01]  /*a9d0*/  BSSY.RECONVERGENT B1, `(.L_x_934) ;  /* 0x000001d000017945 */ /* 0x000fe20003800200 */
[----:B0-----:R-:W-:-:S03]  /*a9e0*/  IMAD.MOV.U32 R48, RZ, RZ, R0 ;  /* 0x000000ffff307224 */ /* 0x001fc600078e0000 */
[----:B------:R-:W-:-:S05]  /*a9f0*/  IMAD.IADD R3, R4, 0x1, R15 ;  /* 0x0000000104037824 */ /* 0x000fca00078e020f */
[C---:B------:R-:W-:Y:S02]  /*aa00*/  LOP3.LUT R4, R3.reuse, 0x300, RZ, 0xc0, !PT ;  /* 0x0000030003047812 */ /* 0x040fe400078ec0ff */
[----:B------:R-:W-:Y:S02]  /*aa10*/  ISETP.GE.U32.AND P1, PT, R3, 0x300, PT ;  /* 0x000003000300780c */ /* 0x000fe40003f26070 */
[----:B------:R-:W-:-:S13]  /*aa20*/  ISETP.NE.AND P0, PT, R4, 0x300, PT ;  /* 0x000003000400780c */ /* 0x000fda0003f05270 */
[----:B------:R-:W-:Y:S05]  /*aa30*/  @!P0 BRA `(.L_x_935) ;  /* 0x0000000000588947 */ /* 0x000fea0003800000 */
[----:B------:R-:W0:Y:S01]  /*aa40*/  LDC.64 R12, c[0x0][0x3a0] ;  /* 0x0000e800ff0c7b82 */ /* 0x000e220000000a00 */
[----:B------:R-:W-:Y:S01]  /*aa50*/  LEA.HI R3, R3, 0x1, RZ, 0x18 ;  /* 0x0000000103037811 */ /* 0x000fe200078fc0ff */
[C---:B------:R-:W-:Y:S01]  /*aa60*/  IMAD.IADD R19, R0.reuse, 0x1, R20 ;  /* 0x0000000100137824 */ /* 0x040fe200078e0214 */
[----:B------:R-:W-:-:S03]  /*aa70*/  LEA R8, R0, UR4, 0x4 ;  /* 0x0000000400087c11 */ /* 0x000fc6000f8e20ff */
[C---:B------:R-:W-:Y:S01]  /*aa80*/  IMAD.SHL.U32 R4, R3.reuse, 0x100, RZ ;  /* 0x0000010003047824 */ /* 0x040fe200078e00ff */
[----:B------:R-:W-:Y:S01]  /*aa90*/  LOP3.LUT R3, R3, 0x3, RZ, 0xc0, !PT ;  /* 0x0000000303037812 */ /* 0x000fe200078ec0ff */
[----:B------:R-:W1:Y:S01]  /*aaa0*/  LDC.64 R16, c[0x0][0x398] ;  /* 0x0000e600ff107b82 */ /* 0x000e620000000a00 */
[----:B------:R-:W-:Y:S02]  /*aab0*/  VIADD R8, R8, 0x8 ;  /* 0x0000000808087836 */ /* 0x000fe40000000000 */
[----:B------:R-:W-:Y:S01]  /*aac0*/  LOP3.LUT R5, R4, 0x300, RZ, 0xc0, !PT ;  /* 0x0000030004057812 */ /* 0x000fe200078ec0ff */
[----:B------:R-:W-:-:S04]  /*aad0*/  IMAD.MOV R3, RZ, RZ, -R3 ;  /* 0x000000ffff037224 */ /* 0x000fc800078e0a03 */
[----:B------:R-:W-:-:S07]  /*aae0*/  IMAD.IADD R48, R5, 0x1, R0 ;  /* 0x0000000105307824 */ /* 0x000fce00078e0200 */
.L_x_936:
[----:B--2---:R-:W2:Y:S01]  /*aaf0*/  LDS.64 R10, [R8+-0x8] ;  /* 0xfffff800080a7984 */ /* 0x004ea20000000a00 */
[----:B-1----:R-:W-:-:S03]  /*ab00*/  IMAD.WIDE R6, R19, 0x8, R16 ;  /* 0x0000000813067825 */ /* 0x002fc600078e0210 */
[----:B------:R1:W3:Y:S01]  /*ab10*/  LDS R21, [R8] ;  /* 0x0000000008157984 */ /* 0x0002e20000000800 */
[----:B0-----:R-:W-:-:S04]  /*ab20*/  IMAD.WIDE R4, R19, 0x4, R12 ;  /* 0x0000000413047825 */ /* 0x001fc800078e020c */
[----:B------:R-:W-:Y:S02]  /*ab30*/  VIADD R3, R3, 0x1 ;  /* 0x0000000103037836 */ /* 0x000fe40000000000 */
[----:B------:R-:W-:Y:S02]  /*ab40*/  VIADD R19, R19, 0x100 ;  /* 0x0000010013137836 */ /* 0x000fe40000000000 */
[----:B-1----:R-:W-:Y:S01]  /*ab50*/  VIADD R8, R8, 0x1000 ;  /* 0x0000100008087836 */ /* 0x002fe20000000000 */
[----:B------:R-:W-:Y:S01]  /*ab60*/  ISETP.NE.AND P0, PT, R3, RZ, PT ;  /* 0x000000ff0300720c */ /* 0x000fe20003f05270 */
[----:B--2---:R2:W-:Y:S04]  /*ab70*/  STG.E.64 desc[UR10][R6.64], R10 ;  /* 0x0000000a06007986 */ /* 0x0045e8000c101b0a */
[----:B---3--:R2:W-:Y:S08]  /*ab80*/  STG.E desc[UR10][R4.64], R21 ;  /* 0x0000001504007986 */ /* 0x0085f0000c10190a */
[----:B------:R-:W-:Y:S05]  /*ab90*/  @P0 BRA `(.L_x_936) ;  /* 0xfffffffc00d40947 */ /* 0x000fea000383ffff */
.L_x_935:
[----:B------:R-:W-:Y:S05]  /*aba0*/  BSYNC.RECONVERGENT B1 ;  /* 0x0000000000017941 */ /* 0x000fea0003800200 */
.L_x_934:
[----:B------:R-:W-:Y:S05]  /*abb0*/  @!P1 BRA `(.L_x_933) ;  /* 0x0000000c00a89947 */ /* 0x000fea0003800000 */
[----:B------:R-:W0:Y:S01]  /*abc0*/  LDCU.64 UR6, c[0x0][0x398] ;  /* 0x00007300ff0677ac */ /* 0x000e220008000a00 */
[----:B------:R-:W-:Y:S01]  /*abd0*/  IMAD.IADD R3, R15, 0x1, -R48 ;  /* 0x000000010f037824 */ /* 0x000fe200078e0a30 */
[C---:B------:R-:W-:Y:S01]  /*abe0*/  LEA R8, R48.reuse, UR4, 0x4 ;  /* 0x0000000430087c11 */ /* 0x040fe2000f8e20ff */
[----:B------:R-:W-:Y:S01]  /*abf0*/  BSSY.RECONVERGENT B1, `(.L_x_937) ;  /* 0x0000061000017945 */ /* 0x000fe20003800200 */
[----:B------:R-:W1:Y:S01]  /*ac00*/  LDCU.64 UR8, c[0x0][0x3a0] ;  /* 0x00007400ff0877ac */ /* 0x000e620008000a00 */
[----:B------:R-:W-:Y:S02]  /*ac10*/  PLOP3.LUT P0, PT, PT, PT, PT, 0x80, 0x8 ;  /* 0x000000000008781c */ /* 0x000fe40003f0f070 */
[----:B------:R-:W-:Y:S01]  /*ac20*/  ISETP.GT.AND P1, PT, R3, 0xc00, PT ;  /* 0x00000c000300780c */ /* 0x000fe20003f24270 */
[----:B------:R-:W-:Y:S02]  /*ac30*/  IMAD.IADD R3, R48, 0x1, R20 ;  /* 0x0000000130037824 */ /* 0x000fe400078e0214 */
[----:B------:R-:W-:Y:S01]  /*ac40*/  VIADD R8, R8, 0x2000 ;  /* 0x0000200008087836 */ /* 0x000fe20000000000 */
[----:B0-----:R-:W-:-:S02]  /*ac50*/  UIADD3 UR6, UP0, UPT, UR6, 0x1000, URZ ;  /* 0x0000100006067890 */ /* 0x001fc4000ff1e0ff */
[----:B-1----:R-:W-:Y:S02]  /*ac60*/  UIADD3 UR8, UP1, UPT, UR8, 0x800, URZ ;  /* 0x0000080008087890 */ /* 0x002fe4000ff3e0ff */
[----:B------:R-:W-:Y:S02]  /*ac70*/  UIADD3.X UR7, UPT, UPT, URZ, UR7, URZ, UP0, !UPT ;  /* 0x00000007ff077290 */ /* 0x000fe400087fe4ff */
[----:B--2---:R-:W-:Y:S01]  /*ac80*/  IMAD.U32 R4, RZ, RZ, UR6 ;  /* 0x00000006ff047e24 */ /* 0x004fe2000f8e00ff */
[----:B------:R-:W-:Y:S01]  /*ac90*/  UIADD3.X UR9, UPT, UPT, URZ, UR9, URZ, UP1, !UPT ;  /* 0x00000009ff097290 */ /* 0x000fe20008ffe4ff */
[----:B------:R-:W-:Y:S02]  /*aca0*/  IMAD.U32 R6, RZ, RZ, UR8 ;  /* 0x00000008ff067e24 */ /* 0x000fe4000f8e00ff */
[----:B------:R-:W-:-:S03]  /*acb0*/  IMAD.U32 R5, RZ, RZ, UR7 ;  /* 0x00000007ff057e24 */ /* 0x000fc6000f8e00ff */
[----:B------:R-:W-:Y:S01]  /*acc0*/  IMAD.U32 R7, RZ, RZ, UR9 ;  /* 0x00000009ff077e24 */ /* 0x000fe2000f8e00ff */
[----:B------:R-:W-:Y:S06]  /*acd0*/  @!P1 BRA `(.L_x_938) ;  /* 0x0000000400489947 */ /* 0x000fec0003800000 */
[----:B------:R-:W-:Y:S01]  /*ace0*/  PLOP3.LUT P0, PT, PT, PT, PT, 0x8, 0x80 ;  /* 0x000000000080781c */ /* 0x000fe20003f0e170 */
[----:B------:R-:W-:-:S12]  /*acf0*/  VIADD R46, R15, 0xfffff400 ;  /* 0xfffff4000f2e7836 */ /* 0x000fd80000000000 */
.L_x_939:
[----:B--2---:R-:W0:Y:S01]  /*ad00*/  LDS.64 R12, [R8+-0x2000] ;  /* 0xffe00000080c7984 */ /* 0x004e220000000a00 */
[----:B------:R-:W-:-:S03]  /*ad10*/  IMAD.WIDE R34, R3, 0x8, R4 ;  /* 0x0000000803227825 */ /* 0x000fc600078e0204 */
[----:B------:R-:W1:Y:S01]  /*ad20*/  LDS R17, [R8+-0x1ff8] ;  /* 0xffe0080008117984 */ /* 0x000e620000000800 */
[----:B------:R-:W-:-:S03]  /*ad30*/  IMAD.WIDE R42, R3, 0x4, R6 ;  /* 0x00000004032a7825 */ /* 0x000fc600078e0206 */
[----:B------:R-:W2:Y:S01]  /*ad40*/  LDS.64 R20, [R8+-0x1000] ;  /* 0xfff0000008147984 */ /* 0x000ea20000000a00 */
[----:B------:R-:W-:Y:S02]  /*ad50*/  VIADD R60, R3, 0x800 ;  /* 0x00000800033c7836 */ /* 0x000fe40000000000 */
[----:B------:R-:W-:Y:S01]  /*ad60*/  VIADD R48, R48, 0x1000 ;  /* 0x0000100030307836 */ /* 0x000fe20000000000 */
[----:B------:R-:W3:Y:S01]  /*ad70*/  LDS R23, [R8+-0xff8] ;  /* 0xfff0080008177984 */ /* 0x000ee20000000800 */
[----:B------:R-:W-:-:S03]  /*ad80*/  IMAD.WIDE R44, R60, 0x8, R4 ;  /* 0x000000083c2c7825 */ /* 0x000fc600078e0204 */
[----:B------:R-:W4:Y:S01]  /*ad90*/  LDS.64 R24, [R8] ;  /* 0x0000000008187984 */ /* 0x000f220000000a00 */
[----:B------:R-:W-:-:S03]  /*ada0*/  ISETP.GE.AND P1, PT, R48, R46, PT ;  /* 0x0000002e3000720c */ /* 0x000fc60003f26270 */
        /* <DEDUP_REMOVED lines=13> */
[----:B-1----:R-:W-:Y:S04]  /*ae80*/  STG.E desc[UR10][R42.64+-0x800], R17 ;  /* 0xfff800112a007986 */ /* 0x002fe8000c10190a */
[----:B------:R-:W1:Y:S04]  /*ae90*/  LDS R49, [R8+0x6008] ;  /* 0x0060080008317984 */ /* 0x000e680000000800 */
[----:B------:R-:W1:Y:S04]  /*aea0*/  LDS.64 R16, [R8+0x7000] ;  /* 0x0070000008107984 */ /* 0x000e680000000a00 */
[----:B------:R-:W1:Y:S04]  /*aeb0*/  LDS R51, [R8+0x7008] ;  /* 0x0070080008337984 */ /* 0x000e680000000800 */
[----:B------:R-:W1:Y:S04]  /*aec0*/  LDS.64 R18, [R8+0x8000] ;  /* 0x0080000008127984 */ /* 0x000e680000000a00 */
[----:B--2---:R-:W-:Y:S04]  /*aed0*/  STG.E.64 desc[UR10][R34.64+-0x800], R20 ;  /* 0xfff8001422007986 */ /* 0x004fe8000c101b0a */
[----:B------:R-:W2:Y:S04]  /*aee0*/  LDS R53, [R8+0x8008] ;  /* 0x0080080008357984 */ /* 0x000ea80000000800 */
[----:B------:R-:W2:Y:S04]  /*aef0*/  LDS.64 R20, [R8+0x9000] ;  /* 0x0090000008147984 */ /* 0x000ea80000000a00 */
[----:B---3--:R-:W-:Y:S04]  /*af00*/  STG.E desc[UR10][R42.64+-0x400], R23 ;  /* 0xfffc00172a007986 */ /* 0x008fe8000c10190a */
[----:B------:R-:W3:Y:S04]  /*af10*/  LDS R55, [R8+0x9008] ;  /* 0x0090080008377984 */ /* 0x000ee80000000800 */
[----:B------:R-:W3:Y:S04]  /*af20*/  LDS.64 R22, [R8+0xa000] ;  /* 0x00a0000008167984 */ /* 0x000ee80000000a00 */
[----:B----4-:R-:W-:Y:S04]  /*af30*/  STG.E.64 desc[UR10][R34.64], R24 ;  /* 0x0000001822007986 */ /* 0x010fe8000c101b0a */
[----:B------:R-:W4:Y:S04]  /*af40*/  LDS R50, [R8+0xa008] ;  /* 0x00a0080008327984 */ /* 0x000f280000000800 */
[----:B------:R-:W4:Y:S04]  /*af50*/  LDS.64 R24, [R8+0xb000] ;  /* 0x00b0000008187984 */ /* 0x000f280000000a00 */
[----:B------:R-:W4:Y:S04]  /*af60*/  LDS R52, [R8+0xb008] ;  /* 0x00b0080008347984 */ /* 0x000f280000000800 */
[----:B------:R-:W4:Y:S04]  /*af70*/  LDS.64 R26, [R8+0xc000] ;  /* 0x00c00000081a7984 */ /* 0x000f280000000a00 */
[----:B-----5:R-:W-:Y:S04]  /*af80*/  STG.E desc[UR10][R42.64], R29 ;  /* 0x0000001d2a007986 */ /* 0x020fe8000c10190a */
[----:B------:R-:W5:Y:S04]  /*af90*/  LDS R54, [R8+0xc008] ;  /* 0x00c0080008367984 */ /* 0x000f680000000800 */
[----:B------:R-:W5:Y:S04]  /*afa0*/  LDS.64 R28, [R8+0xd000] ;  /* 0x00d00000081c7984 */ /* 0x000f680000000a00 */
[----:B------:R0:W5:Y:S04]  /*afb0*/  LDS R56, [R8+0xd008] ;  /* 0x00d0080008387984 */ /* 0x0001680000000800 */
[----:B------:R1:W-:Y:S04]  /*afc0*/  STG.E.64 desc[UR10][R34.64+0x800], R30 ;  /* 0x0008001e22007986 */ /* 0x0003e8000c101b0a */
[----:B------:R2:W-:Y:S01]  /*afd0*/  STG.E desc[UR10][R42.64+0x400], R58 ;  /* 0x0004003a2a007986 */ /* 0x0005e2000c10190a */
[----:B0-----:R-:W-:-:S02]  /*afe0*/  VIADD R8, R8, 0x10000 ;  /* 0x0001000008087836 */ /* 0x001fc40000000000 */
[----:B-1----:R-:W-:Y:S02]  /*aff0*/  VIADD R35, R3, 0x400 ;  /* 0x0000040003237836 */ /* 0x002fe40000000000 */
[----:B--2---:R-:W-:-:S04]  /*b000*/  IMAD.WIDE R42, R60, 0x4, R6 ;  /* 0x000000043c2a7825 */ /* 0x004fc800078e0206 */
[----:B------:R-:W-:-:S04]  /*b010*/  IMAD.WIDE R30, R35, 0x8, R4 ;  /* 0x00000008231e7825 */ /* 0x000fc800078e0204 */
[----:B------:R-:W-:Y:S01]  /*b020*/  IMAD.WIDE R34, R35, 0x4, R6 ;  /* 0x0000000423227825 */ /* 0x000fe200078e0206 */
[----:B------:R0:W-:Y:S04]  /*b030*/  STG.E.64 desc[UR10][R30.64+-0x1000], R40 ;  /* 0xfff000281e007986 */ /* 0x0001e8000c101b0a */
[----:B------:R-:W-:Y:S04]  /*b040*/  STG.E desc[UR10][R34.64+-0x800], R59 ;  /* 0xfff8003b22007986 */ /* 0x000fe8000c10190a */
[----:B------:R1:W-:Y:S04]  /*b050*/  STG.E.64 desc[UR10][R30.64+-0x800], R36 ;  /* 0xfff800241e007986 */ /* 0x0003e8000c101b0a */
[----:B------:R-:W-:Y:S01]  /*b060*/  STG.E desc[UR10][R34.64+-0x400], R61 ;  /* 0xfffc003d22007986 */ /* 0x000fe2000c10190a */
[----:B0-----:R-:W-:-:S03]  /*b070*/  VIADD R41, R3, 0xc00 ;  /* 0x00000c0003297836 */ /* 0x001fc60000000000 */
[----:B------:R0:W-:Y:S01]  /*b080*/  STG.E.64 desc[UR10][R30.64], R38 ;  /* 0x000000261e007986 */ /* 0x0001e2000c101b0a */
[----:B------:R-:W-:-:S03]  /*b090*/  VIADD R3, R3, 0x1000 ;  /* 0x0000100003037836 */ /* 0x000fc60000000000 */
[----:B------:R2:W-:Y:S01]  /*b0a0*/  STG.E desc[UR10][R34.64], R57 ;  /* 0x0000003922007986 */ /* 0x0005e2000c10190a */
[----:B-1----:R-:W-:-:S03]  /*b0b0*/  IMAD.WIDE R36, R41, 0x8, R4 ;  /* 0x0000000829247825 */ /* 0x002fc600078e0204 */
[----:B------:R2:W-:Y:S04]  /*b0c0*/  STG.E.64 desc[UR10][R30.64+0x800], R10 ;  /* 0x0008000a1e007986 */ /* 0x0005e8000c101b0a */
[----:B------:R2:W-:Y:S01]  /*b0d0*/  STG.E desc[UR10][R34.64+0x400], R47 ;  /* 0x0004002f22007986 */ /* 0x0005e2000c10190a */
[----:B0-----:R-:W-:-:S03]  /*b0e0*/  IMAD.WIDE R38, R41, 0x4, R6 ;  /* 0x0000000429267825 */ /* 0x001fc600078e0206 */
[----:B------:R2:W-:Y:S04]  /*b0f0*/  STG.E.64 desc[UR10][R44.64+-0x1000], R12 ;  /* 0xfff0000c2c007986 */ /* 0x0005e8000c101b0a */
[----:B------:R2:W-:Y:S04]  /*b100*/  STG.E desc[UR10][R42.64+-0x800], R49 ;  /* 0xfff800312a007986 */ /* 0x0005e8000c10190a */
[----:B------:R2:W-:Y:S04]  /*b110*/  STG.E.64 desc[UR10][R44.64+-0x800], R16 ;  /* 0xfff800102c007986 */ /* 0x0005e8000c101b0a */
[----:B------:R2:W-:Y:S04]  /*b120*/  STG.E desc[UR10][R42.64+-0x400], R51 ;  /* 0xfffc00332a007986 */ /* 0x0005e8000c10190a */
[----:B------:R2:W-:Y:S04]  /*b130*/  STG.E.64 desc[UR10][R44.64], R18 ;  /* 0x000000122c007986 */ /* 0x0005e8000c101b0a */
[----:B------:R2:W-:Y:S04]  /*b140*/  STG.E desc[UR10][R42.64], R53 ;  /* 0x000000352a007986 */ /* 0x0005e8000c10190a */
[----:B------:R2:W-:Y:S04]  /*b150*/  STG.E.64 desc[UR10][R44.64+0x800], R20 ;  /* 0x000800142c007986 */ /* 0x0005e8000c101b0a */
[----:B---3--:R2:W-:Y:S04]  /*b160*/  STG.E desc[UR10][R42.64+0x400], R55 ;  /* 0x000400372a007986 */ /* 0x0085e8000c10190a */
[----:B------:R2:W-:Y:S04]  /*b170*/  STG.E.64 desc[UR10][R36.64+-0x1000], R22 ;  /* 0xfff0001624007986 */ /* 0x0005e8000c101b0a */
[----:B----4-:R2:W-:Y:S04]  /*b180*/  STG.E desc[UR10][R38.64+-0x800], R50 ;  /* 0xfff8003226007986 */ /* 0x0105e8000c10190a */
[----:B------:R2:W-:Y:S04]  /*b190*/  STG.E.64 desc[UR10][R36.64+-0x800], R24 ;  /* 0xfff8001824007986 */ /* 0x0005e8000c101b0a */
[----:B------:R2:W-:Y:S04]  /*b1a0*/  STG.E desc[UR10][R38.64+-0x400], R52 ;  /* 0xfffc003426007986 */ /* 0x0005e8000c10190a */
[----:B------:R2:W-:Y:S04]  /*b1b0*/  STG.E.64 desc[UR10][R36.64], R26 ;  /* 0x0000001a24007986 */ /* 0x0005e8000c101b0a */
[----:B-----5:R2:W-:Y:S04]  /*b1c0*/  STG.E desc[UR10][R38.64], R54 ;  /* 0x0000003626007986 */ /* 0x0205e8000c10190a */
[----:B------:R2:W-:Y:S04]  /*b1d0*/  STG.E.64 desc[UR10][R36.64+0x800], R28 ;  /* 0x0008001c24007986 */ /* 0x0005e8000c101b0a */
[----:B------:R2:W-:Y:S01]  /*b1e0*/  STG.E desc[UR10][R38.64+0x400], R56 ;  /* 0x0004003826007986 */ /* 0x0005e2000c10190a */
[----:B------:R-:W-:Y:S05]  /*b1f0*/  @!P1 BRA `(.L_x_939) ;  /* 0xfffffff800c09947 */ /* 0x000fea000383ffff */
.L_x_938:
[----:B------:R-:W-:Y:S05]  /*b200*/  BSYNC.RECONVERGENT B1 ;  /* 0x0000000000017941 */ /* 0x000fea0003800200 */
.L_x_937:
[----:B--2---:R-:W-:Y:S01]  /*b210*/  IMAD.IADD R10, R15, 0x1, -R48 ;  /* 0x000000010f0a7824 */ /* 0x004fe200078e0a30 */
[----:B------:R-:W-:Y:S04]  /*b220*/  BSSY.RECONVERGENT B1, `(.L_x_940) ;  /* 0x000002c000017945 */ /* 0x000fe80003800200 */
[----:B------:R-:W-:-:S13]  /*b230*/  ISETP.GT.AND P1, PT, R10, 0x400, PT ;  /* 0x000004000a00780c */ /* 0x000fda0003f24270 */
[----:B------:R-:W-:Y:S05]  /*b240*/  @!P1 BRA `(.L_x_941) ;  /* 0x0000000000a49947 */ /* 0x000fea0003800000 */
[----:B------:R-:W0:Y:S01]  /*b250*/  LDS.64 R26, [R8+-0x2000] ;  /* 0xffe00000081a7984 */ /* 0x000e220000000a00 */
[C---:B------:R-:W-:Y:S01]  /*b260*/  IMAD.WIDE R22, R3.reuse, 0x8, R4 ;  /* 0x0000000803167825 */ /* 0x040fe200078e0204 */
[----:B------:R-:W-:Y:S02]  /*b270*/  PLOP3.LUT P0, PT, PT, PT, PT, 0x8, 0x80 ;  /* 0x000000000080781c */ /* 0x000fe40003f0e170 */
        /* <DEDUP_REMOVED lines=22> */
[----:B-1----:R0:W-:Y:S01]  /*b3e0*/  STG.E desc[UR10][R24.64+-0x800], R39 ;  /* 0xfff8002718007986 */ /* 0x0021e2000c10190a */
[----:B--2---:R-:W-:-:S03]  /*b3f0*/  VIADD R8, R8, 0x8000 ;  /* 0x0000800008087836 */ /* 0x004fc60000000000 */
[----:B------:R0:W-:Y:S04]  /*b400*/  STG.E.64 desc[UR10][R22.64+-0x800], R28 ;  /* 0xfff8001c16007986 */ /* 0x0001e8000c101b0a */
[----:B---3--:R0:W-:Y:S04]  /*b410*/  STG.E desc[UR10][R24.64+-0x400], R41 ;  /* 0xfffc002918007986 */ /* 0x0081e8000c10190a */
[----:B----4-:R0:W-:Y:S04]  /*b420*/  STG.E.64 desc[UR10][R22.64], R30 ;  /* 0x0000001e16007986 */ /* 0x0101e8000c101b0a */
        /* <DEDUP_REMOVED lines=11> */
.L_x_941:
[----:B------:R-:W-:Y:S05]  /*b4e0*/  BSYNC.RECONVERGENT B1 ;  /* 0x0000000000017941 */ /* 0x000fea0003800200 */
.L_x_940:
[----:B------:R-:W-:-:S13]  /*b4f0*/  ISETP.LT.OR P0, PT, R48, R15, P0 ;  /* 0x0000000f3000720c */ /* 0x000fda0000701670 */
[----:B------:R-:W-:Y:S05]  /*b500*/  @!P0 BRA `(.L_x_933) ;  /* 0x0000000400548947 */ /* 0x000fea0003800000 */
[----:B0-----:R-:W0:Y:S01]  /*b510*/  LDS.64 R10, [R8+-0x2000] ;  /* 0xffe00000080a7984 */ /* 0x001e220000000a00 */
[----:B------:R-:W-:-:S03]  /*b520*/  IMAD.WIDE R4, R3, 0x8, R4 ;  /* 0x0000000803047825 */ /* 0x000fc600078e0204 */
[----:B------:R-:W1:Y:S01]  /*b530*/  LDS R15, [R8+-0x1ff8] ;  /* 0xffe00800080f7984 */ /* 0x000e620000000800 */
[----:B------:R-:W-:-:S03]  /*b540*/  IMAD.WIDE R6, R3, 0x4, R6 ;  /* 0x0000000403067825 */ /* 0x000fc600078e0206 */
        /* <DEDUP_REMOVED lines=15> */
.L_x_932:
[----:B------:R-:W-:Y:S01]  /*b640*/  ISETP.NE.U32.AND P6, PT, R34, R52, PT ;  /* 0x000000342200720c */ /* 0x000fe20003fc5070 */
[----:B------:R-:W-:Y:S01]  /*b650*/  IMAD.MOV.U32 R15, RZ, RZ, 0x9 ;  /* 0x00000009ff0f7424 */ /* 0x000fe200078e00ff */
[----:B------:R-:W0:Y:S02]  /*b660*/  @P3 LDC.64 R38, c[0x0][0x398] ;  /* 0x0000e600ff263b82 */ /* 0x000e240000000a00 */
[----:B------:R-:W-:-:S04]  /*b670*/  ISETP.NE.AND.EX P6, PT, R35, R53, PT, P6 ;  /* 0x000000352300720c */ /* 0x000fc80003fc5360 */
[----:B------:R-:W-:Y:S02]  /*b680*/  ISETP.NE.AND P6, PT, R21, R2, !P6 ;  /* 0x000000021500720c */ /* 0x000fe400077c5270 */
[----:B------:R-:W1:Y:S11]  /*b690*/  @P3 LDC.64 R60, c[0x0][0x3a0] ;  /* 0x0000e800ff3c3b82 */ /* 0x000e760000000a00 */
[----:B------:R-:W2:Y:S01]  /*b6a0*/  @!P6 LDC.64 R22, c[0x0][0x398] ;  /* 0x0000e600ff16eb82 */ /* 0x000ea20000000a00 */
[----:B0-----:R-:W-:-:S07]  /*b6b0*/  @P3 IMAD.WIDE R38, R27, 0x8, R38 ;  /* 0x000000081b263825 */ /* 0x001fce00078e0226 */
[----:B------:R-:W0:Y:S01]  /*b6c0*/  @!P6 LDC.64 R20, c[0x0][0x3a0] ;  /* 0x0000e800ff14eb82 */ /* 0x000e220000000a00 */
[----:B-1----:R-:W-:-:S04]  /*b6d0*/  @P3 IMAD.WIDE R60, R27, 0x4, R60 ;  /* 0x000000041b3c3825 */ /* 0x002fc800078e023c */
[----:B--2---:R-:W-:-:S05]  /*b6e0*/  @!P6 IMAD.WIDE R22, R25, 0x8, R22 ;  /* 0x000000081916e825 */ /* 0x004fca00078e0216 */
[----:B------:R1:W-:Y:S01]  /*b6f0*/  @!P6 STG.E.64 desc[UR10][R22.64], R34 ;  /* 0x000000221600e986 */ /* 0x0003e2000c101b0a */
[----:B0-----:R-:W-:-:S04]  /*b700*/  @!P6 IMAD.WIDE R30, R25, 0x4, R20 ;  /* 0x00000004191ee825 */ /* 0x001fc800078e0214 */
[-C--:B------:R-:W-:Y:S01]  /*b710*/  IMAD R21, R0, R15.reuse, 0x1 ;  /* 0x0000000100157424 */ /* 0x080fe200078e020f */
[----:B------:R0:W-:Y:S01]  /*b720*/  @!P6 STG.E desc[UR10][R30.64], R26 ;  /* 0x0000001a1e00e986 */ /* 0x0001e2000c10190a */
[----:B------:R-:W-:Y:S01]  /*b730*/  ISETP.NE.U32.AND P6, PT, R52, R48, PT ;  /* 0x000000303400720c */ /* 0x000fe20003fc5070 */
[----:B------:R-:W-:-:S03]  /*b740*/  IMAD R15, R0, R15, 0x8 ;  /* 0x00000008000f7424 */ /* 0x000fc600078e020f */
[----:B------:R-:W-:Y:S01]  /*b750*/  ISETP.NE.AND.EX P6, PT, R53, R49, PT, P6 ;  /* 0x000000313500720c */ /* 0x000fe20003fc5360 */
[----:B-1----:R-:W1:Y:S03]  /*b760*/  @P2 LDC.64 R34, c[0x0][0x398] ;  /* 0x0000e600ff222b82 */ /* 0x002e660000000a00 */
[----:B------:R-:W-:-:S05]  /*b770*/  ISETP.NE.AND P6, PT, R21, R2, !P6 ;  /* 0x000000021500720c */ /* 0x000fca00077c5270 */
[----:B0-----:R-:W0:Y:S08]  /*b780*/  @P2 LDC.64 R30, c[0x0][0x3a0] ;  /* 0x0000e800ff1e2b82 */ /* 0x001e300000000a00 */
[----:B------:R-:W2:Y:S08]  /*b790*/  @!P6 LDC.64 R28, c[0x0][0x398] ;  /* 0x0000e600ff1ceb82 */ /* 0x000eb00000000a00 */
[----:B------:R-:W3:Y:S01]  /*b7a0*/  @!P6 LDC.64 R20, c[0x0][0x3a0] ;  /* 0x0000e800ff14eb82 */ /* 0x000ee20000000a00 */
[----:B-1----:R-:W-:-:S07]  /*b7b0*/  @P2 IMAD.WIDE R34, R3, 0x8, R34 ;  /* 0x0000000803222825 */ /* 0x002fce00078e0222 */
[----:B------:R-:W1:Y:S01]  /*b7c0*/  @P0 LDC.64 R26, c[0x0][0x398] ;  /* 0x0000e600ff1a0b82 */ /* 0x000e620000000a00 */
[----:B0-----:R-:W-:-:S04]  /*b7d0*/  @P2 IMAD.WIDE R30, R3, 0x4, R30 ;  /* 0x00000004031e2825 */ /* 0x001fc800078e021e */
[----:B--2---:R-:W-:-:S03]  /*b7e0*/  @!P6 IMAD.WIDE R44, R41, 0x8, R28 ;  /* 0x00000008292ce825 */ /* 0x004fc600078e021c */
[----:B------:R-:W0:Y:S02]  /*b7f0*/  @P1 LDC.64 R28, c[0x0][0x398] ;  /* 0x0000e600ff1c1b82 */ /* 0x000e240000000a00 */
[----:B------:R2:W-:Y:S01]  /*b800*/  @!P6 STG.E.64 desc[UR10][R44.64], R52 ;  /* 0x000000342c00e986 */ /* 0x0005e2000c101b0a */
[----:B---3--:R-:W-:-:S05]  /*b810*/  @!P6 IMAD.WIDE R22, R41, 0x4, R20 ;  /* 0x000000042916e825 */ /* 0x008fca00078e0214 */
[----:B------:R-:W3:Y:S01]  /*b820*/  @P1 LDC.64 R20, c[0x0][0x3a0] ;  /* 0x0000e800ff141b82 */ /* 0x000ee20000000a00 */
[----:B------:R4:W-:Y:S01]  /*b830*/  @!P6 STG.E desc[UR10][R22.64], R24 ;  /* 0x000000181600e986 */ /* 0x0009e2000c10190a */
[----:B------:R-:W-:Y:S01]  /*b840*/  ISETP.NE.U32.AND P6, PT, R6, R32, PT ;  /* 0x000000200600720c */ /* 0x000fe20003fc5070 */
[----:B-1----:R-:W-:Y:S02]  /*b850*/  @P0 IMAD.WIDE R26, R8, 0x8, R26 ;  /* 0x00000008081a0825 */ /* 0x002fe400078e021a */
[----:B------:R1:W-:Y:S01]  /*b860*/  @P3 STG.E.64 desc[UR10][R38.64], R48 ;  /* 0x0000003026003986 */ /* 0x0003e2000c101b0a */
[----:B------:R-:W-:Y:S02]  /*b870*/  ISETP.NE.AND.EX P6, PT, R7, R33, PT, P6 ;  /* 0x000000210700720c */ /* 0x000fe40003fc5360 */
[----:B--2---:R-:W2:Y:S01]  /*b880*/  @P5 LDC.64 R52, c[0x0][0x3a0] ;  /* 0x0000e800ff345b82 */ /* 0x004ea20000000a00 */
[----:B------:R1:W-:Y:S01]  /*b890*/  @P3 STG.E desc[UR10][R60.64], R58 ;  /* 0x0000003a3c003986 */ /* 0x0003e2000c10190a */
[----:B------:R-:W-:-:S03]  /*b8a0*/  ISETP.NE.AND P6, PT, R15, R2, !P6 ;  /* 0x000000020f00720c */ /* 0x000fc600077c5270 */
[----:B------:R1:W-:Y:S01]  /*b8b0*/  @P2 STG.E.64 desc[UR10][R34.64], R46 ;  /* 0x0000002e22002986 */ /* 0x0003e2000c101b0a */
[C---:B0-----:R-:W-:Y:S02]  /*b8c0*/  @P1 IMAD.WIDE R28, R4.reuse, 0x8, R28 ;  /* 0x00000008041c1825 */ /* 0x041fe400078e021c */
[----:B----4-:R-:W0:Y:S01]  /*b8d0*/  @P0 LDC.64 R24, c[0x0][0x3a0] ;  /* 0x0000e800ff180b82 */ /* 0x010e220000000a00 */
[----:B------:R4:W-:Y:S04]  /*b8e0*/  @P2 STG.E desc[UR10][R30.64], R5 ;  /* 0x000000051e002986 */ /* 0x0009e8000c10190a */
[----:B------:R4:W-:Y:S01]  /*b8f0*/  @P1 STG.E.64 desc[UR10][R28.64], R42 ;  /* 0x0000002a1c001986 */ /* 0x0009e2000c101b0a */
[----:B---3--:R-:W-:Y:S02]  /*b900*/  @P1 IMAD.WIDE R20, R4, 0x4, R20 ;  /* 0x0000000404141825 */ /* 0x008fe400078e0214 */
[----:B------:R-:W3:Y:S03]  /*b910*/  @P5 LDC.64 R22, c[0x0][0x398] ;  /* 0x0000e600ff165b82 */ /* 0x000ee60000000a00 */
[----:B------:R4:W-:Y:S05]  /*b920*/  @P1 STG.E desc[UR10][R20.64], R36 ;  /* 0x0000002414001986 */ /* 0x0009ea000c10190a */
[----:B-1----:R-:W1:Y:S01]  /*b930*/  @P4 LDC.64 R38, c[0x0][0x398] ;  /* 0x0000e600ff264b82 */ /* 0x002e620000000a00 */
[----:B--2---:R-:W-:Y:S01]  /*b940*/  @P5 IMAD.WIDE R52, R10, 0x4, R52 ;  /* 0x000000040a345825 */ /* 0x004fe200078e0234 */
[----:B------:R4:W-:Y:S06]  /*b950*/  @P0 STG.E.64 desc[UR10][R26.64], R18 ;  /* 0x000000121a000986 */ /* 0x0009ec000c101b0a */
[----:B------:R-:W2:Y:S01]  /*b960*/  @P4 LDC.64 R40, c[0x0][0x3a0] ;  /* 0x0000e800ff284b82 */ /* 0x000ea20000000a00 */
[----:B0-----:R-:W-:-:S05]  /*b970*/  @P0 IMAD.WIDE R24, R8, 0x4, R24 ;  /* 0x0000000408180825 */ /* 0x001fca00078e0218 */
[----:B------:R4:W-:Y:S02]  /*b980*/  @P0 STG.E desc[UR10][R24.64], R37 ;  /* 0x0000002518000986 */ /* 0x0009e4000c10190a */
[----:B------:R-:W0:Y:S01]  /*b990*/  @!P6 LDC.64 R44, c[0x0][0x398] ;  /* 0x0000e600ff2ceb82 */ /* 0x000e220000000a00 */
[----:B---3--:R-:W-:-:S05]  /*b9a0*/  @P5 IMAD.WIDE R22, R10, 0x8, R22 ;  /* 0x000000080a165825 */ /* 0x008fca00078e0216 */
[----:B------:R4:W-:Y:S02]  /*b9b0*/  @P5 STG.E.64 desc[UR10][R22.64], R16 ;  /* 0x0000001016005986 */ /* 0x0009e4000c101b0a */
[----:B------:R-:W3:Y:S01]  /*b9c0*/  @!P6 LDC.64 R50, c[0x0][0x3a0] ;  /* 0x0000e800ff32eb82 */ /* 0x000ee20000000a00 */
[C---:B-1----:R-:W-:Y:S01]  /*b9d0*/  @P4 IMAD.WIDE R38, R11.reuse, 0x8, R38 ;  /* 0x000000080b264825 */ /* 0x042fe200078e0226 */
[----:B------:R4:W-:Y:S04]  /*b9e0*/  @P5 STG.E desc[UR10][R52.64], R54 ;  /* 0x0000003634005986 */ /* 0x0009e8000c10190a */
[----:B------:R4:W-:Y:S01]  /*b9f0*/  @P4 STG.E.64 desc[UR10][R38.64], R12 ;  /* 0x0000000c26004986 */ /* 0x0009e2000c101b0a */
[----:B--2---:R-:W-:-:S05]  /*ba00*/  @P4 IMAD.WIDE R40, R11, 0x4, R40 ;  /* 0x000000040b284825 */ /* 0x004fca00078e0228 */
[----:B------:R4:W-:Y:S01]  /*ba10*/  @P4 STG.E desc[UR10][R40.64], R56 ;  /* 0x0000003828004986 */ /* 0x0009e2000c10190a */
[----:B0-----:R-:W-:-:S05]  /*ba20*/  @!P6 IMAD.WIDE R44, R55, 0x8, R44 ;  /* 0x00000008372ce825 */ /* 0x001fca00078e022c */
[----:B------:R4:W-:Y:S01]  /*ba30*/  @!P6 STG.E.64 desc[UR10][R44.64], R6 ;  /* 0x000000062c00e986 */ /* 0x0009e2000c101b0a */
[----:B---3--:R-:W-:-:S05]  /*ba40*/  @!P6 IMAD.WIDE R50, R55, 0x4, R50 ;  /* 0x000000043732e825 */ /* 0x008fca00078e0232 */
[----:B------:R4:W-:Y:S02]  /*ba50*/  @!P6 STG.E desc[UR10][R50.64], R57 ;  /* 0x000000393200e986 */ /* 0x0009e4000c10190a */
.L_x_933:
[----:B------:R-:W-:Y:S05]  /*ba60*/  BSYNC.RECONVERGENT B0 ;  /* 0x0000000000007941 */ /* 0x000fea0003800200 */
.L_x_931:
[----:B------:R-:W-:-:S13]  /*ba70*/  ISETP.NE.AND P0, PT, R0, 0xff, PT ;  /* 0x000000ff0000780c */ /* 0x000fda0003f05270 */
[----:B------:R-:W-:Y:S05]  /*ba80*/  @P0 EXIT ;  /* 0x000000000000094d */ /* 0x000fea0003800000 */
[----:B0-2-4-:R-:W0:Y:S01]  /*ba90*/  LDC.64 R6, c[0x0][0x3a8] ;  /* 0x0000ea00ff067b82 */ /* 0x015e220000000a00 */
        /* <DEDUP_REMOVED lines=9> */
.L_x_942:
[----:B0-----:R-:W-:Y:S01]  /*bb30*/  STG.E desc[UR10][R6.64], R9 ;  /* 0x0000000906007986 */ /* 0x001fe2000c10190a */
[----:B------:R-:W-:Y:S05]  /*bb40*/  EXIT ;  /* 0x000000000000794d */ /* 0x000fea0003800000 */
.L_x_886:
[----:B------:R-:W-:Y:S01]  /*bb50*/  BSSY B0, `(.L_x_943) ;  /* 0x0000006000007945 */ /* 0x000fe20003800000 */
[----:B------:R-:W-:Y:S01]  /*bb60*/  PLOP3.LUT P3, PT, P1, PT, PT, 0x8, 0x80 ;  /* 0x000000000080781c */ /* 0x000fe20000f6e170 */
[----:B------:R-:W-:-:S12]  /*bb70*/  IMAD.MOV.U32 R24, RZ, RZ, -0x1 ;  /* 0xffffffffff187424 */ /* 0x000fd800078e00ff */
[----:B------:R-:W-:Y:S05]  /*bb80*/  WARPSYNC.COLLECTIVE R24, `(.L_x_944) ;  /* 0x0000000018087348 */ /* 0x000fea0003c00000 */
[----:B------:R-:W-:Y:S01]  /*bb90*/  VOTE.ANY P3, P3 ;  /* 0x0000000000ff7806 */ /* 0x000fe20001860100 */
[----:B------:R-:W-:-:S12]  /*bba0*/  ENDCOLLECTIVE ;  /* 0x000000000000791b */ /* 0x000fd80003800000 */
.L_x_944:
[----:B------:R-:W-:Y:S05]  /*bbb0*/  BSYNC B0 ;  /* 0x0000000000007941 */ /* 0x000fea0003800000 */
.L_x_943:
[----:B------:R-:W-:Y:S01]  /*bbc0*/  PLOP3.LUT P1, PT, P3, PT, PT, 0x80, 0x8 ;  /* 0x000000000008781c */ /* 0x000fe20001f2f070 */
[----:B------:R-:W-:-:S12]  /*bbd0*/  BRA `(.L_x_945) ;  /* 0xffffff7800b47947 */ /* 0x000fd8000383ffff */
.L_x_888:
[----:B------:R-:W0:Y:S01]  /*bbe0*/  S2R R17, SR_GEMASK ;  /* 0x0000000000117919 */ /* 0x000e220000003c00 */
[----:B------:R-:W-:Y:S01]  /*bbf0*/  ISETP.NE.U32.AND P3, PT, R14, 0x65, PT ;  /* 0x000000650e00780c */ /* 0x000fe20003f65070 */
[----:B------:R-:W-:Y:S01]  /*bc00*/  BSSY B0, `(.L_x_946) ;  /* 0x0000008000007945 */ /* 0x000fe20003800000 */
[----:B------:R-:W-:Y:S01]  /*bc10*/  IMAD.IADD R50, R25, 0x1, R50 ;  /* 0x0000000119327824 */ /* 0x000fe200078e0232 */
[----:B------:R-:W-:Y:S01]  /*bc20*/  PLOP3.LUT P5, PT, P5, PT, PT, 0x8, 0x80 ;  /* 0x000000000080781c */ /* 0x000fe20002fae170 */
[----:B------:R-:W-:Y:S01]  /*bc30*/  IMAD.MOV.U32 R24, RZ, RZ, -0x1 ;  /* 0xffffffffff187424 */ /* 0x000fe200078e00ff */
[----:B------:R-:W-:-:S13]  /*bc40*/  ISETP.NE.AND.EX P3, PT, R15, RZ, PT, P3 ;  /* 0x000000ff0f00720c */ /* 0x000fda0003f65330 */
[----:B0-----:R-:W-:Y:S05]  /*bc50*/  WARPSYNC.COLLECTIVE R24, `(.L_x_947) ;  /* 0x0000000018087348 */ /* 0x001fea0003c00000 */
[----:B------:R-:W-:Y:S01]  /*bc60*/  VOTE.ANY R24, PT, P5 ;  /* 0x0000000000187806 */ /* 0x000fe200028e0100 */
[----:B0-----:R-:W-:Y:S06]  /*bc70*/  ENDCOLLECTIVE ;  /* 0x000000000000791b */ /* 0x001fec0003800000 */
.L_x_947:
[----:B------:R-:W-:Y:S05]  /*bc80*/  BSYNC B0 ;  /* 0x0000000000007941 */ /* 0x000fea0003800000 */
.L_x_946:
[----:B------:R-:W-:Y:S01]  /*bc90*/  LOP3.LUT R24, R24, 0x80000000, R17, 0xec, !PT ;  /* 0x8000000018187812 */ /* 0x000fe200078eec11 */
[----:B------:R-:W-:Y:S01]  /*bca0*/  IMAD.MOV.U32 R14, RZ, RZ, R12 ;  /* 0x000000ffff0e7224 */ /* 0x000fe200078e000c */
[----:B------:R-:W-:-:S03]  /*bcb0*/  ISETP.NE.AND P2, PT, R12, RZ, PT ;  /* 0x000000ff0c00720c */ /* 0x000fc60003f45270 */
[----:B------:R-:W-:-:S05]  /*bcc0*/  VIADD R15, R24, 0xffffffff ;  /* 0xffffffff180f7836 */ /* 0x000fca0000000000 */
[----:B------:R-:W-:Y:S01]  /*bcd0*/  LOP3.LUT R16, R24, R15, RZ, 0xc, !PT ;  /* 0x0000000f18107212 */ /* 0x000fe200078e0cff */
[----:B------:R-:W-:Y:S02]  /*bce0*/  IMAD.MOV.U32 R15, RZ, RZ, 0x1 ;  /* 0x00000001ff0f7424 */ /* 0x000fe400078e00ff */
[----:B------:R-:W-:Y:S01]  /*bcf0*/  IMAD.MOV.U32 R24, RZ, RZ, -0x1 ;  /* 0xffffffffff187424 */ /* 0x000fe200078e00ff */
[----:B------:R0:W1:Y:S06]  /*bd00*/  POPC R27, R16 ;  /* 0x00000010001b7309 */ /* 0x00006c0000000000 */
[----:B01----:R-:W-:Y:S05]  /*bd10*/  WARPSYNC.COLLECTIVE R24, `(.L_x_948) ;  /* 0x0000000018087348 */ /* 0x003fea0003c00000 */
[----:B-1----:R1:W2:Y:S02]  /*bd20*/  SHFL.DOWN P5, R44, R14, R15, R27 ;  /* 0x0800000f0e2c7389 */ /* 0x0022a400000a001b */
[----:B012---:R-:W-:Y:S05]  /*bd30*/  ENDCOLLECTIVE ;  /* 0x000000000000791b */ /* 0x007fea0003800000 */
.L_x_948:
[----:B------:R-:W-:Y:S01]  /*bd40*/  ISETP.GE.AND P1, PT, R43, R27, PT ;  /* 0x0000001b2b00720c */ /* 0x000fe20003f26270 */
[----:B------:R-:W-:Y:S02]  /*bd50*/  IMAD.MOV.U32 R14, RZ, RZ, R13 ;  /* 0x000000ffff0e7224 */ /* 0x000fe400078e000d */
[----:B------:R-:W-:-:S10]  /*bd60*/  IMAD.MOV.U32 R18, RZ, RZ, R44 ;  /* 0x000000ffff127224 */ /* 0x000fd400078e002c */
[----:B------:R-:W-:Y:S05]  /*bd70*/  WARPSYNC.COLLECTIVE R24, `(.L_x_949) ;  /* 0x0000000018087348 */ /* 0x000fea0003c00000 */
[----:B------:R0:W1:Y:S02]  /*bd80*/  SHFL.DOWN P5, R44, R14, R15, R27 ;  /* 0x0800000f0e2c7389 */ /* 0x00006400000a001b */
[----:B01----:R-:W-:Y:S05]  /*bd90*/  ENDCOLLECTIVE ;  /* 0x000000000000791b */ /* 0x003fea0003800000 */
.L_x_949:
[----:B------:R-:W-:-:S05]  /*bda0*/  SEL R23, R18, RZ, !P1 ;  /* 0x000000ff12177207 */ /* 0x000fca0004800000 */
[----:B------:R-:W-:Y:S02]  /*bdb0*/  IMAD.IADD R18, R12, 0x1, R23 ;  /* 0x000000010c127824 */ /* 0x000fe400078e0217 */
[----:B------:R-:W-:Y:S02]  /*bdc0*/  VIADD R12, R43, 0x2 ;  /* 0x000000022b0c7836 */ /* 0x000fe40000000000 */
[----:B------:R-:W-:Y:S02]  /*bdd0*/  IMAD.MOV.U32 R14, RZ, RZ, R18 ;  /* 0x000000ffff0e7224 */ /* 0x000fe400078e0012 */
[----:B------:R-:W-:Y:S01]  /*bde0*/  IMAD.MOV.U32 R15, RZ, RZ, 0x2 ;  /* 0x00000002ff0f7424 */ /* 0x000fe200078e00ff */
[----:B------:R-:W-:Y:S02]  /*bdf0*/  SEL R44, R44, RZ, !P2 ;  /* 0x000000ff2c2c7207 */ /* 0x000fe40005000000 */
[----:B------:R-:W-:Y:S02]  /*be00*/  ISETP.NE.AND P2, PT, R18, RZ, PT ;  /* 0x000000ff1200720c */ /* 0x000fe40003f45270 */
[----:B------:R-:W-:-:S11]  /*be10*/  SEL R25, R44, RZ, !P1 ;  /* 0x000000ff2c197207 */ /* 0x000fd60004800000 */
[----:B------:R-:W-:Y:S05]  /*be20*/  WARPSYNC.COLLECTIVE R24, `(.L_x_950) ;  /* 0x0000000018087348 */ /* 0x000fea0003c00000 */
[----:B------:R0:W1:Y:S02]  /*be30*/  SHFL.DOWN P5, R44, R14, R15, R27 ;  /* 0x0800000f0e2c7389 */ /* 0x00006400000a001b */
[----:B01----:R-:W-:Y:S05]  /*be40*/  ENDCOLLECTIVE ;  /* 0x000000000000791b */ /* 0x003fea0003800000 */
.L_x_950:
[----:B------:R-:W-:Y:S01]  /*be50*/  ISETP.GT.AND P1, PT, R12, R27, PT ;  /* 0x0000001b0c00720c */ /* 0x000fe20003f24270 */
[----:B------:R-:W-:Y:S02]  /*be60*/  IMAD.IADD R16, R13, 0x1, R25 ;  /* 0x000000010d107824 */ /* 0x000fe400078e0219 */
[----:B------:R-:W-:Y:S02]  /*be70*/  VIADD R25, R43, 0x10 ;  /* 0x000000102b197836 */ /* 0x000fe40000000000 */
[----:B------:R-:W-:Y:S02]  /*be80*/  IMAD.MOV.U32 R14, RZ, RZ, R16 ;  /* 0x000000ffff0e7224 */ /* 0x000fe400078e0010 */
[----:B------:R-:W-:-:S07]  /*be90*/  IMAD.MOV.U32 R22, RZ, RZ, R44 ;  /* 0x000000ffff167224 */ /* 0x000fce00078e002c */
[----:B------:R-:W-:Y:S05]  /*bea0*/  WARPSYNC.COLLECTIVE R24, `(.L_x_951) ;  /* 0x0000000018087348 */ /* 0x000fea0003c00000 */
[----:B------:R0:W1:Y:S02]  /*beb0*/  SHFL.DOWN P5, R44, R14, R15, R27 ;  /* 0x0800000f0e2c7389 */ /* 0x00006400000a001b */
[----:B01----:R-:W-:Y:S05]  /*bec0*/  ENDCOLLECTIVE ;  /* 0x000000000000791b */ /* 0x003fea0003800000 */
.L_x_951:
[----:B------:R-:W-:Y:S01]  /*bed0*/  SEL R13, R22, RZ, !P1 ;  /* 0x000000ff160d7207 */ /* 0x000fe20004800000 */
[----:B------:R-:W-:-:S04]  /*bee0*/  VIADD R22, R43, 0x4 ;  /* 0x000000042b167836 */ /* 0x000fc80000000000 */
[----:B------:R-:W-:-:S04]  /*bef0*/  IMAD.IADD R13, R18, 0x1, R13 ;  /* 0x00000001120d7824 */ /* 0x000fc800078e020d */
        /* <DEDUP_REMOVED lines=8> */
.L_x_952:
        /* <DEDUP_REMOVED lines=8> */
.L_x_953:
[----:B------:R-:W-:-:S05]  /*c000*/  SEL R16, R16, RZ, !P1 ;  /* 0x000000ff10107207 */ /* 0x000fca0004800000 */
        /* <DEDUP_REMOVED lines=9> */
.L_x_954:
[----:B------:R-:W-:Y:S01]  /*c0a0*/  ISETP.GT.AND P1, PT, R23, R27, PT ;  /* 0x0000001b1700720c */ /* 0x000fe20003f24270 */
[----:B------:R-:W-:-:S04]  /*c0b0*/  IMAD.IADD R26, R12, 0x1, R13 ;  /* 0x000000010c1a7824 */ /* 0x000fc800078e020d */
[----:B------:R-:W-:Y:S02]  /*c0c0*/  IMAD.MOV.U32 R14, RZ, RZ, R26 ;  /* 0x000000ffff0e7224 */ /* 0x000fe400078e001a */
[----:B------:R-:W-:-:S07]  /*c0d0*/  IMAD.MOV.U32 R12, RZ, RZ, R44 ;  /* 0x000000ffff0c7224 */ /* 0x000fce00078e002c */
[----:B------:R-:W-:Y:S05]  /*c0e0*/  WARPSYNC.COLLECTIVE R24, `(.L_x_955) ;  /* 0x0000000018087348 */ /* 0x000fea0003c00000 */
[----:B------:R0:W1:Y:S02]  /*c0f0*/  SHFL.DOWN P5, R44, R14, R15, R27 ;  /* 0x0800000f0e2c7389 */ /* 0x00006400000a001b */
[----:B01----:R-:W-:Y:S05]  /*c100*/  ENDCOLLECTIVE ;  /* 0x000000000000791b */ /* 0x003fea0003800000 */
.L_x_955:
        /* <DEDUP_REMOVED lines=10> */
.L_x_956:
[----:B------:R-:W-:Y:S01]  /*c1b0*/  ISETP.GT.AND P1, PT, R25, R27, PT ;  /* 0x0000001b1900720c */ /* 0x000fe20003f24270 */
[----:B------:R-:W-:-:S04]  /*c1c0*/  IMAD.IADD R18, R26, 0x1, R13 ;  /* 0x000000011a127824 */ /* 0x000fc800078e020d */
[----:B------:R-:W-:Y:S02]  /*c1d0*/  IMAD.MOV.U32 R14, RZ, RZ, R18 ;  /* 0x000000ffff0e7224 */ /* 0x000fe400078e0012 */
[----:B------:R-:W-:-:S07]  /*c1e0*/  IMAD.MOV.U32 R51, RZ, RZ, R44 ;  /* 0x000000ffff337224 */ /* 0x000fce00078e002c */
[----:B------:R-:W-:Y:S05]  /*c1f0*/  WARPSYNC.COLLECTIVE R24, `(.L_x_957) ;  /* 0x0000000018087348 */ /* 0x000fea0003c00000 */
[----:B------:R0:W1:Y:S02]  /*c200*/  SHFL.DOWN P5, R44, R14, R15, R27 ;  /* 0x0800000f0e2c7389 */ /* 0x00006400000a001b */
[----:B01----:R-:W-:Y:S05]  /*c210*/  ENDCOLLECTIVE ;  /* 0x000000000000791b */ /* 0x003fea0003800000 */
.L_x_957:
[----:B------:R-:W-:Y:S05]  /*c220*/  WARPSYNC.COLLECTIVE R24, `(.L_x_958) ;  /* 0x0000000018087348 */ /* 0x000fea0003c00000 */
[----:B------:R-:W-:Y:S01]  /*c230*/  VOTE.ALL P3, P3 ;  /* 0x0000000000ff7806 */ /* 0x000fe20001860000 */
[----:B------:R-:W-:-:S12]  /*c240*/  ENDCOLLECTIVE ;  /* 0x000000000000791b */ /* 0x000fd80003800000 */
.L_x_958:
[----:B------:R-:W-:-:S05]  /*c250*/  SEL R51, R51, RZ, !P1 ;  /* 0x000000ff33337207 */ /* 0x000fca0004800000 */
[----:B------:R-:W-:Y:S01]  /*c260*/  IMAD.IADD R16, R16, 0x1, R51 ;  /* 0x0000000110107824 */ /* 0x000fe200078e0233 */
[----:B------:R-:W-:-:S04]  /*c270*/  SEL R44, R44, RZ, !P2 ;  /* 0x000000ff2c2c7207 */ /* 0x000fc80005000000 */
[----:B------:R-:W-:-:S05]  /*c280*/  SEL R13, R44, RZ, !P1 ;  /* 0x000000ff2c0d7207 */ /* 0x000fca0004800000 */
[----:B------:R-:W-:Y:S02]  /*c290*/  IMAD.IADD R18, R18, 0x1, R13 ;  /* 0x0000000112127824 */ /* 0x000fe400078e020d */
[----:B------:R-:W0:Y:S02]  /*c2a0*/  LDC.64 R12, c[0x0][0x3b0] ;  /* 0x0000ec00ff0c7b82 */ /* 0x000e240000000a00 */
[----:B0-----:R-:W-:-:S05]  /*c2b0*/  IADD3 R26, P1, PT, R12, 0x200, RZ ;  /* 0x000002000c1a7810 */ /* 0x001fca0007f3e0ff */
[----:B------:R-:W-:Y:S01]  /*c2c0*/  IMAD.X R51, RZ, RZ, R13, P1 ;  /* 0x000000ffff337224 */ /* 0x000fe200008e060d */
[----:B------:R-:W-:Y:S07]  /*c2d0*/  BRA `(.L_x_959) ;  /* 0xffffff7800007947 */ /* 0x000fee000383ffff */
.L_x_890:
[----:B------:R-:W-:Y:S01]  /*c2e0*/  BSSY B0, `(.L_x_960) ;  /* 0x0000006000007945 */ /* 0x000fe20003800000 */
[----:B------:R-:W-:Y:S01]  /*c2f0*/  PLOP3.LUT P3, PT, P1, PT, PT, 0x8, 0x80 ;  /* 0x000000000080781c */ /* 0x000fe20000f6e170 */
[----:B------:R-:W-:-:S12]  /*c300*/  IMAD.MOV.U32 R24, RZ, RZ, -0x1 ;  /* 0xffffffffff187424 */ /* 0x000fd800078e00ff */
[----:B------:R-:W-:Y:S05]  /*c310*/  WARPSYNC.COLLECTIVE R24, `(.L_x_961) ;  /* 0x0000000018087348 */ /* 0x000fea0003c00000 */
[----:B------:R-:W-:Y:S01]  /*c320*/  VOTE.ANY P3, P3 ;  /* 0x0000000000ff7806 */ /* 0x000fe20001860100 */
[----:B------:R-:W-:-:S12]  /*c330*/  ENDCOLLECTIVE ;  /* 0x000000000000791b */ /* 0x000fd80003800000 */
.L_x_961:
[----:B------:R-:W-:Y:S05]  /*c340*/  BSYNC B0 ;  /* 0x0000000000007941 */ /* 0x000fea0003800000 */
.L_x_960:
[----:B------:R-:W-:Y:S01]  /*c350*/  PLOP3.LUT P1, PT, P3, PT, PT, 0x80, 0x8 ;  /* 0x000000000008781c */ /* 0x000fe20001f2f070 */
[----:B------:R-:W-:-:S12]  /*c360*/  BRA `(.L_x_962) ;  /* 0xffffff7800047947 */ /* 0x000fd8000383ffff */
.L_x_892:
[----:B------:R-:W-:Y:S01]  /*c370*/  ISETP.NE.U32.AND P3, PT, R14, 0x65, PT ;  /* 0x000000650e00780c */ /* 0x000fe20003f65070 */
[----:B------:R-:W-:Y:S01]  /*c380*/  BSSY B0, `(.L_x_963) ;  /* 0x0000007000007945 */ /* 0x000fe20003800000 */
[----:B------:R-:W-:Y:S01]  /*c390*/  PLOP3.LUT P5, PT, P5, PT, PT, 0x8, 0x80 ;  /* 0x000000000080781c */ /* 0x000fe20002fae170 */
[----:B------:R-:W-:Y:S01]  /*c3a0*/  IMAD.MOV.U32 R24, RZ, RZ, -0x1 ;  /* 0xffffffffff187424 */ /* 0x000fe200078e00ff */
[----:B------:R-:W-:-:S13]  /*c3b0*/  ISETP.NE.AND.EX P3, PT, R15, RZ, PT, P3 ;  /* 0x000000ff0f00720c */ /* 0x000fda0003f65330 */
[----:B------:R-:W-:Y:S05]  /*c3c0*/  WARPSYNC.COLLECTIVE R24, `(.L_x_964) ;  /* 0x0000000018087348 */ /* 0x000fea0003c00000 */
[----:B------:R-:W-:Y:S01]  /*c3d0*/  VOTE.ANY R24, PT, P5 ;  /* 0x0000000000187806 */ /* 0x000fe200028e0100 */
[----:B------:R-:W-:Y:S06]  /*c3e0*/  ENDCOLLECTIVE ;  /* 0x000000000000791b */ /* 0x000fec0003800000 */
.L_x_964:
[----:B------:R-:W-:Y:S05]  /*c3f0*/  BSYNC B0 ;  /* 0x0000000000007941 */ /* 0x000fea0003800000 */
.L_x_963:
[----:B------:R-:W-:Y:S01]  /*c400*/  LOP3.LUT R24, R24, 0x80000000, R17, 0xec, !PT ;  /* 0x8000000018187812 */ /* 0x000fe200078eec11 */
[----:B------:R-:W-:Y:S01]  /*c410*/  IMAD.MOV.U32 R14, RZ, RZ, R12 ;  /* 0x000000ffff0e7224 */ /* 0x000fe200078e000c */
[----:B------:R-:W-:Y:S01]  /*c420*/  ISETP.NE.AND P2, PT, R12, RZ, PT ;  /* 0x000000ff0c00720c */ /* 0x000fe20003f45270 */
[----:B------:R-:W-:Y:S02]  /*c430*/  VIADD R50, R50, 0xffffffe0 ;  /* 0xffffffe032327836 */ /* 0x000fe40000000000 */
        /* <DEDUP_REMOVED lines=8> */
.L_x_965:
[----:B------:R-:W-:Y:S01]  /*c4c0*/  ISETP.GE.AND P1, PT, R43, R27, PT ;  /* 0x0000001b2b00720c */ /* 0x000fe20003f26270 */
[----:B------:R-:W-:Y:S02]  /*c4d0*/  IMAD.MOV.U32 R14, RZ, RZ, R13 ;  /* 0x000000ffff0e7224 */ /* 0x000fe400078e000d */
[----:B------:R-:W-:-:S10]  /*c4e0*/  IMAD.MOV.U32 R58, RZ, RZ, R44 ;  /* 0x000000ffff3a7224 */ /* 0x000fd400078e002c */
[----:B------:R-:W-:Y:S05]  /*c4f0*/  WARPSYNC.COLLECTIVE R24, `(.L_x_966) ;  /* 0x0000000018087348 */ /* 0x000fea0003c00000 */
[----:B------:R0:W1:Y:S02]  /*c500*/  SHFL.DOWN P5, R44, R14, R15, R27 ;  /* 0x0800000f0e2c7389 */ /* 0x00006400000a001b */
[----:B01----:R-:W-:Y:S05]  /*c510*/  ENDCOLLECTIVE ;  /* 0x000000000000791b */ /* 0x003fea0003800000 */
.L_x_966:
[----:B------:R-:W-:Y:S01]  /*c520*/  SEL R59, R58, RZ, !P1 ;  /* 0x000000ff3a3b7207 */ /* 0x000fe20004800000 */
[----:B------:R-:W-:-:S04]  /*c530*/  VIADD R58, R43, 0x2 ;  /* 0x000000022b3a7836 */ /* 0x000fc80000000000 */
[----:B------:R-:W-:-:S04]  /*c540*/  IMAD.IADD R59, R12, 0x1, R59 ;  /* 0x000000010c3b7824 */ /* 0x000fc800078e023b */
[----:B------:R-:W-:Y:S02]  /*c550*/  IMAD.MOV.U32 R14, RZ, RZ, R59 ;  /* 0x000000ffff0e7224 */ /* 0x000fe400078e003b */
[----:B------:R-:W-:Y:S01]  /*c560*/  IMAD.MOV.U32 R15, RZ, RZ, 0x2 ;  /* 0x00000002ff0f7424 */ /* 0x000fe200078e00ff */
[----:B------:R-:W-:Y:S02]  /*c570*/  SEL R44, R44, RZ, !P2 ;  /* 0x000000ff2c2c7207 */ /* 0x000fe40005000000 */
[----:B------:R-:W-:Y:S02]  /*c580*/  ISETP.NE.AND P2, PT, R59, RZ, PT ;  /* 0x000000ff3b00720c */ /* 0x000fe40003f45270 */
[----:B------:R-:W-:Y:S02]  /*c590*/  SEL R44, R44, RZ, !P1 ;  /* 0x000000ff2c2c7207 */ /* 0x000fe40004800000 */
[----:B------:R-:W-:-:S03]  /*c5a0*/  ISETP.GT.AND P1, PT, R58, R27, PT ;  /* 0x0000001b3a00720c */ /* 0x000fc60003f24270 */
[----:B------:R-:W-:-:S10]  /*c5b0*/  IMAD.IADD R12, R13, 0x1, R44 ;  /* 0x000000010d0c7824 */ /* 0x000fd400078e022c */
[----:B------:R-:W-:Y:S05]  /*c5c0*/  WARPSYNC.COLLECTIVE R24, `(.L_x_967) ;  /* 0x0000000018087348 */ /* 0x000fea0003c00000 */
[----:B------:R0:W1:Y:S02]  /*c5d0*/  SHFL.DOWN P5, R44, R14, R15, R27 ;  /* 0x0800000f0e2c7389 */ /* 0x00006400000a001b */
[----:B01----:R-:W-:Y:S05]  /*c5e0*/  ENDCOLLECTIVE ;  /* 0x000000000000791b */ /* 0x003fea0003800000 */
.L_x_967:
[----:B------:R-:W-:Y:S02]  /*c5f0*/  IMAD.MOV.U32 R14, RZ, RZ, R12 ;  /* 0x000000ffff0e7224 */ /* 0x000fe400078e000c */
[----:B------:R-:W-:-:S07]  /*c600*/  IMAD.MOV.U32 R13, RZ, RZ, R44 ;  /* 0x000000ffff0d7224 */ /* 0x000fce00078e002c */
[----:B------:R-:W-:Y:S05]  /*c610*/  WARPSYNC.COLLECTIVE R24, `(.L_x_968) ;  /* 0x0000000018087348 */ /* 0x000fea0003c00000 */
[----:B------:R0:W1:Y:S02]  /*c620*/  SHFL.DOWN P5, R44, R14, R15, R27 ;  /* 0x0800000f0e2c7389 */ /* 0x00006400000a001b */
[----:B01----:R-:W-:Y:S05]  /*c630*/  ENDCOLLECTIVE ;  /* 0x000000000000791b */ /* 0x003fea0003800000 */
.L_x_968:
        /* <DEDUP_REMOVED lines=10> */
.L_x_969:
[----:B------:R-:W-:Y:S01]  /*c6e0*/  ISETP.GT.AND P1, PT, R22, R27, PT ;  /* 0x0000001b1600720c */ /* 0x000fe20003f24270 */
[----:B------:R-:W-:-:S04]  /*c6f0*/  IMAD.IADD R13, R12, 0x1, R13 ;  /* 0x000000010c0d7824 */ /* 0x000fc800078e020d */
[----:B------:R-:W-:Y:S02]  /*c700*/  IMAD.MOV.U32 R14, RZ, RZ, R13 ;  /* 0x000000ffff0e7224 */ /* 0x000fe400078e000d */
[----:B------:R-:W-:-:S07]  /*c710*/  IMAD.MOV.U32 R12, RZ, RZ, R44 ;  /* 0x000000ffff0c7224 */ /* 0x000fce00078e002c */
[----:B------:R-:W-:Y:S05]  /*c720*/  WARPSYNC.COLLECTIVE R24, `(.L_x_970) ;  /* 0x0000000018087348 */ /* 0x000fea0003c00000 */
[----:B------:R0:W1:Y:S02]  /*c730*/  SHFL.DOWN P5, R44, R14, R15, R27 ;  /* 0x0800000f0e2c7389 */ /* 0x00006400000a001b */
[----:B01----:R-:W-:Y:S05]  /*c740*/  ENDCOLLECTIVE ;  /* 0x000000000000791b */ /* 0x003fea0003800000 */
.L_x_970:
[----:B------:R-:W-:-:S05]  /*c750*/  SEL R59, R12, RZ, !P1 ;  /* 0x000000ff0c3b7207 */ /* 0x000fca0004800000 */
        /* <DEDUP_REMOVED lines=11> */
.L_x_971:
[----:B------:R-:W-:Y:S02]  /*c810*/  IMAD.MOV.U32 R14, RZ, RZ, R59 ;  /* 0x000000ffff0e7224 */ /* 0x000fe400078e003b */
[----:B------:R-:W-:-:S07]  /*c820*/  IMAD.MOV.U32 R12, RZ, RZ, R44 ;  /* 0x000000ffff0c7224 */ /* 0x000fce00078e002c */
[----:B------:R-:W-:Y:S05]  /*c830*/  WARPSYNC.COLLECTIVE R24, `(.L_x_972) ;  /* 0x0000000018087348 */ /* 0x000fea0003c00000 */
[----:B------:R0:W1:Y:S02]  /*c840*/  SHFL.DOWN P5, R44, R14, R15, R27 ;  /* 0x0800000f0e2c7389 */ /* 0x00006400000a001b */
[----:B01----:R-:W-:Y:S05]  /*c850*/  ENDCOLLECTIVE ;  /* 0x000000000000791b */ /* 0x003fea0003800000 */
.L_x_972:
        /* <DEDUP_REMOVED lines=12> */
.L_x_973:
[----:B------:R-:W-:Y:S02]  /*c920*/  IMAD.MOV.U32 R14, RZ, RZ, R12 ;  /* 0x000000ffff0e7224 */ /* 0x000fe400078e000c */
[----:B------:R-:W-:-:S07]  /*c930*/  IMAD.MOV.U32 R58, RZ, RZ, R44 ;  /* 0x000000ffff3a7224 */ /* 0x000fce00078e002c */
[----:B------:R-:W-:Y:S05]  /*c940*/  WARPSYNC.COLLECTIVE R24, `(.L_x_974) ;  /* 0x0000000018087348 */ /* 0x000fea0003c00000 */
[----:B------:R0:W1:Y:S02]  /*c950*/  SHFL.DOWN P5, R44, R14, R15, R27 ;  /* 0x0800000f0e2c7389 */ /* 0x00006400000a001b */
[----:B01----:R-:W-:Y:S05]  /*c960*/  ENDCOLLECTIVE ;  /* 0x000000000000791b */ /* 0x003fea0003800000 */
.L_x_974:
[----:B------:R-:W-:Y:S05]  /*c970*/  WARPSYNC.COLLECTIVE R24, `(.L_x_975) ;  /* 0x0000000018087348 */ /* 0x000fea0003c00000 */
[----:B------:R-:W-:Y:S01]  /*c980*/  VOTE.ALL P3, P3 ;  /* 0x0000000000ff7806 */ /* 0x000fe20001860000 */
[----:B------:R-:W-:-:S12]  /*c990*/  ENDCOLLECTIVE ;  /* 0x000000000000791b */ /* 0x000fd80003800000 */
.L_x_975:
[----:B------:R-:W-:Y:S02]  /*c9a0*/  SEL R58, R58, RZ, !P1 ;  /* 0x000000ff3a3a7207 */ /* 0x000fe40004800000 */
[----:B------:R-:W-:-:S04]  /*c9b0*/  SEL R44, R44, RZ, !P2 ;  /* 0x000000ff2c2c7207 */ /* 0x000fc80005000000 */
[----:B------:R-:W-:Y:S02]  /*c9c0*/  SEL R59, R44, RZ, !P1 ;  /* 0x000000ff2c3b7207 */ /* 0x000fe40004800000 */
[----:B------:R-:W-:Y:S02]  /*c9d0*/  ISETP.NE.AND P1, PT, R16, RZ, PT ;  /* 0x000000ff1000720c */ /* 0x000fe40003f25270 */
[----:B------:R-:W-:Y:S01]  /*c9e0*/  IADD3 R16, PT, PT, R13, R58, R16 ;  /* 0x0000003a0d107210 */ /* 0x000fe20007ffe010 */
[----:B------:R-:W-:-:S05]  /*c9f0*/  IMAD.IADD R59, R12, 0x1, R59 ;  /* 0x000000010c3b7824 */ /* 0x000fca00078e023b */
[----:B------:R-:W-:-:S05]  /*ca00*/  SEL R59, R59, RZ, !P1 ;  /* 0x000000ff3b3b7207 */ /* 0x000fca0004800000 */
[----:B------:R-:W-:Y:S01]  /*ca10*/  IMAD.IADD R18, R59, 0x1, R18 ;  /* 0x000000013b127824 */ /* 0x000fe200078e0212 */
[----:B------:R-:W-:Y:S06]  /*ca20*/  BRA `(.L_x_976) ;  /* 0xffffff7400507947 */ /* 0x000fec000383ffff */
.L_x_921:
[----:B------:R-:W-:Y:S01]  /*ca30*/  BSSY B0, `(.L_x_977) ;  /* 0x0000006000007945 */ /* 0x000fe20003800000 */
[----:B------:R-:W-:Y:S01]  /*ca40*/  PLOP3.LUT P3, PT, P3, PT, PT, 0x8, 0x80 ;  /* 0x000000000080781c */ /* 0x000fe20001f6e170 */
[----:B------:R-:W-:-:S12]  /*ca50*/  IMAD.MOV.U32 R24, RZ, RZ, -0x1 ;  /* 0xffffffffff187424 */ /* 0x000fd800078e00ff */
[----:B------:R-:W-:Y:S05]  /*ca60*/  WARPSYNC.COLLECTIVE R24, `(.L_x_978) ;  /* 0x0000000018087348 */ /* 0x000fea0003c00000 */
[----:B------:R-:W-:Y:S01]  /*ca70*/  VOTE.ANY P3, P3 ;  /* 0x0000000000ff7806 */ /* 0x000fe20001860100 */
[----:B------:R-:W-:-:S12]  /*ca80*/  ENDCOLLECTIVE ;  /* 0x000000000000791b */ /* 0x000fd80003800000 */
.L_x_978:
[----:B------:R-:W-:Y:S05]  /*ca90*/  BSYNC B0 ;  /* 0x0000000000007941 */ /* 0x000fea0003800000 */
.L_x_977:
[----:B------:R-:W-:Y:S05]  /*caa0*/  BRA `(.L_x_979) ;  /* 0xffffffcc00347947 */ /* 0x000fea000383ffff */
.L_x_923:
[----:B------:R-:W0:Y:S01]  /*cab0*/  S2R R21, SR_GEMASK ;  /* 0x0000000000157919 */ /* 0x000e220000003c00 */
[----:B------:R-:W-:Y:S01]  /*cac0*/  BSSY B0, `(.L_x_980) ;  /* 0x0000006000007945 */ /* 0x000fe20003800000 */
[----:B------:R-:W-:Y:S01]  /*cad0*/  PLOP3.LUT P5, PT, P5, PT, PT, 0x8, 0x80 ;  /* 0x000000000080781c */ /* 0x000fe20002fae170 */
[----:B------:R-:W-:-:S12]  /*cae0*/  IMAD.MOV.U32 R24, RZ, RZ, -0x1 ;  /* 0xffffffffff187424 */ /* 0x000fd800078e00ff */
[----:B0-----:R-:W-:Y:S05]  /*caf0*/  WARPSYNC.COLLECTIVE R24, `(.L_x_981) ;  /* 0x0000000018087348 */ /* 0x001fea0003c00000 */
[----:B------:R-:W-:Y:S01]  /*cb00*/  VOTE.ANY R24, PT, P5 ;  /* 0x0000000000187806 */ /* 0x000fe200028e0100 */
[----:B0-----:R-:W-:Y:S06]  /*cb10*/  ENDCOLLECTIVE ;  /* 0x000000000000791b */ /* 0x001fec0003800000 */
.L_x_981:
[----:B------:R-:W-:Y:S05]  /*cb20*/  BSYNC B0 ;  /* 0x0000000000007941 */ /* 0x000fea0003800000 */
.L_x_980:
[----:B------:R-:W-:Y:S01]  /*cb30*/  LOP3.LUT R24, R24, 0x80000000, R21, 0xec, !PT ;  /* 0x8000000018187812 */ /* 0x000fe200078eec15 */
[----:B------:R-:W-:Y:S01]  /*cb40*/  IMAD.MOV.U32 R14, RZ, RZ, R8 ;  /* 0x000000ffff0e7224 */ /* 0x000fe200078e0008 */
[----:B------:R-:W-:-:S03]  /*cb50*/  LOP3.LUT R55, RZ, R0, RZ, 0x33, !PT ;  /* 0x00000000ff377212 */ /* 0x000fc600078e33ff */
[----:B------:R-:W-:Y:S02]  /*cb60*/  VIADD R15, R24, 0xffffffff ;  /* 0xffffffff180f7836 */ /* 0x000fe40000000000 */
[----:B------:R-:W-:-:S03]  /*cb70*/  IMAD.IADD R55, R55, 0x1, R50 ;  /* 0x0000000137377824 */ /* 0x000fc600078e0232 */
[----:B------:R-:W-:Y:S01]  /*cb80*/  LOP3.LUT R22, R24, R15, RZ, 0xc, !PT ;  /* 0x0000000f18167212 */ /* 0x000fe200078e0cff */
[----:B------:R-:W-:Y:S02]  /*cb90*/  IMAD.MOV.U32 R15, RZ, RZ, 0x1 ;  /* 0x00000001ff0f7424 */ /* 0x000fe400078e00ff */
[----:B------:R-:W-:Y:S01]  /*cba0*/  IMAD.MOV.U32 R24, RZ, RZ, -0x1 ;  /* 0xffffffffff187424 */ /* 0x000fe200078e00ff */
[----:B------:R0:W1:Y:S06]  /*cbb0*/  POPC R27, R22 ;  /* 0x00000016001b7309 */ /* 0x00006c0000000000 */
[----:B01----:R-:W-:Y:S05]  /*cbc0*/  WARPSYNC.COLLECTIVE R24, `(.L_x_982) ;  /* 0x0000000018087348 */ /* 0x003fea0003c00000 */
[----:B-1----:R1:W2:Y:S02]  /*cbd0*/  SHFL.DOWN P5, R44, R14, R15, R27 ;  /* 0x0800000f0e2c7389 */ /* 0x0022a400000a001b */
[----:B012---:R-:W-:Y:S05]  /*cbe0*/  ENDCOLLECTIVE ;  /* 0x000000000000791b */ /* 0x007fea0003800000 */
.L_x_982:
[----:B------:R-:W-:Y:S01]  /*cbf0*/  ISETP.GE.AND P3, PT, R41, R27, PT ;  /* 0x0000001b2900720c */ /* 0x000fe20003f66270 */
[----:B------:R-:W-:Y:S02]  /*cc00*/  IMAD.MOV.U32 R14, RZ, RZ, R9 ;  /* 0x000000ffff0e7224 */ /* 0x000fe400078e0009 */
[----:B------:R-:W-:-:S10]  /*cc10*/  IMAD.MOV.U32 R20, RZ, RZ, R44 ;  /* 0x000000ffff147224 */ /* 0x000fd400078e002c */
[----:B------:R-:W-:Y:S05]  /*cc20*/  WARPSYNC.COLLECTIVE R24, `(.L_x_983) ;  /* 0x0000000018087348 */ /* 0x000fea0003c00000 */
[----:B------:R0:W1:Y:S02]  /*cc30*/  SHFL.DOWN P5, R44, R14, R15, R27 ;  /* 0x0800000f0e2c7389 */ /* 0x00006400000a001b */
[----:B01----:R-:W-:Y:S05]  /*cc40*/  ENDCOLLECTIVE ;  /* 0x000000000000791b */ /* 0x003fea0003800000 */
.L_x_983:
[----:B------:R-:W-:-:S05]  /*cc50*/  SEL R23, R20, RZ, !P3 ;  /* 0x000000ff14177207 */ /* 0x000fca0005800000 */
[----:B------:R-:W-:-:S04]  /*cc60*/  IMAD.IADD R20, R8, 0x1, R23 ;  /* 0x0000000108147824 */ /* 0x000fc800078e0217 */
[----:B------:R-:W-:Y:S02]  /*cc70*/  IMAD.MOV.U32 R14, RZ, RZ, R20 ;  /* 0x000000ffff0e7224 */ /* 0x000fe400078e0014 */
[----:B------:R-:W-:Y:S01]  /*cc80*/  IMAD.MOV.U32 R15, RZ, RZ, 0x2 ;  /* 0x00000002ff0f7424 */ /* 0x000fe200078e00ff */
[----:B------:R-:W-:Y:S01]  /*cc90*/  ISETP.NE.AND P5, PT, R8, RZ, PT ;  /* 0x000000ff0800720c */ /* 0x000fe20003fa5270 */
[----:B------:R-:W-:-:S03]  /*cca0*/  VIADD R8, R41, 0x2 ;  /* 0x0000000229087836 */ /* 0x000fc60000000000 */
[----:B------:R-:W-:-:S04]  /*ccb0*/  SEL R44, R44, RZ, !P5 ;  /* 0x000000ff2c2c7207 */ /* 0x000fc80006800000 */
[----:B------:R-:W-:Y:S02]  /*ccc0*/  SEL R45, R44, RZ, !P3 ;  /* 0x000000ff2c2d7207 */ /* 0x000fe40005800000 */
[----:B------:R-:W-:-:S13]  /*ccd0*/  ISETP.GT.AND P3, PT, R8, R27, PT ;  /* 0x0000001b0800720c */ /* 0x000fda0003f64270 */
[----:B------:R-:W-:Y:S05]  /*cce0*/  WARPSYNC.COLLECTIVE R24, `(.L_x_984) ;  /* 0x0000000018087348 */ /* 0x000fea0003c00000 */
[----:B------:R0:W1:Y:S02]  /*ccf0*/  SHFL.DOWN P5, R44, R14, R15, R27 ;  /* 0x0800000f0e2c7389 */ /* 0x00006400000a001b */
[----:B01----:R-:W-:Y:S05]  /*cd00*/  ENDCOLLECTIVE ;  /* 0x000000000000791b */ /* 0x003fea0003800000 */
.L_x_984:
[----:B------:R-:W-:-:S04]  /*cd10*/  IMAD.IADD R22, R9, 0x1, R45 ;  /* 0x0000000109167824 */ /* 0x000fc800078e022d */
[----:B------:R-:W-:Y:S02]  /*cd20*/  IMAD.MOV.U32 R14, RZ, RZ, R22 ;  /* 0x000000ffff0e7224 */ /* 0x000fe400078e0016 */
[----:B------:R-:W-:-:S07]  /*cd30*/  IMAD.MOV.U32 R23, RZ, RZ, R44 ;  /* 0x000000ffff177224 */ /* 0x000fce00078e002c */
[----:B------:R-:W-:Y:S05]  /*cd40*/  WARPSYNC.COLLECTIVE R24, `(.L_x_985) ;  /* 0x0000000018087348 */ /* 0x000fea0003c00000 */
[----:B------:R0:W1:Y:S02]  /*cd50*/  SHFL.DOWN P5, R44, R14, R15, R27 ;  /* 0x0800000f0e2c7389 */ /* 0x00006400000a001b */
[----:B01----:R-:W-:Y:S05]  /*cd60*/  ENDCOLLECTIVE ;  /* 0x000000000000791b */ /* 0x003fea0003800000 */
.L_x_985:
        /* <DEDUP_REMOVED lines=12> */
.L_x_986:
[----:B------:R-:W-:-:S04]  /*ce30*/  IMAD.IADD R54, R22, 0x1, R9 ;  /* 0x0000000116367824 */ /* 0x000fc800078e0209 */
[----:B------:R-:W-:Y:S02]  /*ce40*/  IMAD.MOV.U32 R14, RZ, RZ, R54 ;  /* 0x000000ffff0e7224 */ /* 0x000fe400078e0036 */
[----:B------:R-:W-:-:S07]  /*ce50*/  IMAD.MOV.U32 R9, RZ, RZ, R44 ;  /* 0x000000ffff097224 */ /* 0x000fce00078e002c */
[----:B------:R-:W-:Y:S05]  /*ce60*/  WARPSYNC.COLLECTIVE R24, `(.L_x_987) ;  /* 0x0000000018087348 */ /* 0x000fea0003c00000 */
[----:B------:R0:W1:Y:S02]  /*ce70*/  SHFL.DOWN P5, R44, R14, R15, R27 ;  /* 0x0800000f0e2c7389 */ /* 0x00006400000a001b */
[----:B01----:R-:W-:Y:S05]  /*ce80*/  ENDCOLLECTIVE ;  /* 0x000000000000791b */ /* 0x003fea0003800000 */
.L_x_987:
[----:B------:R-:W-:-:S05]  /*ce90*/  SEL R9, R9, RZ, !P3 ;  /* 0x000000ff09097207 */ /* 0x000fca0005800000 */
[----:B------:R-:W-:-:S04]  /*cea0*/  IMAD.IADD R58, R8, 0x1, R9 ;  /* 0x00000001083a7824 */ /* 0x000fc800078e0209 */
[----:B------:R-:W-:Y:S02]  /*ceb0*/  IMAD.MOV.U32 R14, RZ, RZ, R58 ;  /* 0x000000ffff0e7224 */ /* 0x000fe400078e003a */
[----:B------:R-:W-:Y:S01]  /*cec0*/  IMAD.MOV.U32 R15, RZ, RZ, 0x8 ;  /* 0x00000008ff0f7424 */ /* 0x000fe200078e00ff */
[----:B------:R-:W-:-:S04]  /*ced0*/  ISETP.NE.AND P5, PT, R8, RZ, PT ;  /* 0x000000ff0800720c */ /* 0x000fc80003fa5270 */
[----:B------:R-:W-:-:S04]  /*cee0*/  SEL R44, R44, RZ, !P5 ;  /* 0x000000ff2c2c7207 */ /* 0x000fc80006800000 */
[----:B------:R-:W-:-:S07]  /*cef0*/  SEL R23, R44, RZ, !P3 ;  /* 0x000000ff2c177207 */ /* 0x000fce0005800000 */
[----:B------:R-:W-:Y:S05]  /*cf00*/  WARPSYNC.COLLECTIVE R24, `(.L_x_988) ;  /* 0x0000000018087348 */ /* 0x000fea0003c00000 */
[----:B------:R0:W1:Y:S02]  /*cf10*/  SHFL.DOWN P5, R44, R14, R15, R27 ;  /* 0x0800000f0e2c7389 */ /* 0x00006400000a001b */
[----:B01----:R-:W-:Y:S05]  /*cf20*/  ENDCOLLECTIVE ;  /* 0x000000000000791b */ /* 0x003fea0003800000 */
.L_x_988:
[----:B------:R-:W-:Y:S02]  /*cf30*/  IMAD.IADD R56, R54, 0x1, R23 ;  /* 0x0000000136387824 */ /* 0x000fe400078e0217 */
[----:B------:R-:W-:-:S05]  /*cf40*/  VIADD R23, R41, 0x8 ;  /* 0x0000000829177836 */ /* 0x000fca0000000000 */
[----:B------:R-:W-:Y:S01]  /*cf50*/  ISETP.GT.AND P3, PT, R23, R27, PT ;  /* 0x0000001b1700720c */ /* 0x000fe20003f64270 */
[----:B------:R-:W-:Y:S02]  /*cf60*/  IMAD.MOV.U32 R14, RZ, RZ, R56 ;  /* 0x000000ffff0e7224 */ /* 0x000fe400078e0038 */
[----:B------:R-:W-:-:S10]  /*cf70*/  IMAD.MOV.U32 R9, RZ, RZ, R44 ;  /* 0x000000ffff097224 */ /* 0x000fd400078e002c */
[----:B------:R-:W-:Y:S05]  /*cf80*/  WARPSYNC.COLLECTIVE R24, `(.L_x_989) ;  /* 0x0000000018087348 */ /* 0x000fea0003c00000 */
[----:B------:R0:W1:Y:S02]  /*cf90*/  SHFL.DOWN P5, R44, R14, R15, R27 ;  /* 0x0800000f0e2c7389 */ /* 0x00006400000a001b */
[----:B01----:R-:W-:Y:S05]  /*cfa0*/  ENDCOLLECTIVE ;  /* 0x000000000000791b */ /* 0x003fea0003800000 */
.L_x_989:
[----:B------:R-:W-:-:S05]  /*cfb0*/  SEL R9, R9, RZ, !P3 ;  /* 0x000000ff09097207 */ /* 0x000fca0005800000 */
[----:B------:R-:W-:Y:S02]  /*cfc0*/  IMAD.IADD R20, R58, 0x1, R9 ;  /* 0x000000013a147824 */ /* 0x000fe400078e0209 */
[----:B------:R-:W0:Y:S03]  /*cfd0*/  LDC.64 R8, c[0x0][0x3b0] ;  /* 0x0000ec00ff087b82 */ /* 0x000e260000000a00 */
[----:B------:R-:W-:Y:S01]  /*cfe0*/  ISETP.NE.AND P6, PT, R20, RZ, PT ;  /* 0x000000ff1400720c */ /* 0x000fe20003fc5270 */
[----:B------:R-:W-:Y:S02]  /*cff0*/  IMAD.MOV.U32 R14, RZ, RZ, R20 ;  /* 0x000000ffff0e7224 */ /* 0x000fe400078e0014 */
[----:B------:R-:W-:Y:S01]  /*d000*/  IMAD.MOV.U32 R15, RZ, RZ, 0x10 ;  /* 0x00000010ff0f7424 */ /* 0x000fe200078e00ff */
[----:B------:R-:W-:-:S04]  /*d010*/  ISETP.NE.AND P5, PT, R58, RZ, PT ;  /* 0x000000ff3a00720c */ /* 0x000fc80003fa5270 */
[----:B------:R-:W-:-:S04]  /*d020*/  SEL R44, R44, RZ, !P5 ;  /* 0x000000ff2c2c7207 */ /* 0x000fc80006800000 */
[----:B------:R-:W-:Y:S02]  /*d030*/  SEL R45, R44, RZ, !P3 ;  /* 0x000000ff2c2d7207 */ /* 0x000fe40005800000 */
[----:B------:R-:W-:-:S13]  /*d040*/  ISETP.NE.U32.AND P3, PT, R10, 0x65, PT ;  /* 0x000000650a00780c */ /* 0x000fda0003f65070 */
[----:B0-----:R-:W-:Y:S05]  /*d050*/  WARPSYNC.COLLECTIVE R24, `(.L_x_990) ;  /* 0x0000000018087348 */ /* 0x001fea0003c00000 */
[----:B------:R1:W2:Y:S02]  /*d060*/  SHFL.DOWN P5, R44, R14, R15, R27 ;  /* 0x0800000f0e2c7389 */ /* 0x0002a400000a001b */
[----:B012---:R-:W-:Y:S05]  /*d070*/  ENDCOLLECTIVE ;  /* 0x000000000000791b */ /* 0x007fea0003800000 */
.L_x_990:
[----:B------:R-:W-:Y:S01]  /*d080*/  IMAD.IADD R22, R56, 0x1, R45 ;  /* 0x0000000138167824 */ /* 0x000fe200078e022d */
[----:B------:R-:W-:Y:S01]  /*d090*/  ISETP.NE.AND.EX P3, PT, R11, RZ, PT, P3 ;  /* 0x000000ff0b00720c */ /* 0x000fe20003f65330 */
[----:B------:R-:W-:Y:S02]  /*d0a0*/  VIADD R45, R41, 0x10 ;  /* 0x00000010292d7836 */ /* 0x000fe40000000000 */
[----:B------:R-:W-:Y:S02]  /*d0b0*/  IMAD.MOV.U32 R14, RZ, RZ, R22 ;  /* 0x000000ffff0e7224 */ /* 0x000fe400078e0016 */
[----:B------:R-:W-:-:S08]  /*d0c0*/  IMAD.MOV.U32 R54, RZ, RZ, R44 ;  /* 0x000000ffff367224 */ /* 0x000fd000078e002c */
[----:B------:R-:W-:Y:S05]  /*d0d0*/  WARPSYNC.COLLECTIVE R24, `(.L_x_991) ;  /* 0x0000000018087348 */ /* 0x000fea0003c00000 */
[----:B------:R0:W1:Y:S02]  /*d0e0*/  SHFL.DOWN P5, R44, R14, R15, R27 ;  /* 0x0800000f0e2c7389 */ /* 0x00006400000a001b */
[----:B01----:R-:W-:Y:S05]  /*d0f0*/  ENDCOLLECTIVE ;  /* 0x000000000000791b */ /* 0x003fea0003800000 */
.L_x_991:
[----:B------:R-:W-:Y:S05]  /*d100*/  WARPSYNC.COLLECTIVE R24, `(.L_x_992) ;  /* 0x0000000018087348 */ /* 0x000fea0003c00000 */
[----:B------:R-:W-:Y:S01]  /*d110*/  VOTE.ALL P3, P3 ;  /* 0x0000000000ff7806 */ /* 0x000fe20001860000 */
[----:B------:R-:W-:-:S12]  /*d120*/  ENDCOLLECTIVE ;  /* 0x000000000000791b */ /* 0x000fd80003800000 */
.L_x_992:
[----:B------:R-:W-:Y:S02]  /*d130*/  ISETP.GT.AND P5, PT, R45, R27, PT ;  /* 0x0000001b2d00720c */ /* 0x000fe40003fa4270 */
[----:B------:R-:W-:Y:S02]  /*d140*/  SEL R44, R44, RZ, !P6 ;  /* 0x000000ff2c2c7207 */ /* 0x000fe40007000000 */
[----:B------:R-:W-:Y:S02]  /*d150*/  SEL R11, R54, RZ, !P5 ;  /* 0x000000ff360b7207 */ /* 0x000fe40006800000 */
[----:B------:R-:W-:-:S03]  /*d160*/  SEL R51, R44, RZ, !P5 ;  /* 0x000000ff2c337207 */ /* 0x000fc60006800000 */
[----:B------:R-:W-:Y:S02]  /*d170*/  IMAD.IADD R20, R20, 0x1, R11 ;  /* 0x0000000114147824 */ /* 0x000fe400078e020b */
[----:B------:R-:W-:Y:S01]  /*d180*/  IMAD.IADD R22, R22, 0x1, R51 ;  /* 0x0000000116167824 */ /* 0x000fe200078e0233 */
[----:B------:R-:W-:-:S05]  /*d190*/  IADD3 R51, P5, PT, R8, 0x200, RZ ;  /* 0x0000020008337810 */ /* 0x000fca0007fbe0ff */
[----:B------:R-:W-:Y:S01]  /*d1a0*/  IMAD.X R50, RZ, RZ, R9, P5 ;  /* 0x000000ffff327224 */ /* 0x000fe200028e0609 */
[----:B------:R-:W-:Y:S07]  /*d1b0*/  BRA `(.L_x_993) ;  /* 0xffffffc800807947 */ /* 0x000fee000383ffff */
.L_x_925:
[----:B------:R-:W-:Y:S01]  /*d1c0*/  BSSY B0, `(.L_x_994) ;  /* 0x0000006000007945 */ /* 0x000fe20003800000 */
[----:B------:R-:W-:Y:S01]  /*d1d0*/  PLOP3.LUT P3, PT, P3, PT, PT, 0x8, 0x80 ;  /* 0x000000000080781c */ /* 0x000fe20001f6e170 */
[----:B------:R-:W-:-:S12]  /*d1e0*/  IMAD.MOV.U32 R24, RZ, RZ, -0x1 ;  /* 0xffffffffff187424 */ /* 0x000fd800078e00ff */
[----:B------:R-:W-:Y:S05]  /*d1f0*/  WARPSYNC.COLLECTIVE R24, `(.L_x_995) ;  /* 0x0000000018087348 */ /* 0x000fea0003c00000 */
[----:B------:R-:W-:Y:S01]  /*d200*/  VOTE.ANY P3, P3 ;  /* 0x0000000000ff7806 */ /* 0x000fe20001860100 */
[----:B------:R-:W-:-:S12]  /*d210*/  ENDCOLLECTIVE ;  /* 0x000000000000791b */ /* 0x000fd80003800000 */
.L_x_995:
[----:B------:R-:W-:Y:S05]  /*d220*/  BSYNC B0 ;  /* 0x0000000000007941 */ /* 0x000fea0003800000 */
.L_x_994:
[----:B------:R-:W-:Y:S05]  /*d230*/  BRA `(.L_x_996) ;  /* 0xffffffc8008c7947 */ /* 0x000fea000383ffff */
.L_x_927:
        /* <DEDUP_REMOVED lines=8> */
.L_x_998:
[----:B------:R-:W-:Y:S05]  /*d2c0*/  BSYNC B0 ;  /* 0x0000000000007941 */ /* 0x000fea0003800000 */
.L_x_997:
[----:B------:R-:W-:Y:S01]  /*d2d0*/  LOP3.LUT R24, R24, 0x80000000, R21, 0xec, !PT ;  /* 0x8000000018187812 */ /* 0x000fe200078eec15 */
[----:B------:R-:W-:Y:S01]  /*d2e0*/  IMAD.MOV.U32 R14, RZ, RZ, R8 ;  /* 0x000000ffff0e7224 */ /* 0x000fe200078e0008 */
[----:B------:R-:W-:Y:S01]  /*d2f0*/  ISETP.NE.AND P6, PT, R8, RZ, PT ;  /* 0x000000ff0800720c */ /* 0x000fe20003fc5270 */
[----:B------:R-:W-:Y:S02]  /*d300*/  IMAD.MOV.U32 R15, RZ, RZ, 0x1 ;  /* 0x00000001ff0f7424 */ /* 0x000fe400078e00ff */
[C---:B------:R-:W-:Y:S02]  /*d310*/  VIADD R11, R24.reuse, 0xffffffff ;  /* 0xffffffff180b7836 */ /* 0x040fe40000000000 */
[----:B------:R-:W-:Y:S02]  /*d320*/  VIADD R10, R41, 0x4 ;  /* 0x00000004290a7836 */ /* 0x000fe40000000000 */
[----:B------:R-:W-:Y:S01]  /*d330*/  VIADD R55, R55, 0xffffffe0 ;  /* 0xffffffe037377836 */ /* 0x000fe20000000000 */
[----:B------:R-:W-:Y:S01]  /*d340*/  LOP3.LUT R11, R24, R11, RZ, 0xc, !PT ;  /* 0x0000000b180b7212 */ /* 0x000fe200078e0cff */
[----:B------:R-:W-:-:S03]  /*d350*/  IMAD.MOV.U32 R24, RZ, RZ, -0x1 ;  /* 0xffffffffff187424 */ /* 0x000fc600078e00ff */
[----:B------:R0:W1:Y:S04]  /*d360*/  POPC R27, R11 ;  /* 0x0000000b001b7309 */ /* 0x0000680000000000 */
[----:B01----:R-:W-:Y:S05]  /*d370*/  WARPSYNC.COLLECTIVE R24, `(.L_x_999) ;  /* 0x0000000018087348 */ /* 0x003fea0003c00000 */
[----:B-1----:R1:W2:Y:S02]  /*d380*/  SHFL.DOWN P5, R44, R14, R15, R27 ;  /* 0x0800000f0e2c7389 */ /* 0x0022a400000a001b */
[----:B012---:R-:W-:Y:S05]  /*d390*/  ENDCOLLECTIVE ;  /* 0x000000000000791b */ /* 0x007fea0003800000 */
.L_x_999:
[----:B------:R-:W-:Y:S02]  /*d3a0*/  IMAD.MOV.U32 R14, RZ, RZ, R9 ;  /* 0x000000ffff0e7224 */ /* 0x000fe400078e0009 */
[----:B------:R-:W-:-:S07]  /*d3b0*/  IMAD.MOV.U32 R56, RZ, RZ, R44 ;  /* 0x000000ffff387224 */ /* 0x000fce00078e002c */
[----:B------:R-:W-:Y:S05]  /*d3c0*/  WARPSYNC.COLLECTIVE R24, `(.L_x_1000) ;  /* 0x0000000018087348 */ /* 0x000fea0003c00000 */
[----:B------:R0:W1:Y:S02]  /*d3d0*/  SHFL.DOWN P5, R44, R14, R15, R27 ;  /* 0x0800000f0e2c7389 */ /* 0x00006400000a001b */
[----:B01----:R-:W-:Y:S05]  /*d3e0*/  ENDCOLLECTIVE ;  /* 0x000000000000791b */ /* 0x003fea0003800000 */
.L_x_1000:
[----:B------:R-:W-:Y:S01]  /*d3f0*/  IMAD.MOV.U32 R15, RZ, RZ, 0x2 ;  /* 0x00000002ff0f7424 */ /* 0x000fe200078e00ff */
[----:B------:R-:W-:Y:S02]  /*d400*/  ISETP.GE.AND P5, PT, R41, R27, PT ;  /* 0x0000001b2900720c */ /* 0x000fe40003fa6270 */
[----:B------:R-:W-:Y:S02]  /*d410*/  SEL R44, R44, RZ, !P6 ;  /* 0x000000ff2c2c7207 */ /* 0x000fe40007000000 */
[----:B------:R-:W-:Y:S02]  /*d420*/  SEL R11, R56, RZ, !P5 ;  /* 0x000000ff380b7207 */ /* 0x000fe40006800000 */
[----:B------:R-:W-:-:S03]  /*d430*/  SEL R57, R44, RZ, !P5 ;  /* 0x000000ff2c397207 */ /* 0x000fc60006800000 */
[----:B------:R-:W-:Y:S02]  /*d440*/  IMAD.IADD R56, R8, 0x1, R11 ;  /* 0x0000000108387824 */ /* 0x000fe400078e020b */
[----:B------:R-:W-:Y:S02]  /*d450*/  IMAD.IADD R54, R9, 0x1, R57 ;  /* 0x0000000109367824 */ /* 0x000fe400078e0239 */
[----:B------:R-:W-:Y:S01]  /*d460*/  IMAD.MOV.U32 R14, RZ, RZ, R56 ;  /* 0x000000ffff0e7224 */ /* 0x000fe200078e0038 */
[----:B------:R-:W-:Y:S01]  /*d470*/  ISETP.NE.AND P6, PT, R56, RZ, PT ;  /* 0x000000ff3800720c */ /* 0x000fe20003fc5270 */
[----:B------:R-:W-:-:S12]  /*d480*/  VIADD R8, R41, 0x2 ;  /* 0x0000000229087836 */ /* 0x000fd80000000000 */
[----:B------:R-:W-:Y:S05]  /*d490*/  WARPSYNC.COLLECTIVE R24, `(.L_x_1001) ;  /* 0x0000000018087348 */ /* 0x000fea0003c00000 */
[----:B------:R0:W1:Y:S02]  /*d4a0*/  SHFL.DOWN P5, R44, R14, R15, R27 ;  /* 0x0800000f0e2c7389 */ /* 0x00006400000a001b */
[----:B01----:R-:W-:Y:S05]  /*d4b0*/  ENDCOLLECTIVE ;  /* 0x000000000000791b */ /* 0x003fea0003800000 */
.L_x_1001:
[----:B------:R-:W-:Y:S02]  /*d4c0*/  IMAD.MOV.U32 R14, RZ, RZ, R54 ;  /* 0x000000ffff0e7224 */ /* 0x000fe400078e0036 */
[----:B------:R-:W-:-:S07]  /*d4d0*/  IMAD.MOV.U32 R9, RZ, RZ, R44 ;  /* 0x000000ffff097224 */ /* 0x000fce00078e002c */
[----:B------:R-:W-:Y:S05]  /*d4e0*/  WARPSYNC.COLLECTIVE R24, `(.L_x_1002) ;  /* 0x0000000018087348 */ /* 0x000fea0003c00000 */
[----:B------:R0:W1:Y:S02]  /*d4f0*/  SHFL.DOWN P5, R44, R14, R15, R27 ;  /* 0x0800000f0e2c7389 */ /* 0x00006400000a001b */
[----:B01----:R-:W-:Y:S05]  /*d500*/  ENDCOLLECTIVE ;  /* 0x000000000000791b */ /* 0x003fea0003800000 */
.L_x_1002:
[----:B------:R-:W-:Y:S01]  /*d510*/  IMAD.MOV.U32 R15, RZ, RZ, 0x4 ;  /* 0x00000004ff0f7424 */ /* 0x000fe200078e00ff */
[----:B------:R-:W-:Y:S02]  /*d520*/  ISETP.GT.AND P5, PT, R8, R27, PT ;  /* 0x0000001b0800720c */ /* 0x000fe40003fa4270 */
[----:B------:R-:W-:Y:S02]  /*d530*/  SEL R44, R44, RZ, !P6 ;  /* 0x000000ff2c2c7207 */ /* 0x000fe40007000000 */
[----:B------:R-:W-:-:S05]  /*d540*/  SEL R9, R9, RZ, !P5 ;  /* 0x000000ff09097207 */ /* 0x000fca0006800000 */
[----:B------:R-:W-:Y:S01]  /*d550*/  IMAD.IADD R58, R56, 0x1, R9 ;  /* 0x00000001383a7824 */ /* 0x000fe200078e0209 */
[----:B------:R-:W-:-:S03]  /*d560*/  SEL R9, R44, RZ, !P5 ;  /* 0x000000ff2c097207 */ /* 0x000fc60006800000 */
[----:B------:R-:W-:Y:S01]  /*d570*/  IMAD.MOV.U32 R14, RZ, RZ, R58 ;  /* 0x000000ffff0e7224 */ /* 0x000fe200078e003a */
[----:B------:R-:W-:Y:S01]  /*d580*/  ISETP.NE.AND P6, PT, R58, RZ, PT ;  /* 0x000000ff3a00720c */ /* 0x000fe20003fc5270 */
[----:B------:R-:W-:-:S12]  /*d590*/  IMAD.IADD R8, R54, 0x1, R9 ;  /* 0x0000000136087824 */ /* 0x000fd800078e0209 */
[----:B------:R-:W-:Y:S05]  /*d5a0*/  WARPSYNC.COLLECTIVE R24, `(.L_x_1003) ;  /* 0x0000000018087348 */ /* 0x000fea0003c00000 */
[----:B------:R0:W1:Y:S02]  /*d5b0*/  SHFL.DOWN P5, R44, R14, R15, R27 ;  /* 0x0800000f0e2c7389 */ /* 0x00006400000a001b */
[----:B01----:R-:W-:Y:S05]  /*d5c0*/  ENDCOLLECTIVE ;  /* 0x000000000000791b */ /* 0x003fea0003800000 */
.L_x_1003:
[----:B------:R-:W-:Y:S02]  /*d5d0*/  IMAD.MOV.U32 R14, RZ, RZ, R8 ;  /* 0x000000ffff0e7224 */ /* 0x000fe400078e0008 */
[----:B------:R-:W-:-:S07]  /*d5e0*/  IMAD.MOV.U32 R9, RZ, RZ, R44 ;  /* 0x000000ffff097224 */ /* 0x000fce00078e002c */
[----:B------:R-:W-:Y:S05]  /*d5f0*/  WARPSYNC.COLLECTIVE R24, `(.L_x_1004) ;  /* 0x0000000018087348 */ /* 0x000fea0003c00000 */
[----:B------:R0:W1:Y:S02]  /*d600*/  SHFL.DOWN P5, R44, R14, R15, R27 ;  /* 0x0800000f0e2c7389 */ /* 0x00006400000a001b */
[----:B01----:R-:W-:Y:S05]  /*d610*/  ENDCOLLECTIVE ;  /* 0x000000000000791b */ /* 0x003fea0003800000 */
.L_x_1004:
        /* <DEDUP_REMOVED lines=12> */
.L_x_1005:
[----:B------:R-:W-:Y:S02]  /*d6e0*/  IMAD.MOV.U32 R14, RZ, RZ, R54 ;  /* 0x000000ffff0e7224 */ /* 0x000fe400078e0036 */
[----:B------:R-:W-:-:S07]  /*d6f0*/  IMAD.MOV.U32 R9, RZ, RZ, R44 ;  /* 0x000000ffff097224 */ /* 0x000fce00078e002c */
[----:B------:R-:W-:Y:S05]  /*d700*/  WARPSYNC.COLLECTIVE R24, `(.L_x_1006) ;  /* 0x0000000018087348 */ /* 0x000fea0003c00000 */
[----:B------:R0:W1:Y:S02]  /*d710*/  SHFL.DOWN P5, R44, R14, R15, R27 ;  /* 0x0800000f0e2c7389 */ /* 0x00006400000a001b */
[----:B01----:R-:W-:Y:S05]  /*d720*/  ENDCOLLECTIVE ;  /* 0x000000000000791b */ /* 0x003fea0003800000 */
.L_x_1006:
[----:B------:R-:W-:Y:S01]  /*d730*/  IMAD.MOV.U32 R15, RZ, RZ, 0x10 ;  /* 0x00000010ff0f7424 */ /* 0x000fe200078e00ff */
[----:B------:R-:W-:Y:S02]  /*d740*/  ISETP.GT.AND P5, PT, R23, R27, PT ;  /* 0x0000001b1700720c */ /* 0x000fe40003fa4270 */
[----:B------:R-:W-:Y:S02]  /*d750*/  SEL R44, R44, RZ, !P6 ;  /* 0x000000ff2c2c7207 */ /* 0x000fe40007000000 */
[----:B------:R-:W-:Y:S02]  /*d760*/  SEL R9, R9, RZ, !P5 ;  /* 0x000000ff09097207 */ /* 0x000fe40006800000 */
[----:B------:R-:W-:-:S03]  /*d770*/  SEL R11, R44, RZ, !P5 ;  /* 0x000000ff2c0b7207 */ /* 0x000fc60006800000 */
[----:B------:R-:W-:Y:S02]  /*d780*/  IMAD.IADD R9, R56, 0x1, R9 ;  /* 0x0000000138097824 */ /* 0x000fe400078e0209 */
[----:B------:R-:W-:Y:S02]  /*d790*/  IMAD.IADD R8, R54, 0x1, R11 ;  /* 0x0000000136087824 */ /* 0x000fe400078e020b */
[----:B------:R-:W-:Y:S01]  /*d7a0*/  IMAD.MOV.U32 R14, RZ, RZ, R9 ;  /* 0x000000ffff0e7224 */ /* 0x000fe200078e0009 */
[----:B------:R-:W-:-:S13]  /*d7b0*/  ISETP.NE.AND P6, PT, R9, RZ, PT ;  /* 0x000000ff0900720c */ /* 0x000fda0003fc5270 */
[----:B------:R-:W-:Y:S05]  /*d7c0*/  WARPSYNC.COLLECTIVE R24, `(.L_x_1007) ;  /* 0x0000000018087348 */ /* 0x000fea0003c00000 */
[----:B------:R0:W1:Y:S02]  /*d7d0*/  SHFL.DOWN P5, R44, R14, R15, R27 ;  /* 0x0800000f0e2c7389 */ /* 0x00006400000a001b */
[----:B01----:R-:W-:Y:S05]  /*d7e0*/  ENDCOLLECTIVE ;  /* 0x000000000000791b */ /* 0x003fea0003800000 */
.L_x_1007:
[----:B------:R-:W-:Y:S02]  /*d7f0*/  IMAD.MOV.U32 R14, RZ, RZ, R8 ;  /* 0x000000ffff0e7224 */ /* 0x000fe400078e0008 */
[----:B------:R-:W-:-:S07]  /*d800*/  IMAD.MOV.U32 R54, RZ, RZ, R44 ;  /* 0x000000ffff367224 */ /* 0x000fce00078e002c */
[----:B------:R-:W-:Y:S05]  /*d810*/  WARPSYNC.COLLECTIVE R24, `(.L_x_1008) ;  /* 0x0000000018087348 */ /* 0x000fea0003c00000 */
[----:B------:R0:W1:Y:S02]  /*d820*/  SHFL.DOWN P5, R44, R14, R15, R27 ;  /* 0x0800000f0e2c7389 */ /* 0x00006400000a001b */
[----:B01----:R-:W-:Y:S05]  /*d830*/  ENDCOLLECTIVE ;  /* 0x000000000000791b */ /* 0x003fea0003800000 */
.L_x_1008:
[----:B------:R-:W-:Y:S05]  /*d840*/  WARPSYNC.COLLECTIVE R24, `(.L_x_1009) ;  /* 0x0000000018087348 */ /* 0x000fea0003c00000 */
[----:B------:R-:W-:Y:S01]  /*d850*/  VOTE.ALL P3, P3 ;  /* 0x0000000000ff7806 */ /* 0x000fe20001860000 */
[----:B------:R-:W-:-:S12]  /*d860*/  ENDCOLLECTIVE ;  /* 0x000000000000791b */ /* 0x000fd80003800000 */
.L_x_1009:
[----:B------:R-:W-:Y:S02]  /*d870*/  ISETP.GT.AND P5, PT, R45, R27, PT ;  /* 0x0000001b2d00720c */ /* 0x000fe40003fa4270 */
[----:B------:R-:W-:Y:S02]  /*d880*/  SEL R44, R44, RZ, !P6 ;  /* 0x000000ff2c2c7207 */ /* 0x000fe40007000000 */
[----:B------:R-:W-:Y:S02]  /*d890*/  SEL R54, R54, RZ, !P5 ;  /* 0x000000ff36367207 */ /* 0x000fe40006800000 */
[----:B------:R-:W-:Y:S02]  /*d8a0*/  SEL R11, R44, RZ, !P5 ;  /* 0x000000ff2c0b7207 */ /* 0x000fe40006800000 */
[----:B------:R-:W-:Y:S02]  /*d8b0*/  ISETP.NE.AND P5, PT, R20, RZ, PT ;  /* 0x000000ff1400720c */ /* 0x000fe40003fa5270 */
[----:B------:R-:W-:Y:S01]  /*d8c0*/  IADD3 R20, PT, PT, R9, R54, R20 ;  /* 0x0000003609147210 */ /* 0x000fe20007ffe014 */
[----:B------:R-:W-:-:S05]  /*d8d0*/  IMAD.IADD R11, R8, 0x1, R11 ;  /* 0x00000001080b7824 */ /* 0x000fca00078e020b */
[----:B------:R-:W-:-:S05]  /*d8e0*/  SEL R11, R11, RZ, !P5 ;  /* 0x000000ff0b0b7207 */ /* 0x000fca0006800000 */
[----:B------:R-:W-:Y:S01]  /*d8f0*/  IMAD.IADD R22, R11, 0x1, R22 ;  /* 0x000000010b167824 */ /* 0x000fe200078e0216 */
[----:B------:R-:W-:Y:S06]  /*d900*/  BRA `(.L_x_1010) ;  /* 0xffffffc400d87947 */ /* 0x000fec000383ffff */
.L_x_1011:
        /* <DEDUP_REMOVED lines=15> */
.L_x_1180:


//--------------------- .text._ZN6thrust24THRUST_300001_SM_1000_NS8cuda_cub4core6detail13_kernel_agentINS1_15__reduce_by_key9InitAgentIN3cub18CUB_300001_SM_100024ReduceByKeyScanTileStateIiiLb1EEEiPiEEJSA_iSB_EEEvDpT0_ --------------------------
	.section	.text._ZN6thrust24THRUST_300001_SM_1000_NS8cuda_cub4core6detail13_kernel_agentINS1_15__reduce_by_key9InitAgentIN3cub18CUB_300001_SM_100024ReduceByKeyScanTileStateIiiLb1EEEiPiEEJSA_iSB_EEEvDpT0_,"ax",@progbits
	.align	128
        .global         _ZN6thrust24THRUST_300001_SM_1000_NS8cuda_cub4core6detail13_kernel_agentINS1_15__reduce_by_key9InitAgentIN3cub18CUB_300001_SM_100024ReduceByKeyScanTileStateIiiLb1EEEiPiEEJSA_iSB_EEEvDpT0_
        .type           _ZN6thrust24THRUST_300001_SM_1000_NS8cuda_cub4core6detail13_kernel_agentINS1_15__reduce_by_key9InitAgentIN3cub18CUB_300001_SM_100024ReduceByKeyScanTileStateIiiLb1EEEiPiEEJSA_iSB_EEEvDpT0_,@function
        .size           _ZN6thrust24THRUST_300001_SM_1000_NS8cuda_cub4core6detail13_kernel_agentINS1_15__reduce_by_key9InitAgentIN3cub18CUB_300001_SM_100024ReduceByKeyScanTileStateIiiLb1EEEiPiEEJSA_iSB_EEEvDpT0_,(.L_x_1181 - _ZN6thrust24THRUST_300001_SM_1000_NS8cuda_cub4core6detail13_kernel_agentINS1_15__reduce_by_key9InitAgentIN3cub18CUB_300001_SM_100024ReduceByKeyScanTileStateIiiLb1EEEiPiEEJSA_iSB_EEEvDpT0_)
        .other          _ZN6thrust24THRUST_300001_SM_1000_NS8cuda_cub4core6detail13_kernel_agentINS1_15__reduce_by_key9InitAgentIN3cub18CUB_300001_SM_100024ReduceByKeyScanTileStateIiiLb1EEEiPiEEJSA_iSB_EEEvDpT0_,@"STO_CUDA_ENTRY STV_DEFAULT"
_ZN6thrust24THRUST_300001_SM_1000_NS8cuda_cub4core6detail13_kernel_agentINS1_15__reduce_by_key9InitAgentIN3cub18CUB_300001_SM_100024ReduceByKeyScanTileStateIiiLb1EEEiPiEEJSA_iSB_EEEvDpT0_:
.text._ZN6thrust24THRUST_300001_SM_1000_NS8cuda_cub4core6detail13_kernel_agentINS1_15__reduce_by_key9InitAgentIN3cub18CUB_300001_SM_100024ReduceByKeyScanTileStateIiiLb1EEEiPiEEJSA_iSB_EEEvDpT0_:
        /* <DEDUP_REMOVED lines=22> */
[----:B0-----:R-:W-:Y:S01]  /*0160*/  STG.E desc[UR4][R2.64], RZ ;  /* 0x000000ff02007986 */ /* 0x001fe2000c101904 */
[----:B------:R-:W-:Y:S05]  /*0170*/  EXIT ;  /* 0x000000000000794d */ /* 0x000fea0003800000 */
.L_x_1012:
        /* <DEDUP_REMOVED lines=16> */
.L_x_1181:


//--------------------- .text._ZN6thrust24THRUST_300001_SM_1000_NS8cuda_cub4core6detail13_kernel_agentINS1_8__unique11UniqueAgentIPyS7_N4cuda3std3__48equal_toIyEEiPiEEJS7_S7_SC_SD_iN3cub18CUB_300001_SM_100013ScanTileStateIiLb1EEEmEEEvDpT0_ --------------------------
	.section	.text._ZN6thrust24THRUST_300001_SM_1000_NS8cuda_cub4core6detail13_kernel_agentINS1_8__unique11UniqueAgentIPyS7_N4cuda3std3__48equal_toIyEEiPiEEJS7_S7_SC_SD_iN3cub18CUB_300001_SM_100013ScanTileStateIiLb1EEEmEEEvDpT0_,"ax",@progbits
	.align	128
        .global         _ZN6thrust24THRUST_300001_SM_1000_NS8cuda_cub4core6detail13_kernel_agentINS1_8__unique11UniqueAgentIPyS7_N4cuda3std3__48equal_toIyEEiPiEEJS7_S7_SC_SD_iN3cub18CUB_300001_SM_100013ScanTileStateIiLb1EEEmEEEvDpT0_
        .type           _ZN6thrust24THRUST_300001_SM_1000_NS8cuda_cub4core6detail13_kernel_agentINS1_8__unique11UniqueAgentIPyS7_N4cuda3std3__48equal_toIyEEiPiEEJS7_S7_SC_SD_iN3cub18CUB_300001_SM_100013ScanTileStateIiLb1EEEmEEEvDpT0_,@function
        .size           _ZN6thrust24THRUST_300001_SM_1000_NS8cuda_cub4core6detail13_kernel_agentINS1_8__unique11UniqueAgentIPyS7_N4cuda3std3__48equal_toIyEEiPiEEJS7_S7_SC_SD_iN3cub18CUB_300001_SM_100013ScanTileStateIiLb1EEEmEEEvDpT0_,(.L_x_1182 - _ZN6thrust24THRUST_300001_SM_1000_NS8cuda_cub4core6detail13_kernel_agentINS1_8__unique11UniqueAgentIPyS7_N4cuda3std3__48equal_toIyEEiPiEEJS7_S7_SC_SD_iN3cub18CUB_300001_SM_100013ScanTileStateIiLb1EEEmEEEvDpT0_)
        .other          _ZN6thrust24THRUST_300001_SM_1000_NS8cuda_cub4core6detail13_kernel_agentINS1_8__unique11UniqueAgentIPyS7_N4cuda3std3__48equal_toIyEEiPiEEJS7_S7_SC_SD_iN3cub18CUB_300001_SM_100013ScanTileStateIiLb1EEEmEEEvDpT0_,@"STO_CUDA_ENTRY STV_DEFAULT"
_ZN6thrust24THRUST_300001_SM_1000_NS8cuda_cub4core6detail13_kernel_agentINS1_8__unique11UniqueAgentIPyS7_N4cuda3std3__48equal_toIyEEiPiEEJS7_S7_SC_SD_iN3cub18CUB_300001_SM_100013ScanTileStateIiLb1EEEmEEEvDpT0_:
.text._ZN6thrust24THRUST_300001_SM_1000_NS8cuda_cub4core6detail13_kernel_agentINS1_8__unique11UniqueAgentIPyS7_N4cuda3std3__48equal_toIyEEiPiEEJS7_S7_SC_SD_iN3cub18CUB_300001_SM_100013ScanTileStateIiLb1EEEmEEEvDpT0_:
[----:B------:R-:W-:Y:S01]  /*0000*/  LDC R1, c[0x0][0x37c] ;  /* 0x0000df00ff017b82 */ /* 0x000fe20000000800 */
[----:B------:R-:W0:Y:S01]  /*0010*/  S2R R0, SR_CTAID.X ;  /* 0x0000000000007919 */ /* 0x000e220000002500 */
[----:B------:R-:W1:Y:S01]  /*0020*/  LDCU UR4, c[0x0][0x3b0] ;  /* 0x00007600ff0477ac */ /* 0x000e620008000800 */
[----:B------:R-:W2:Y:S01]  /*0030*/  LDCU.64 UR8, c[0x0][0x358] ;  /* 0x00006b00ff0877ac */ /* 0x000ea20008000a00 */
[----:B-1----:R-:W-:-:S06]  /*0040*/  UIADD3 UR4, UPT, UPT, UR4, -0x1, URZ ;  /* 0xffffffff04047890 */ /* 0x002fcc000fffe0ff */
[C---:B0-----:R-:W-:Y:S01]  /*0050*/  ISETP.GE.AND P0, PT, R0.reuse, UR4, PT ;  /* 0x0000000400007c0c */ /* 0x041fe2000bf06270 */
[----:B------:R-:W-:-:S12]  /*0060*/  IMAD R7, R0, 0x140, RZ ;  /* 0x0000014000077824 */ /* 0x000fd800078e02ff */
[----:B--2---:R-:W-:Y:S05]  /*0070*/  @P0 BRA `(.L_x_1013) ;  /* 0x0000002400fc0947 */ /* 0x004fea0003800000 */
[----:B------:R-:W-:-:S13]  /*0080*/  ISETP.NE.AND P0, PT, R0, RZ, PT ;  /* 0x000000ff0000720c */ /* 0x000fda0003f05270 */
[----:B------:R-:W-:Y:S05]  /*0090*/  @P0 BRA `(.L_x_1014) ;  /* 0x0000000c00ac0947 */ /* 0x000fea0003800000 */
        /* <DEDUP_REMOVED lines=11> */
[----:B------:R-:W5:Y:S01]  /*0150*/  LDG.E.64.CONSTANT R20, desc[UR8][R2.64+0x400] ;  /* 0x0004000802147981 */ /* 0x000f62000c1e9b00 */
[----:B------:R-:W0:Y:S01]  /*0160*/  S2UR UR5, SR_CgaCtaId ;  /* 0x00000000000579c3 */ /* 0x000e220000008800 */
[----:B------:R-:W-:Y:S01]  /*0170*/  SHF.R.U32.HI R5, RZ, 0x5, R0 ;  /* 0x00000005ff057819 */ /* 0x000fe20000011600 */
[----:B------:R-:W-:Y:S01]  /*0180*/  UMOV UR4, 0x400 ;  /* 0x0000040000047882 */ /* 0x000fe20000000000 */
[----:B------:R-:W1:Y:S01]  /*0190*/  S2R R4, SR_LANEID ;  /* 0x0000000000047919 */ /* 0x000e620000000000 */
[C---:B------:R-:W-:Y:S01]  /*01a0*/  ISETP.NE.AND P3, PT, R0.reuse, RZ, PT ;  /* 0x000000ff0000720c */ /* 0x040fe20003f65270 */
[----:B------:R-:W-:Y:S01]  /*01b0*/  BSSY.RECONVERGENT B0, `(.L_x_1015) ;  /* 0x00000d7000007945 */ /* 0x000fe20003800200 */
[----:B------:R-:W-:-:S02]  /*01c0*/  ISETP.NE.AND P6, PT, R0, RZ, PT ;  /* 0x000000ff0000720c */ /* 0x000fc40003fc5270 */
[----:B------:R-:W-:Y:S01]  /*01d0*/  ISETP.GE.U32.AND P5, PT, R0, 0x20, PT ;  /* 0x000000200000780c */ /* 0x000fe20003fa6070 */
[----:B0-----:R-:W-:-:S06]  /*01e0*/  ULEA UR4, UR5, UR4, 0x18 ;  /* 0x0000000405047291 */ /* 0x001fcc000f8ec0ff */
[----:B------:R-:W-:Y:S01]  /*01f0*/  LEA R15, R0, UR4, 0x3 ;  /* 0x00000004000f7c11 */ /* 0x000fe2000f8e18ff */
[----:B-1----:R-:W-:Y:S01]  /*0200*/  IMAD R8, R5, 0xa0, R4 ;  /* 0x000000a005087824 */ /* 0x002fe200078e0204 */
[----:B------:R-:W-:-:S04]  /*0210*/  ISETP.NE.AND P4, PT, R4, RZ, PT ;  /* 0x000000ff0400720c */ /* 0x000fc80003f85270 */
[----:B------:R-:W-:-:S05]  /*0220*/  LEA R23, R8, UR4, 0x3 ;  /* 0x0000000408177c11 */ /* 0x000fca000f8e18ff */
[----:B------:R-:W-:Y:S01]  /*0230*/  IMAD R14, R4, 0x20, R23 ;  /* 0x00000020040e7824 */ /* 0x000fe200078e0217 */
[----:B--2---:R-:W-:Y:S04]  /*0240*/  STS.64 [R23], R6 ;  /* 0x0000000617007388 */ /* 0x004fe80000000a00 */
[----:B---3--:R-:W-:Y:S04]  /*0250*/  STS.64 [R23+0x100], R12 ;  /* 0x0001000c17007388 */ /* 0x008fe80000000a00 */
[----:B----4-:R-:W-:Y:S04]  /*0260*/  STS.64 [R23+0x200], R16 ;  /* 0x0002001017007388 */ /* 0x010fe80000000a00 */
[----:B-----5:R-:W-:Y:S04]  /*0270*/  STS.64 [R23+0x300], R18 ;  /* 0x0003001217007388 */ /* 0x020fe80000000a00 */
[----:B------:R0:W-:Y:S01]  /*0280*/  STS.64 [R23+0x400], R20 ;  /* 0x0004001417007388 */ /* 0x0001e20000000a00 */
[----:B------:R-:W-:-:S03]  /*0290*/  NOP ;  /* 0x0000000000007918 */ /* 0x000fc60000000000 */
[----:B------:R-:W1:Y:S04]  /*02a0*/  LDS.64 R2, [R14+0x20] ;  /* 0x000020000e027984 */ /* 0x000e680000000a00 */
[----:B------:R-:W-:Y:S01]  /*02b0*/  LDS.64 R10, [R14] ;  /* 0x000000000e0a7984 */ /* 0x000fe20000000a00 */
[----:B0-----:R-:W-:-:S03]  /*02c0*/  IMAD.MOV.U32 R21, RZ, RZ, 0x1 ;  /* 0x00000001ff157424 */ /* 0x001fc600078e00ff */
[----:B------:R-:W0:Y:S04]  /*02d0*/  LDS.64 R8, [R14+0x8] ;  /* 0x000008000e087984 */ /* 0x000e280000000a00 */
[----:B------:R-:W2:Y:S04]  /*02e0*/  LDS.64 R6, [R14+0x10] ;  /* 0x000010000e067984 */ /* 0x000ea80000000a00 */
[----:B------:R-:W-:Y:S01]  /*02f0*/  LDS.64 R12, [R14+0x18] ;  /* 0x000018000e0c7984 */ /* 0x000fe20000000a00 */
[----:B------:R-:W-:Y:S06]  /*0300*/  BAR.SYNC.DEFER_BLOCKING 0x0 ;  /* 0x0000000000007b1d */ /* 0x000fec0000010000 */
[----:B-1----:R-:W-:Y:S02]  /*0310*/  STS.64 [R15+0x230], R2 ;  /* 0x000230020f007388 */ /* 0x002fe40000000a00 */
[----:B------:R-:W-:Y:S01]  /*0320*/  BAR.SYNC.DEFER_BLOCKING 0x0 ;  /* 0x0000000000007b1d */ /* 0x000fe20000010000 */
[----:B0-----:R-:W-:-:S02]  /*0330*/  ISETP.NE.U32.AND P1, PT, R10, R8, PT ;  /* 0x000000080a00720c */ /* 0x001fc40003f25070 */
[----:B--2---:R-:W-:Y:S02]  /*0340*/  ISETP.NE.U32.AND P2, PT, R8, R6, PT ;  /* 0x000000060800720c */ /* 0x004fe40003f45070 */
[----:B------:R-:W-:Y:S01]  /*0350*/  ISETP.NE.AND.EX P1, PT, R11, R9, PT, P1 ;  /* 0x000000090b00720c */ /* 0x000fe20003f25310 */
[----:B------:R-:W0:Y:S02]  /*0360*/  @P3 LDS.64 R16, [R15+0x228] ;  /* 0x000228000f103984 */ /* 0x000e240000000a00 */
[----:B------:R-:W-:Y:S01]  /*0370*/  BAR.SYNC.DEFER_BLOCKING 0x0 ;  /* 0x0000000000007b1d */ /* 0x000fe20000010000 */
[----:B0-----:R-:W-:-:S04]  /*0380*/  @P3 ISETP.NE.U32.AND P0, PT, R16, R10, PT ;  /* 0x0000000a1000320c */ /* 0x001fc80003f05070 */
[----:B------:R-:W-:-:S04]  /*0390*/  @P3 ISETP.NE.AND.EX P0, PT, R17, R11, PT, P0 ;  /* 0x0000000b1100320c */ /* 0x000fc80003f05300 */
[----:B------:R-:W-:Y:S02]  /*03a0*/  @P3 SEL R21, RZ, 0x1, !P0 ;  /* 0x00000001ff153807 */ /* 0x000fe40004000000 */
[----:B------:R-:W-:Y:S02]  /*03b0*/  ISETP.NE.AND.EX P0, PT, R9, R7, PT, P2 ;  /* 0x000000070900720c */ /* 0x000fe40003f05320 */
[CC--:B------:R-:W-:Y:S01]  /*03c0*/  ISETP.NE.U32.AND P2, PT, R6.reuse, R12.reuse, PT ;  /* 0x0000000c0600720c */ /* 0x0c0fe20003f45070 */
[----:B------:R-:W-:Y:S01]  /*03d0*/  VIADD R22, R21, 0x1 ;  /* 0x0000000115167836 */ /* 0x000fe20000000000 */
[----:B------:R-:W-:Y:S01]  /*03e0*/  ISETP.NE.U32.AND P3, PT, R6, R12, PT ;  /* 0x0000000c0600720c */ /* 0x000fe20003f65070 */
[----:B------:R-:W-:Y:S01]  /*03f0*/  @!P1 IMAD.MOV R22, RZ, RZ, R21 ;  /* 0x000000ffff169224 */ /* 0x000fe200078e0215 */
[CC--:B------:R-:W-:Y:S02]  /*0400*/  ISETP.NE.AND.EX P1, PT, R7.reuse, R13.reuse, PT, P2 ;  /* 0x0000000d0700720c */ /* 0x0c0fe40003f25320 */
[----:B------:R-:W-:Y:S01]  /*0410*/  ISETP.NE.U32.AND P2, PT, R12, R2, PT ;  /* 0x000000020c00720c */ /* 0x000fe20003f45070 */
[----:B------:R-:W-:Y:S01]  /*0420*/  VIADD R20, R22, 0x1 ;  /* 0x0000000116147836 */ /* 0x000fe20000000000 */
[----:B------:R-:W-:-:S03]  /*0430*/  ISETP.NE.AND.EX P3, PT, R7, R13, PT, P3 ;  /* 0x0000000d0700720c */ /* 0x000fc60003f65330 */
[----:B------:R-:W-:Y:S01]  /*0440*/  @!P0 IMAD.MOV R20, RZ, RZ, R22 ;  /* 0x000000ffff148224 */ /* 0x000fe200078e0216 */
[CC--:B------:R-:W-:Y:S02]  /*0450*/  ISETP.NE.AND.EX P0, PT, R13.reuse, R3.reuse, PT, P2 ;  /* 0x000000030d00720c */ /* 0x0c0fe40003f05320 */
[----:B------:R-:W-:Y:S01]  /*0460*/  ISETP.NE.U32.AND P2, PT, R12, R2, PT ;  /* 0x000000020c00720c */ /* 0x000fe20003f45070 */
[----:B------:R-:W-:Y:S02]  /*0470*/  VIADD R14, R20, 0x1 ;  /* 0x00000001140e7836 */ /* 0x000fe40000000000 */
[----:B------:R-:W-:Y:S01]  /*0480*/  @!P1 IMAD.MOV R14, RZ, RZ, R20 ;  /* 0x000000ffff0e9224 */ /* 0x000fe200078e0214 */
[----:B------:R-:W-:Y:S01]  /*0490*/  ISETP.NE.AND P1, PT, R4, 0x1f, PT ;  /* 0x0000001f0400780c */ /* 0x000fe20003f25270 */
[----:B------:R-:W-:Y:S01]  /*04a0*/  @!P6 IMAD.MOV.U32 R4, RZ, RZ, 0x65 ;  /* 0x00000065ff04e424 */ /* 0x000fe200078e00ff */
[----:B------:R-:W-:Y:S01]  /*04b0*/  ISETP.NE.AND.EX P2, PT, R13, R3, PT, P2 ;  /* 0x000000030d00720c */ /* 0x000fe20003f45320 */
[----:B------:R-:W-:-:S04]  /*04c0*/  VIADD R23, R14, 0x1 ;  /* 0x000000010e177836 */ /* 0x000fc80000000000 */
[----:B------:R-:W-:-:S05]  /*04d0*/  @!P0 IMAD.MOV R23, RZ, RZ, R14 ;  /* 0x000000ffff178224 */ /* 0x000fca00078e020e */
[----:B------:R-:W0:Y:S01]  /*04e0*/  SHFL.UP P0, R16, R23, 0x1, RZ ;  /* 0x0420000017107989 */ /* 0x000e2200000000ff */
[----:B------:R-:W-:Y:S01]  /*04f0*/  @!P1 LEA R5, R5, UR4, 0x2 ;  /* 0x0000000405059c11 */ /* 0x000fe2000f8e10ff */
[----:B0-----:R-:W-:-:S05]  /*0500*/  @P0 IMAD.IADD R16, R16, 0x1, R23 ;  /* 0x0000000110100824 */ /* 0x001fca00078e0217 */
[----:B------:R-:W0:Y:S02]  /*0510*/  SHFL.UP P0, R17, R16, 0x2, RZ ;  /* 0x0440000010117989 */ /* 0x000e2400000000ff */
[----:B0-----:R-:W-:-:S05]  /*0520*/  @P0 IMAD.IADD R17, R16, 0x1, R17 ;  /* 0x0000000110110824 */ /* 0x001fca00078e0211 */
[----:B------:R-:W0:Y:S02]  /*0530*/  SHFL.UP P0, R24, R17, 0x4, RZ ;  /* 0x0480000011187989 */ /* 0x000e2400000000ff */
[----:B0-----:R-:W-:Y:S02]  /*0540*/  @P0 IMAD.IADD R24, R17, 0x1, R24 ;  /* 0x0000000111180824 */ /* 0x001fe400078e0218 */
[----:B------:R-:W0:Y:S03]  /*0550*/  @!P6 LDC.64 R16, c[0x0][0x3a8] ;  /* 0x0000ea00ff10eb82 */ /* 0x000e260000000a00 */
[----:B------:R-:W1:Y:S02]  /*0560*/  SHFL.UP P0, R25, R24, 0x8, RZ ;  /* 0x0500000018197989 */ /* 0x000e6400000000ff */
[----:B-1----:R-:W-:-:S05]  /*0570*/  @P0 IMAD.IADD R25, R24, 0x1, R25 ;  /* 0x0000000118190824 */ /* 0x002fca00078e0219 */
[----:B------:R-:W1:Y:S02]  /*0580*/  SHFL.UP P0, R26, R25, 0x10, RZ ;  /* 0x06000000191a7989 */ /* 0x000e6400000000ff */
[----:B-1----:R-:W-:Y:S01]  /*0590*/  @P0 IMAD.IADD R26, R25, 0x1, R26 ;  /* 0x00000001191a0824 */ /* 0x002fe200078e021a */
[----:B------:R-:W-:-:S03]  /*05a0*/  ISETP.NE.U32.AND P0, PT, R8, R6, PT ;  /* 0x000000060800720c */ /* 0x000fc60003f05070 */
[----:B------:R-:W-:Y:S01]  /*05b0*/  IMAD.IADD R23, R26, 0x1, -R23 ;  /* 0x000000011a177824 */ /* 0x000fe200078e0a17 */
[----:B------:R-:W-:Y:S01]  /*05c0*/  @!P1 STS [R5], R26 ;  /* 0x0000001a05009388 */ /* 0x000fe20000000800 */
[----:B------:R-:W-:Y:S01]  /*05d0*/  BAR.SYNC.DEFER_BLOCKING 0x0 ;  /* 0x0000000000007b1d */ /* 0x000fe20000010000 */
[----:B------:R-:W-:Y:S02]  /*05e0*/  ISETP.NE.U32.AND P1, PT, R10, R8, PT ;  /* 0x000000080a00720c */ /* 0x000fe40003f25070 */
[----:B------:R-:W-:Y:S02]  /*05f0*/  ISETP.NE.AND.EX P0, PT, R9, R7, PT, P0 ;  /* 0x000000070900720c */ /* 0x000fe40003f05300 */
[----:B------:R-:W-:Y:S02]  /*0600*/  ISETP.NE.AND.EX P1, PT, R11, R9, PT, P1 ;  /* 0x000000090b00720c */ /* 0x000fe40003f25310 */
[----:B------:R-:W-:Y:S02]  /*0610*/  SEL R24, R23, RZ, P4 ;  /* 0x000000ff17187207 */ /* 0x000fe40002000000 */
[----:B------:R-:W-:Y:S01]  /*0620*/  ISETP.NE.AND P4, PT, R21, RZ, PT ;  /* 0x000000ff1500720c */ /* 0x000fe20003f85270 */
[----:B------:R-:W1:Y:S02]  /*0630*/  LDS.64 R18, [UR4] ;  /* 0x00000004ff127984 */ /* 0x000e640008000a00 */
[C---:B-1----:R-:W-:Y:S01]  /*0640*/  IMAD.IADD R5, R18.reuse, 0x1, R19 ;  /* 0x0000000112057824 */ /* 0x042fe200078e0213 */
[----:B------:R-:W-:-:S04]  /*0650*/  SEL R23, R18, RZ, P5 ;  /* 0x000000ff12177207 */ /* 0x000fc80002800000 */
[----:B0-----:R0:W-:Y:S01]  /*0660*/  @!P6 ST.E.64.STRONG.GPU desc[UR8][R16.64+0x100], R4 ;  /* 0x000100041000e985 */ /* 0x0011e2000c10fb08 */
[----:B------:R-:W-:-:S04]  /*0670*/  IMAD.IADD R23, R23, 0x1, R24 ;  /* 0x0000000117177824 */ /* 0x000fc800078e0218 */
[C---:B------:R-:W-:Y:S01]  /*0680*/  @P1 IMAD.IADD R21, R23.reuse, 0x1, R21 ;  /* 0x0000000117151824 */ /* 0x040fe200078e0215 */
[----:B------:R-:W-:Y:S01]  /*0690*/  @P4 LEA R19, R23, UR4, 0x3 ;  /* 0x0000000417134c11 */ /* 0x000fe2000f8e18ff */
[----:B------:R-:W-:Y:S01]  /*06a0*/  BAR.SYNC.DEFER_BLOCKING 0x0 ;  /* 0x0000000000007b1d */ /* 0x000fe20000010000 */
[--C-:B------:R-:W-:Y:S02]  /*06b0*/  @P0 IMAD.IADD R22, R22, 0x1, R23.reuse ;  /* 0x0000000116160824 */ /* 0x100fe400078e0217 */
[--C-:B------:R-:W-:Y:S01]  /*06c0*/  @P3 IMAD.IADD R20, R20, 0x1, R23.reuse ;  /* 0x0000000114143824 */ /* 0x100fe200078e0217 */
[----:B------:R-:W-:Y:S01]  /*06d0*/  @P1 LEA R21, R21, UR4, 0x3 ;  /* 0x0000000415151c11 */ /* 0x000fe2000f8e18ff */
[----:B------:R-:W-:Y:S01]  /*06e0*/  @P2 IMAD.IADD R14, R14, 0x1, R23 ;  /* 0x000000010e0e2824 */ /* 0x000fe200078e0217 */
[----:B------:R-:W-:Y:S02]  /*06f0*/  @P0 LEA R23, R22, UR4, 0x3 ;  /* 0x0000000416170c11 */ /* 0x000fe4000f8e18ff */
[----:B------:R-:W-:-:S02]  /*0700*/  @P3 LEA R25, R20, UR4, 0x3 ;  /* 0x0000000414193c11 */ /* 0x000fc4000f8e18ff */
[----:B------:R-:W-:Y:S01]  /*0710*/  @P2 LEA R27, R14, UR4, 0x3 ;  /* 0x000000040e1b2c11 */ /* 0x000fe2000f8e18ff */
[----:B------:R0:W-:Y:S04]  /*0720*/  @P4 STS.64 [R19], R10 ;  /* 0x0000000a13004388 */ /* 0x0001e80000000a00 */
[----:B------:R0:W-:Y:S04]  /*0730*/  @P1 STS.64 [R21], R8 ;  /* 0x0000000815001388 */ /* 0x0001e80000000a00 */
[----:B------:R0:W-:Y:S01]  /*0740*/  @P0 STS.64 [R23], R6 ;  /* 0x0000000617000388 */ /* 0x0001e20000000a00 */
[----:B------:R-:W-:-:S03]  /*0750*/  ISETP.GE.AND P0, PT, R0, R5, PT ;  /* 0x000000050000720c */ /* 0x000fc60003f06270 */
[----:B------:R0:W-:Y:S04]  /*0760*/  @P3 STS.64 [R25], R12 ;  /* 0x0000000c19003388 */ /* 0x0001e80000000a00 */
[----:B------:R0:W-:Y:S01]  /*0770*/  @P2 STS.64 [R27], R2 ;  /* 0x000000021b002388 */ /* 0x0001e20000000a00 */
[----:B------:R-:W-:Y:S06]  /*0780*/  BAR.SYNC.DEFER_BLOCKING 0x0 ;  /* 0x0000000000007b1d */ /* 0x000fec0000010000 */
[----:B------:R-:W-:Y:S05]  /*0790*/  @P0 BRA `(.L_x_1016) ;  /* 0x0000000400e00947 */ /* 0x000fea0003800000 */
[----:B0-----:R-:W-:Y:S01]  /*07a0*/  LOP3.LUT R2, RZ, R0, RZ, 0x33, !PT ;  /* 0x00000000ff027212 */ /* 0x001fe200078e33ff */
[----:B------:R-:W-:Y:S04]  /*07b0*/  BSSY.RECONVERGENT B1, `(.L_x_1017) ;  /* 0x000001a000017945 */ /* 0x000fe80003800200 */
[----:B------:R-:W-:-:S05]  /*07c0*/  IMAD.IADD R4, R5, 0x1, R2 ;  /* 0x0000000105047824 */ /* 0x000fca00078e0202 */
[C---:B------:R-:W-:Y:S02]  /*07d0*/  LOP3.LUT R2, R4.reuse, 0xc0, RZ, 0xc0, !PT ;  /* 0x000000c004027812 */ /* 0x040fe400078ec0ff */
[----:B------:R-:W-:Y:S02]  /*07e0*/  ISETP.GE.U32.AND P1, PT, R4, 0xc0, PT ;  /* 0x000000c00400780c */ /* 0x000fe40003f26070 */
[----:B------:R-:W-:-:S13]  /*07f0*/  ISETP.NE.AND P0, PT, R2, 0xc0, PT ;  /* 0x000000c00200780c */ /* 0x000fda0003f05270 */
[----:B------:R-:W-:Y:S05]  /*0800*/  @!P0 BRA `(.L_x_1018) ;  /* 0x0000000000508947 */ /* 0x000fea0003800000 */
[----:B------:R-:W0:Y:S01]  /*0810*/  LDC.64 R2, c[0x0][0x388] ;  /* 0x0000e200ff027b82 */ /* 0x000e220000000a00 */
[----:B------:R-:W-:-:S05]  /*0820*/  LEA.HI R4, R4, 0x1, RZ, 0x1a ;  /* 0x0000000104047811 */ /* 0x000fca00078fd0ff */
[C---:B------:R-:W-:Y:S01]  /*0830*/  IMAD.SHL.U32 R6, R4.reuse, 0x40, RZ ;  /* 0x0000004004067824 */ /* 0x040fe200078e00ff */
[----:B------:R-:W-:-:S04]  /*0840*/  LOP3.LUT R4, R4, 0x3, RZ, 0xc0, !PT ;  /* 0x0000000304047812 */ /* 0x000fc800078ec0ff */
[----:B------:R-:W-:Y:S01]  /*0850*/  LOP3.LUT R7, R6, 0xc0, RZ, 0xc0, !PT ;  /* 0x000000c006077812 */ /* 0x000fe200078ec0ff */
[----:B------:R-:W-:Y:S02]  /*0860*/  IMAD.MOV R4, RZ, RZ, -R4 ;  /* 0x000000ffff047224 */ /* 0x000fe400078e0a04 */
[----:B0-----:R-:W-:-:S04]  /*0870*/  IMAD.WIDE.U32 R2, R0, 0x8, R2 ;  /* 0x0000000800027825 */ /* 0x001fc800078e0002 */
[----:B------:R-:W-:Y:S02]  /*0880*/  IMAD.MOV.U32 R8, RZ, RZ, R2 ;  /* 0x000000ffff087224 */ /* 0x000fe400078e0002 */
[----:B------:R-:W-:Y:S02]  /*0890*/  IMAD.MOV.U32 R9, RZ, RZ, R3 ;  /* 0x000000ffff097224 */ /* 0x000fe400078e0003 */
[----:B------:R-:W-:-:S07]  /*08a0*/  IMAD.IADD R0, R0, 0x1, R7 ;  /* 0x0000000100007824 */ /* 0x000fce00078e0207 */
.L_x_1019:
[----:B0-----:R0:W1:Y:S01]  /*08b0*/  LDS.64 R2, [R15] ;  /* 0x000000000f027984 */ /* 0x0010620000000a00 */
[----:B------:R-:W-:Y:S01]  /*08c0*/  IMAD.MOV.U32 R6, RZ, RZ, R8 ;  /* 0x000000ffff067224 */ /* 0x000fe200078e0008 */
[----:B------:R-:W-:Y:S01]  /*08d0*/  IADD3 R8, P2, PT, R8, 0x200, RZ ;  /* 0x0000020008087810 */ /* 0x000fe20007f5e0ff */
[--C-:B------:R-:W-:Y:S02]  /*08e0*/  IMAD.MOV.U32 R7, RZ, RZ, R9.reuse ;  /* 0x000000ffff077224 */ /* 0x100fe400078e0009 */
[----:B------:R-:W-:Y:S02]  /*08f0*/  VIADD R4, R4, 0x1 ;  /* 0x0000000104047836 */ /* 0x000fe40000000000 */
[----:B------:R-:W-:Y:S02]  /*0900*/  IMAD.X R9, RZ, RZ, R9, P2 ;  /* 0x000000ffff097224 */ /* 0x000fe400010e0609 */
[----:B0-----:R-:W-:Y:S01]  /*0910*/  VIADD R15, R15, 0x200 ;  /* 0x000002000f0f7836 */ /* 0x001fe20000000000 */
[----:B------:R-:W-:Y:S01]  /*0920*/  ISETP.NE.AND P0, PT, R4, RZ, PT ;  /* 0x000000ff0400720c */ /* 0x000fe20003f05270 */
[----:B-1----:R0:W-:-:S12]  /*0930*/  STG.E.64 desc[UR8][R6.64], R2 ;  /* 0x0000000206007986 */ /* 0x0021d8000c101b08 */
[----:B------:R-:W-:Y:S05]  /*0940*/  @P0 BRA `(.L_x_1019) ;  /* 0xfffffffc00d80947 */ /* 0x000fea000383ffff */
.L_x_1018:
[----:B------:R-:W-:Y:S05]  /*0950*/  BSYNC.RECONVERGENT B1 ;  /* 0x0000000000017941 */ /* 0x000fea0003800200 */
.L_x_1017:
[----:B------:R-:W-:Y:S05]  /*0960*/  @!P1 BRA `(.L_x_1016) ;  /* 0x00000004006c9947 */ /* 0x000fea0003800000 */
[----:B0-----:R-:W0:Y:S01]  /*0970*/  LDC.64 R2, c[0x0][0x388] ;  /* 0x0000e200ff027b82 */ /* 0x001e220000000a00 */
[----:B------:R-:W-:Y:S01]  /*0980*/  IMAD.IADD R4, R5, 0x1, -R0 ;  /* 0x0000000105047824 */ /* 0x000fe200078e0a00 */
[----:B------:R-:W-:Y:S04]  /*0990*/  BSSY.RECONVERGENT B1, `(.L_x_1020) ;  /* 0x0000033000017945 */ /* 0x000fe80003800200 */
[----:B------:R-:W-:Y:S02]  /*09a0*/  ISETP.GT.AND P1, PT, R4, 0x300, PT ;  /* 0x000003000400780c */ /* 0x000fe40003f24270 */
[----:B------:R-:W-:-:S05]  /*09b0*/  LEA R4, R0, UR4, 0x3 ;  /* 0x0000000400047c11 */ /* 0x000fca000f8e18ff */
[----:B------:R-:W-:Y:S02]  /*09c0*/  VIADD R4, R4, 0x400 ;  /* 0x0000040004047836 */ /* 0x000fe40000000000 */
[----:B0-----:R-:W-:-:S03]  /*09d0*/  IMAD.WIDE.U32 R2, R0, 0x8, R2 ;  /* 0x0000000800027825 */ /* 0x001fc600078e0002 */
[----:B------:R-:W-:-:S05]  /*09e0*/  IADD3 R2, P0, PT, R2, 0x400, RZ ;  /* 0x0000040002027810 */ /* 0x000fca0007f1e0ff */
[----:B------:R-:W-:Y:S01]  /*09f0*/  IMAD.X R3, RZ, RZ, R3, P0 ;  /* 0x000000ffff037224 */ /* 0x000fe200000e0603 */
[----:B------:R-:W-:Y:S01]  /*0a00*/  PLOP3.LUT P0, PT, PT, PT, PT, 0x80, 0x8 ;  /* 0x000000000008781c */ /* 0x000fe20003f0f070 */
[----:B------:R-:W-:-:S12]  /*0a10*/  @!P1 BRA `(.L_x_1021) ;  /* 0x0000000000a89947 */ /* 0x000fd80003800000 */
[----:B------:R-:W-:Y:S01]  /*0a20*/  PLOP3.LUT P0, PT, PT, PT, PT, 0x8, 0x80 ;  /* 0x000000000080781c */ /* 0x000fe20003f0e170 */
[----:B------:R-:W-:-:S12]  /*0a30*/  VIADD R35, R5, 0xfffffd00 ;  /* 0xfffffd0005237836 */ /* 0x000fd80000000000 */
.L_x_1022:
[----:B------:R-:W0:Y:S01]  /*0a40*/  LDS.64 R26, [R4+-0x400] ;  /* 0xfffc0000041a7984 */ /* 0x000e220000000a00 */
[----:B------:R-:W-:-:S03]  /*0a50*/  VIADD R0, R0, 0x400 ;  /* 0x0000040000007836 */ /* 0x000fc60000000000 */
[----:B------:R-:W1:Y:S02]  /*0a60*/  LDS.64 R28, [R4+-0x200] ;  /* 0xfffe0000041c7984 */ /* 0x000e640000000a00 */
[----:B------:R-:W-:Y:S02]  /*0a70*/  ISETP.GE.AND P1, PT, R0, R35, PT ;  /* 0x000000230000720c */ /* 0x000fe40003f26270 */
[----:B------:R-:W2:Y:S04]  /*0a80*/  LDS.64 R6, [R4] ;  /* 0x0000000004067984 */ /* 0x000ea80000000a00 */
[----:B------:R-:W3:Y:S04]  /*0a90*/  LDS.64 R8, [R4+0x200] ;  /* 0x0002000004087984 */ /* 0x000ee80000000a00 */
[----:B------:R-:W4:Y:S04]  /*0aa0*/  LDS.64 R10, [R4+0x400] ;  /* 0x00040000040a7984 */ /* 0x000f280000000a00 */
[----:B------:R-:W5:Y:S04]  /*0ab0*/  LDS.64 R12, [R4+0x600] ;  /* 0x00060000040c7984 */ /* 0x000f680000000a00 */
[----:B------:R-:W5:Y:S04]  /*0ac0*/  LDS.64 R14, [R4+0x800] ;  /* 0x00080000040e7984 */ /* 0x000f680000000a00 */
[----:B------:R-:W5:Y:S04]  /*0ad0*/  LDS.64 R16, [R4+0xa00] ;  /* 0x000a000004107984 */ /* 0x000f680000000a00 */
[----:B------:R-:W5:Y:S04]  /*0ae0*/  LDS.64 R18, [R4+0xc00] ;  /* 0x000c000004127984 */ /* 0x000f680000000a00 */
[----:B------:R-:W5:Y:S04]  /*0af0*/  LDS.64 R20, [R4+0xe00] ;  /* 0x000e000004147984 */ /* 0x000f680000000a00 */
[----:B0-----:R-:W-:Y:S04]  /*0b00*/  STG.E.64 desc[UR8][R2.64+-0x400], R26 ;  /* 0xfffc001a02007986 */ /* 0x001fe8000c101b08 */
[----:B-1----:R-:W-:Y:S04]  /*0b10*/  STG.E.64 desc[UR8][R2.64+-0x200], R28 ;  /* 0xfffe001c02007986 */ /* 0x002fe8000c101b08 */
[----:B------:R-:W0:Y:S04]  /*0b20*/  LDS.64 R22, [R4+0x1000] ;  /* 0x0010000004167984 */ /* 0x000e280000000a00 */
[----:B------:R-:W1:Y:S04]  /*0b30*/  LDS.64 R24, [R4+0x1200] ;  /* 0x0012000004187984 */ /* 0x000e680000000a00 */
[----:B------:R-:W1:Y:S04]  /*0b40*/  LDS.64 R26, [R4+0x1400] ;  /* 0x00140000041a7984 */ /* 0x000e680000000a00 */
[----:B------:R-:W1:Y:S04]  /*0b50*/  LDS.64 R28, [R4+0x1600] ;  /* 0x00160000041c7984 */ /* 0x000e680000000a00 */
[----:B------:R-:W1:Y:S04]  /*0b60*/  LDS.64 R30, [R4+0x1800] ;  /* 0x00180000041e7984 */ /* 0x000e680000000a00 */
[----:B------:R4:W1:Y:S04]  /*0b70*/  LDS.64 R32, [R4+0x1a00] ;  /* 0x001a000004207984 */ /* 0x0008680000000a00 */
[----:B--2---:R2:W-:Y:S04]  /*0b80*/  STG.E.64 desc[UR8][R2.64], R6 ;  /* 0x0000000602007986 */ /* 0x0045e8000c101b08 */
[----:B---3--:R-:W-:Y:S01]  /*0b90*/  STG.E.64 desc[UR8][R2.64+0x200], R8 ;  /* 0x0002000802007986 */ /* 0x008fe2000c101b08 */
[----:B----4-:R-:W-:-:S03]  /*0ba0*/  VIADD R4, R4, 0x2000 ;  /* 0x0000200004047836 */ /* 0x010fc60000000000 */
[----:B------:R-:W-:Y:S04]  /*0bb0*/  STG.E.64 desc[UR8][R2.64+0x400], R10 ;  /* 0x0004000a02007986 */ /* 0x000fe8000c101b08 */
[----:B-----5:R-:W-:Y:S01]  /*0bc0*/  STG.E.64 desc[UR8][R2.64+0x600], R12 ;  /* 0x0006000c02007986 */ /* 0x020fe2000c101b08 */
[----:B--2---:R-:W-:-:S03]  /*0bd0*/  IADD3 R6, P2, PT, R2, 0x2000, RZ ;  /* 0x0000200002067810 */ /* 0x004fc60007f5e0ff */
[----:B------:R-:W-:Y:S02]  /*0be0*/  STG.E.64 desc[UR8][R2.64+0x800], R14 ;  /* 0x0008000e02007986 */ /* 0x000fe4000c101b08 */
[----:B------:R-:W-:Y:S02]  /*0bf0*/  IMAD.X R7, RZ, RZ, R3, P2 ;  /* 0x000000ffff077224 */ /* 0x000fe400010e0603 */
[----:B------:R-:W-:Y:S04]  /*0c00*/  STG.E.64 desc[UR8][R2.64+0xa00], R16 ;  /* 0x000a001002007986 */ /* 0x000fe8000c101b08 */
[----:B------:R-:W-:Y:S04]  /*0c10*/  STG.E.64 desc[UR8][R2.64+0xc00], R18 ;  /* 0x000c001202007986 */ /* 0x000fe8000c101b08 */
[----:B------:R-:W-:Y:S04]  /*0c20*/  STG.E.64 desc[UR8][R2.64+0xe00], R20 ;  /* 0x000e001402007986 */ /* 0x000fe8000c101b08 */
[----:B0-----:R-:W-:Y:S04]  /*0c30*/  STG.E.64 desc[UR8][R2.64+0x1000], R22 ;  /* 0x0010001602007986 */ /* 0x001fe8000c101b08 */
[----:B-1----:R-:W-:Y:S04]  /*0c40*/  STG.E.64 desc[UR8][R2.64+0x1200], R24 ;  /* 0x0012001802007986 */ /* 0x002fe8000c101b08 */
[----:B------:R-:W-:Y:S04]  /*0c50*/  STG.E.64 desc[UR8][R2.64+0x1400], R26 ;  /* 0x0014001a02007986 */ /* 0x000fe8000c101b08 */
[----:B------:R-:W-:Y:S04]  /*0c60*/  STG.E.64 desc[UR8][R2.64+0x1600], R28 ;  /* 0x0016001c02007986 */ /* 0x000fe8000c101b08 */
[----:B------:R-:W-:Y:S04]  /*0c70*/  STG.E.64 desc[UR8][R2.64+0x1800], R30 ;  /* 0x0018001e02007986 */ /* 0x000fe8000c101b08 */
[----:B------:R0:W-:Y:S02]  /*0c80*/  STG.E.64 desc[UR8][R2.64+0x1a00], R32 ;  /* 0x001a002002007986 */ /* 0x0001e4000c101b08 */
[----:B0-----:R-:W-:-:S02]  /*0c90*/  IMAD.MOV.U32 R2, RZ, RZ, R6 ;  /* 0x000000ffff027224 */ /* 0x001fc400078e0006 */
[----:B------:R-:W-:Y:S01]  /*0ca0*/  IMAD.MOV.U32 R3, RZ, RZ, R7 ;  /* 0x000000ffff037224 */ /* 0x000fe200078e0007 */
[----:B------:R-:W-:Y:S06]  /*0cb0*/  @!P1 BRA `(.L_x_1022) ;  /* 0xfffffffc00609947 */ /* 0x000fec000383ffff */
.L_x_1021:
[----:B------:R-:W-:Y:S05]  /*0cc0*/  BSYNC.RECONVERGENT B1 ;  /* 0x0000000000017941 */ /* 0x000fea0003800200 */
.L_x_1020:
[----:B------:R-:W-:Y:S01]  /*0cd0*/  IMAD.IADD R6, R5, 0x1, -R0 ;  /* 0x0000000105067824 */ /* 0x000fe200078e0a00 */
[----:B------:R-:W-:Y:S04]  /*0ce0*/  BSSY.RECONVERGENT B1, `(.L_x_1023) ;  /* 0x000001a000017945 */ /* 0x000fe80003800200 */
[----:B------:R-:W-:-:S13]  /*0cf0*/  ISETP.GT.AND P1, PT, R6, 0x100, PT ;  /* 0x000001000600780c */ /* 0x000fda0003f24270 */
[----:B------:R-:W-:Y:S05]  /*0d00*/  @!P1 BRA `(.L_x_1024) ;  /* 0x00000000005c9947 */ /* 0x000fea0003800000 */
[----:B------:R-:W0:Y:S01]  /*0d10*/  LDS.64 R6, [R4+-0x400] ;  /* 0xfffc000004067984 */ /* 0x000e220000000a00 */
[----:B------:R-:W-:Y:S01]  /*0d20*/  IADD3 R22, P1, PT, R2, 0x1000, RZ ;  /* 0x0000100002167810 */ /* 0x000fe20007f3e0ff */
[----:B------:R-:W-:Y:S01]  /*0d30*/  VIADD R0, R0, 0x200 ;  /* 0x0000020000007836 */ /* 0x000fe20000000000 */
[----:B------:R-:W-:Y:S01]  /*0d40*/  PLOP3.LUT P0, PT, PT, PT, PT, 0x8, 0x80 ;  /* 0x000000000080781c */ /* 0x000fe20003f0e170 */
[----:B------:R-:W1:Y:S02]  /*0d50*/  LDS.64 R8, [R4+-0x200] ;  /* 0xfffe000004087984 */ /* 0x000e640000000a00 */
[----:B------:R-:W-:Y:S02]  /*0d60*/  IMAD.X R23, RZ, RZ, R3, P1 ;  /* 0x000000ffff177224 */ /* 0x000fe400008e0603 */
[----:B------:R-:W2:Y:S04]  /*0d70*/  LDS.64 R10, [R4] ;  /* 0x00000000040a7984 */ /* 0x000ea80000000a00 */
[----:B------:R-:W3:Y:S04]  /*0d80*/  LDS.64 R12, [R4+0x200] ;  /* 0x00020000040c7984 */ /* 0x000ee80000000a00 */
[----:B------:R-:W4:Y:S04]  /*0d90*/  LDS.64 R14, [R4+0x400] ;  /* 0x00040000040e7984 */ /* 0x000f280000000a00 */
[----:B------:R-:W5:Y:S04]  /*0da0*/  LDS.64 R16, [R4+0x600] ;  /* 0x0006000004107984 */ /* 0x000f680000000a00 */
[----:B------:R-:W5:Y:S04]  /*0db0*/  LDS.64 R18, [R4+0x800] ;  /* 0x0008000004127984 */ /* 0x000f680000000a00 */
[----:B------:R0:W5:Y:S02]  /*0dc0*/  LDS.64 R20, [R4+0xa00] ;  /* 0x000a000004147984 */ /* 0x0001640000000a00 */
[----:B0-----:R-:W-:-:S02]  /*0dd0*/  VIADD R4, R4, 0x1000 ;  /* 0x0000100004047836 */ /* 0x001fc40000000000 */
[----:B------:R-:W-:Y:S04]  /*0de0*/  STG.E.64 desc[UR8][R2.64+-0x400], R6 ;  /* 0xfffc000602007986 */ /* 0x000fe8000c101b08 */
[----:B-1----:R-:W-:Y:S04]  /*0df0*/  STG.E.64 desc[UR8][R2.64+-0x200], R8 ;  /* 0xfffe000802007986 */ /* 0x002fe8000c101b08 */
[----:B--2---:R-:W-:Y:S04]  /*0e00*/  STG.E.64 desc[UR8][R2.64], R10 ;  /* 0x0000000a02007986 */ /* 0x004fe8000c101b08 */
[----:B---3--:R-:W-:Y:S04]  /*0e10*/  STG.E.64 desc[UR8][R2.64+0x200], R12 ;  /* 0x0002000c02007986 */ /* 0x008fe8000c101b08 */
[----:B----4-:R-:W-:Y:S04]  /*0e20*/  STG.E.64 desc[UR8][R2.64+0x400], R14 ;  /* 0x0004000e02007986 */ /* 0x010fe8000c101b08 */
[----:B-----5:R-:W-:Y:S04]  /*0e30*/  STG.E.64 desc[UR8][R2.64+0x600], R16 ;  /* 0x0006001002007986 */ /* 0x020fe8000c101b08 */
[----:B------:R-:W-:Y:S04]  /*0e40*/  STG.E.64 desc[UR8][R2.64+0x800], R18 ;  /* 0x0008001202007986 */ /* 0x000fe8000c101b08 */
[----:B------:R0:W-:Y:S02]  /*0e50*/  STG.E.64 desc[UR8][R2.64+0xa00], R20 ;  /* 0x000a001402007986 */ /* 0x0001e4000c101b08 */
[----:B0-----:R-:W-:-:S02]  /*0e60*/  IMAD.MOV.U32 R2, RZ, RZ, R22 ;  /* 0x000000ffff027224 */ /* 0x001fc400078e0016 */
[----:B------:R-:W-:-:S07]  /*0e70*/  IMAD.MOV.U32 R3, RZ, RZ, R23 ;  /* 0x000000ffff037224 */ /* 0x000fce00078e0017 */
.L_x_1024:
[----:B------:R-:W-:Y:S05]  /*0e80*/  BSYNC.RECONVERGENT B1 ;  /* 0x0000000000017941 */ /* 0x000fea0003800200 */
.L_x_1023:
[----:B------:R-:W-:-:S13]  /*0e90*/  ISETP.LT.OR P0, PT, R0, R5, P0 ;  /* 0x000000050000720c */ /* 0x000fda0000701670 */
[----:B------:R-:W0:Y:S04]  /*0ea0*/  @P0 LDS.64 R6, [R4+-0x400] ;  /* 0xfffc000004060984 */ /* 0x000e280000000a00 */
[----:B------:R-:W1:Y:S04]  /*0eb0*/  @P0 LDS.64 R8, [R4+-0x200] ;  /* 0xfffe000004080984 */ /* 0x000e680000000a00 */
[----:B------:R-:W2:Y:S04]  /*0ec0*/  @P0 LDS.64 R10, [R4] ;  /* 0x00000000040a0984 */ /* 0x000ea80000000a00 */
[----:B------:R-:W3:Y:S04]  /*0ed0*/  @P0 LDS.64 R12, [R4+0x200] ;  /* 0x00020000040c0984 */ /* 0x000ee80000000a00 */
[----:B0-----:R4:W-:Y:S04]  /*0ee0*/  @P0 STG.E.64 desc[UR8][R2.64+-0x400], R6 ;  /* 0xfffc000602000986 */ /* 0x0019e8000c101b08 */
[----:B-1----:R4:W-:Y:S04]  /*0ef0*/  @P0 STG.E.64 desc[UR8][R2.64+-0x200], R8 ;  /* 0xfffe000802000986 */ /* 0x0029e8000c101b08 */
[----:B--2---:R4:W-:Y:S04]  /*0f00*/  @P0 STG.E.64 desc[UR8][R2.64], R10 ;  /* 0x0000000a02000986 */ /* 0x0049e8000c101b08 */
[----:B---3--:R4:W-:Y:S02]  /*0f10*/  @P0 STG.E.64 desc[UR8][R2.64+0x200], R12 ;  /* 0x0002000c02000986 */ /* 0x0089e4000c101b08 */
.L_x_1016:
[----:B------:R-:W-:Y:S05]  /*0f20*/  BSYNC.RECONVERGENT B0 ;  /* 0x0000000000007941 */ /* 0x000fea0003800200 */
.L_x_1015:
[----:B------:R-:W-:Y:S06]  /*0f30*/  BAR.SYNC.DEFER_BLOCKING 0x0 ;  /* 0x0000000000007b1d */ /* 0x000fec0000010000 */
[----:B------:R-:W-:Y:S05]  /*0f40*/  EXIT ;  /* 0x000000000000794d */ /* 0x000fea0003800000 */
.L_x_1014:
        /* <DEDUP_REMOVED lines=11> */
[----:B------:R0:W5:Y:S01]  /*1000*/  LDG.E.64.CONSTANT R26, desc[UR8][R2.64+0x400] ;  /* 0x00040008021a7981 */ /* 0x000162000c1e9b00 */
[----:B------:R-:W-:-:S06]  /*1010*/  IMAD.WIDE R24, R7, 0x8, R24 ;  /* 0x0000000807187825 */ /* 0x000fcc00078e0218 */
[----:B------:R-:W5:Y:S01]  /*1020*/  LDG.E.64.CONSTANT R24, desc[UR8][R24.64+-0x8] ;  /* 0xfffff80818187981 */ /* 0x000f62000c1e9b00 */
[----:B------:R-:W1:Y:S01]  /*1030*/  S2UR UR5, SR_CgaCtaId ;  /* 0x00000000000579c3 */ /* 0x000e620000008800 */
[----:B------:R-:W-:Y:S01]  /*1040*/  SHF.R.U32.HI R6, RZ, 0x5, R0 ;  /* 0x00000005ff067819 */ /* 0x000fe20000011600 */
[----:B------:R-:W-:Y:S01]  /*1050*/  UMOV UR4, 0x400 ;  /* 0x0000040000047882 */ /* 0x000fe20000000000 */
[----:B------:R-:W0:Y:S01]  /*1060*/  S2R R33, SR_LANEID ;  /* 0x0000000000217919 */ /* 0x000e220000000000 */
[----:B------:R-:W-:Y:S01]  /*1070*/  ISETP.NE.AND P0, PT, R0, RZ, PT ;  /* 0x000000ff0000720c */ /* 0x000fe20003f05270 */
[----:B-1----:R-:W-:-:S06]  /*1080*/  ULEA UR4, UR5, UR4, 0x18 ;  /* 0x0000000405047291 */ /* 0x002fcc000f8ec0ff */
[----:B------:R-:W-:Y:S01]  /*1090*/  LEA R29, R0, UR4, 0x3 ;  /* 0x00000004001d7c11 */ /* 0x000fe2000f8e18ff */
[----:B0-----:R-:W-:-:S05]  /*10a0*/  IMAD R7, R6, 0xa0, R33 ;  /* 0x000000a006077824 */ /* 0x001fca00078e0221 */
[----:B------:R-:W-:-:S05]  /*10b0*/  LEA R7, R7, UR4, 0x3 ;  /* 0x0000000407077c11 */ /* 0x000fca000f8e18ff */
[----:B------:R-:W-:Y:S01]  /*10c0*/  IMAD R3, R33, 0x20, R7 ;  /* 0x0000002021037824 */ /* 0x000fe200078e0207 */
[----:B--2---:R-:W-:Y:S04]  /*10d0*/  STS.64 [R7], R4 ;  /* 0x0000000407007388 */ /* 0x004fe80000000a00 */
[----:B---3--:R-:W-:Y:S04]  /*10e0*/  STS.64 [R7+0x100], R8 ;  /* 0x0001000807007388 */ /* 0x008fe80000000a00 */
[----:B----4-:R-:W-:Y:S04]  /*10f0*/  STS.64 [R7+0x200], R10 ;  /* 0x0002000a07007388 */ /* 0x010fe80000000a00 */
[----:B-----5:R-:W-:Y:S04]  /*1100*/  STS.64 [R7+0x300], R12 ;  /* 0x0003000c07007388 */ /* 0x020fe80000000a00 */
[----:B------:R-:W-:Y:S01]  /*1110*/  STS.64 [R7+0x400], R26 ;  /* 0x0004001a07007388 */ /* 0x000fe20000000a00 */
[----:B------:R-:W-:-:S03]  /*1120*/  NOP ;  /* 0x0000000000007918 */ /* 0x000fc60000000000 */
[----:B------:R-:W0:Y:S04]  /*1130*/  LDS.64 R22, [R3+0x20] ;  /* 0x0000200003167984 */ /* 0x000e280000000a00 */
[----:B------:R-:W-:Y:S04]  /*1140*/  LDS.64 R20, [R3] ;  /* 0x0000000003147984 */ /* 0x000fe80000000a00 */
[----:B------:R-:W1:Y:S04]  /*1150*/  LDS.64 R18, [R3+0x8] ;  /* 0x0000080003127984 */ /* 0x000e680000000a00 */
[----:B------:R-:W2:Y:S04]  /*1160*/  LDS.64 R16, [R3+0x10] ;  /* 0x0000100003107984 */ /* 0x000ea80000000a00 */
[----:B------:R-:W-:Y:S01]  /*1170*/  LDS.64 R14, [R3+0x18] ;  /* 0x00001800030e7984 */ /* 0x000fe20000000a00 */
[----:B------:R-:W-:Y:S06]  /*1180*/  BAR.SYNC.DEFER_BLOCKING 0x0 ;  /* 0x0000000000007b1d */ /* 0x000fec0000010000 */
[----:B0-----:R-:W-:Y:S02]  /*1190*/  STS.64 [R29+0x230], R22 ;  /* 0x000230161d007388 */ /* 0x001fe40000000a00 */
[----:B------:R-:W-:Y:S01]  /*11a0*/  BAR.SYNC.DEFER_BLOCKING 0x0 ;  /* 0x0000000000007b1d */ /* 0x000fe20000010000 */
[----:B-1----:R-:W-:-:S02]  /*11b0*/  ISETP.NE.U32.AND P1, PT, R20, R18, PT ;  /* 0x000000121400720c */ /* 0x002fc40003f25070 */
[----:B--2---:R-:W-:Y:S02]  /*11c0*/  ISETP.NE.U32.AND P2, PT, R18, R16, PT ;  /* 0x000000101200720c */ /* 0x004fe40003f45070 */
[----:B------:R-:W-:Y:S01]  /*11d0*/  ISETP.NE.AND.EX P1, PT, R21, R19, PT, P1 ;  /* 0x000000131500720c */ /* 0x000fe20003f25310 */
[----:B------:R-:W0:Y:S02]  /*11e0*/  @P0 LDS.64 R24, [R29+0x228] ;  /* 0x000228001d180984 */ /* 0x000e240000000a00 */
[----:B------:R-:W-:Y:S01]  /*11f0*/  BAR.SYNC.DEFER_BLOCKING 0x0 ;  /* 0x0000000000007b1d */ /* 0x000fe20000010000 */
[----:B0-----:R-:W-:-:S04]  /*1200*/  ISETP.NE.U32.AND P0, PT, R24, R20, PT ;  /* 0x000000141800720c */ /* 0x001fc80003f05070 */
[----:B------:R-:W-:-:S04]  /*1210*/  ISETP.NE.AND.EX P0, PT, R25, R21, PT, P0 ;  /* 0x000000151900720c */ /* 0x000fc80003f05300 */
[----:B------:R-:W-:Y:S02]  /*1220*/  SEL R2, RZ, 0x1, !P0 ;  /* 0x00000001ff027807 */ /* 0x000fe40004000000 */
[----:B------:R-:W-:Y:S02]  /*1230*/  ISETP.NE.AND.EX P0, PT, R19, R17, PT, P2 ;  /* 0x000000111300720c */ /* 0x000fe40003f05320 */
[----:B------:R-:W-:Y:S01]  /*1240*/  ISETP.NE.U32.AND P2, PT, R16, R14, PT ;  /* 0x0000000e1000720c */ /* 0x000fe20003f45070 */
[----:B------:R-:W-:Y:S02]  /*1250*/  VIADD R4, R2, 0x1 ;  /* 0x0000000102047836 */ /* 0x000fe40000000000 */
[----:B------:R-:W-:Y:S01]  /*1260*/  @!P1 IMAD.MOV R4, RZ, RZ, R2 ;  /* 0x000000ffff049224 */ /* 0x000fe200078e0202 */
[----:B------:R-:W-:Y:S02]  /*1270*/  ISETP.NE.AND.EX P1, PT, R17, R15, PT, P2 ;  /* 0x0000000f1100720c */ /* 0x000fe40003f25320 */
[----:B------:R-:W-:Y:S01]  /*1280*/  ISETP.NE.U32.AND P2, PT, R14, R22, PT ;  /* 0x000000160e00720c */ /* 0x000fe20003f45070 */
[----:B------:R-:W-:-:S04]  /*1290*/  VIADD R3, R4, 0x1 ;  /* 0x0000000104037836 */ /* 0x000fc80000000000 */
[----:B------:R-:W-:Y:S01]  /*12a0*/  @!P0 IMAD.MOV R3, RZ, RZ, R4 ;  /* 0x000000ffff038224 */ /* 0x000fe200078e0204 */
[----:B------:R-:W-:-:S03]  /*12b0*/  ISETP.NE.AND.EX P0, PT, R15, R23, PT, P2 ;  /* 0x000000170f00720c */ /* 0x000fc60003f05320 */
[----:B------:R-:W-:Y:S02]  /*12c0*/  VIADD R2, R3, 0x1 ;  /* 0x0000000103027836 */ /* 0x000fe40000000000 */
[----:B------:R-:W-:Y:S01]  /*12d0*/  @!P1 IMAD.MOV R2, RZ, RZ, R3 ;  /* 0x000000ffff029224 */ /* 0x000fe200078e0203 */
[----:B------:R-:W-:-:S03]  /*12e0*/  ISETP.NE.AND P1, PT, R33, 0x1f, PT ;  /* 0x0000001f2100780c */ /* 0x000fc60003f25270 */
        /* <DEDUP_REMOVED lines=13> */
[----:B------:R-:W-:-:S03]  /*13c0*/  ISETP.NE.AND P0, PT, R33, RZ, PT ;  /* 0x000000ff2100720c */ /* 0x000fc60003f05270 */
[----:B------:R-:W-:Y:S01]  /*13d0*/  IMAD.IADD R5, R12, 0x1, -R5 ;  /* 0x000000010c057824 */ /* 0x000fe200078e0a05 */
[----:B------:R-:W-:Y:S01]  /*13e0*/  @!P1 STS [R11], R12 ;  /* 0x0000000c0b009388 */ /* 0x000fe20000000800 */
[----:B------:R-:W-:Y:S01]  /*13f0*/  BAR.SYNC.DEFER_BLOCKING 0x0 ;  /* 0x0000000000007b1d */ /* 0x000fe20000010000 */
[C---:B------:R-:W-:Y:S02]  /*1400*/  ISETP.GT.U32.AND P1, PT, R0.reuse, 0x1f, PT ;  /* 0x0000001f0000780c */ /* 0x040fe40003f24070 */
[----:B------:R-:W-:Y:S02]  /*1410*/  SEL R9, R5, RZ, P0 ;  /* 0x000000ff05097207 */ /* 0x000fe40000000000 */
[----:B------:R-:W-:Y:S01]  /*1420*/  ISETP.GE.U32.AND P0, PT, R0, 0x20, PT ;  /* 0x000000200000780c */ /* 0x000fe20003f06070 */
[----:B------:R-:W0:Y:S02]  /*1430*/  LDS.64 R6, [UR4] ;  /* 0x00000004ff067984 */ /* 0x000e240008000a00 */
[----:B0-----:R-:W-:-:S02]  /*1440*/  IMAD.IADD R8, R6, 0x1, R9 ;  /* 0x0000000106087824 */ /* 0x001fc400078e0209 */
[----:B------:R-:W-:-:S03]  /*1450*/  IMAD.IADD R7, R6, 0x1, R7 ;  /* 0x0000000106077824 */ /* 0x000fc600078e0207 */
[----:B------:R-:W-:Y:S01]  /*1460*/  SEL R32, R5, R8, !P0 ;  /* 0x0000000805207207 */ /* 0x000fe20004000000 */
[----:B------:R-:W-:Y:S06]  /*1470*/  @P1 BRA `(.L_x_1025) ;  /* 0x0000000800441947 */ /* 0x000fec0003800000 */
[----:B------:R-:W0:Y:S01]  /*1480*/  S2R R28, SR_CTAID.X ;  /* 0x00000000001c7919 */ /* 0x000e220000002500 */
[----:B------:R-:W0:Y:S01]  /*1490*/  LDC.64 R34, c[0x0][0x3a8] ;  /* 0x0000ea00ff227b82 */ /* 0x000e220000000a00 */
[----:B------:R-:W-:Y:S02]  /*14a0*/  ISETP.NE.AND P0, PT, R0, RZ, PT ;  /* 0x000000ff0000720c */ /* 0x000fe40003f05270 */
[----:B------:R-:W-:-:S05]  /*14b0*/  LOP3.LUT R29, RZ, R0, RZ, 0x33, !PT ;  /* 0x00000000ff1d7212 */ /* 0x000fca00078e33ff */
[----:B------:R-:W1:Y:S06]  /*14c0*/  LDC R5, c[0x0][0x370] ;  /* 0x0000dc00ff057b82 */ /* 0x000e6c0000000800 */
[----:B------:R-:W-:Y:S01]  /*14d0*/  @!P0 IMAD.MOV.U32 R6, RZ, RZ, 0x64 ;  /* 0x00000064ff068424 */ /* 0x000fe200078e00ff */
[----:B------:R2:W-:Y:S01]  /*14e0*/  @!P0 STS [UR4+0x2c], R7 ;  /* 0x00002c07ff008988 */ /* 0x0005e20008000804 */
[----:B0-----:R-:W-:Y:S01]  /*14f0*/  IMAD.WIDE.U32 R34, R28, 0x8, R34 ;  /* 0x000000081c227825 */ /* 0x001fe200078e0022 */
[----:B-1----:R-:W-:-:S04]  /*1500*/  ISETP.GT.U32.AND P1, PT, R5, 0x1f3, PT ;  /* 0x000001f30500780c */ /* 0x002fc80003f24070 */
[----:B------:R2:W-:Y:S09]  /*1510*/  @!P0 ST.E.64.STRONG.GPU desc[UR8][R34.64+0x100], R6 ;  /* 0x0001000622008985 */ /* 0x0005f2000c10fb08 */
[----:B------:R-:W-:Y:S05]  /*1520*/  @P1 BRA `(.L_x_1026) ;  /* 0x0000000000081947 */ /* 0x000fea0003800000 */
[----:B------:R0:W-:Y:S06]  /*1530*/  MEMBAR.SC.CTA ;  /* 0x0000000000007992 */ /* 0x0001ec0000000000 */
[----:B0-----:R-:W-:Y:S05]  /*1540*/  BRA `(.L_x_1027) ;  /* 0x0000000000087947 */ /* 0x001fea0003800000 */
.L_x_1026:
[----:B------:R-:W-:Y:S05]  /*1550*/  NANOSLEEP 0x1c2 ;  /* 0x000001c20000795d */ /* 0x000fea0003800000 */
[----:B------:R-:W-:Y:S01]  /*1560*/  NOP ;  /* 0x0000000000007918 */ /* 0x000fe20000000000 */
.L_x_1027:
[----:B------:R-:W-:-:S05]  /*1570*/  IMAD.WIDE R8, R29, 0x8, R34 ;  /* 0x000000081d087825 */ /* 0x000fca00078e0222 */
[----:B------:R-:W3:Y:S01]  /*1580*/  LD.E.64.STRONG.GPU R26, desc[UR8][R8.64+0x100] ;  /* 0x00010008081a7980 */ /* 0x000ee2000c10fb00 */
[----:B------:R-:W-:Y:S01]  /*1590*/  UMOV UR5, 0xffffffff ;  /* 0xffffffff00057882 */ /* 0x000fe20000000000 */
[----:B---3--:R-:W-:Y:S02]  /*15a0*/  ISETP.NE.AND P0, PT, R26, 0x63, PT ;  /* 0x000000631a00780c */ /* 0x008fe40003f05270 */
[----:B------:R-:W-:Y:S11]  /*15b0*/  BRA.DIV UR5, `(.L_x_1028) ;  /* 0x0000003e058c7947 */ /* 0x000ff6000b800000 */
[----:B------:R-:W-:-:S13]  /*15c0*/  VOTE.ANY P0, !P0 ;  /* 0x0000000000ff7806 */ /* 0x000fda0004000100 */
.L_x_1097:
[----:B------:R-:W-:Y:S05]  /*15d0*/  @!P0 BRA `(.L_x_1029) ;  /* 0x0000000000308947 */ /* 0x000fea0003800000 */
.L_x_1033:
[----:B------:R-:W-:Y:S05]  /*15e0*/  YIELD ;  /* 0x0000000000007946 */ /* 0x000fea0003800000 */
[----:B------:R-:W-:Y:S05]  /*15f0*/  @P1 BRA `(.L_x_1030) ;  /* 0x0000000000081947 */ /* 0x000fea0003800000 */
[----:B------:R0:W-:Y:S06]  /*1600*/  MEMBAR.SC.CTA ;  /* 0x0000000000007992 */ /* 0x0001ec0000000000 */
[----:B0-----:R-:W-:Y:S05]  /*1610*/  BRA `(.L_x_1031) ;  /* 0x0000000000087947 */ /* 0x001fea0003800000 */
.L_x_1030:
[----:B------:R-:W-:Y:S05]  /*1620*/  NANOSLEEP 0x15e ;  /* 0x0000015e0000795d */ /* 0x000fea0003800000 */
[----:B------:R-:W-:Y:S01]  /*1630*/  NOP ;  /* 0x0000000000007918 */ /* 0x000fe20000000000 */
.L_x_1031:
[----:B------:R-:W3:Y:S01]  /*1640*/  LD.E.64.STRONG.GPU R26, desc[UR8][R8.64+0x100] ;  /* 0x00010008081a7980 */ /* 0x000ee2000c10fb00 */
[----:B------:R-:W-:Y:S01]  /*1650*/  UMOV UR5, 0xffffffff ;  /* 0xffffffff00057882 */ /* 0x000fe20000000000 */
[----:B---3--:R-:W-:Y:S02]  /*1660*/  ISETP.NE.AND P0, PT, R26, 0x63, PT ;  /* 0x000000631a00780c */ /* 0x008fe40003f05270 */
[----:B------:R-:W-:Y:S11]  /*1670*/  BRA.DIV UR5, `(.L_x_1032) ;  /* 0x0000003e057c7947 */ /* 0x000ff6000b800000 */
[----:B------:R-:W-:-:S13]  /*1680*/  VOTE.ANY P0, !P0 ;  /* 0x0000000000ff7806 */ /* 0x000fda0004000100 */
.L_x_1100:
[----:B------:R-:W-:Y:S05]  /*1690*/  @P0 BRA `(.L_x_1033) ;  /* 0xfffffffc00d00947 */ /* 0x000fea000383ffff */
.L_x_1029:
[----:B------:R-:W-:Y:S01]  /*16a0*/  UMOV UR5, 0xffffffff ;  /* 0xffffffff00057882 */ /* 0x000fe20000000000 */
[----:B------:R-:W-:Y:S02]  /*16b0*/  ISETP.NE.AND P6, PT, R26, 0x65, PT ;  /* 0x000000651a00780c */ /* 0x000fe40003fc5270 */
[----:B------:R-:W-:Y:S11]  /*16c0*/  BRA.DIV UR5, `(.L_x_1034) ;  /* 0x0000003e05887947 */ /* 0x000ff6000b800000 */
[----:B------:R-:W0:Y:S01]  /*16d0*/  S2R R36, SR_GEMASK ;  /* 0x0000000000247919 */ /* 0x000e220000003c00 */
[----:B------:R-:W-:Y:S01]  /*16e0*/  VOTE.ANY R30, PT, !P6 ;  /* 0x00000000001e7806 */ /* 0x000fe200070e0100 */
[C---:B------:R-:W-:Y:S01]  /*16f0*/  VIADD R8, R33.reuse, 0x2 ;  /* 0x0000000221087836 */ /* 0x040fe20000000000 */
[----:B------:R-:W1:Y:S01]  /*1700*/  LDC.64 R12, c[0x0][0x3a8] ;  /* 0x0000ea00ff0c7b82 */ /* 0x000e620000000a00 */
[C---:B------:R-:W-:Y:S01]  /*1710*/  VIADD R9, R33.reuse, 0x4 ;  /* 0x0000000421097836 */ /* 0x040fe20000000000 */
[----:B------:R-:W3:Y:S01]  /*1720*/  S2R R37, SR_CTAID.X ;  /* 0x0000000000257919 */ /* 0x000ee20000002500 */
[----:B------:R-:W-:Y:S01]  /*1730*/  VIADD R10, R33, 0x8 ;  /* 0x00000008210a7836 */ /* 0x000fe20000000000 */
[----:B0-----:R-:W-:-:S05]  /*1740*/  LOP3.LUT R30, R30, 0x80000000, R36, 0xec, !PT ;  /* 0x800000001e1e7812 */ /* 0x001fca00078eec24 */
[----:B------:R-:W-:Y:S02]  /*1750*/  VIADD R5, R30, 0xffffffff ;  /* 0xffffffff1e057836 */ /* 0x000fe40000000000 */
[----:B---3--:R-:W-:-:S03]  /*1760*/  IMAD.IADD R29, R29, 0x1, R37 ;  /* 0x000000011d1d7824 */ /* 0x008fc600078e0225 */
[----:B------:R-:W-:-:S06]  /*1770*/  LOP3.LUT R5, R30, R5, RZ, 0xc, !PT ;  /* 0x000000051e057212 */ /* 0x000fcc00078e0cff */
[----:B------:R-:W0:Y:S02]  /*1780*/  POPC R5, R5 ;  /* 0x0000000500057309 */ /* 0x000e240000000000 */
[----:B0-----:R-:W2:Y:S01]  /*1790*/  SHFL.DOWN PT, R31, R27, 0x1, R5 ;  /* 0x082000001b1f7989 */ /* 0x001ea200000e0005 */
[----:B------:R-:W-:-:S04]  /*17a0*/  ISETP.GE.AND P0, PT, R33, R5, PT ;  /* 0x000000052100720c */ /* 0x000fc80003f06270 */
[----:B--2---:R-:W-:Y:S02]  /*17b0*/  SEL R6, R31, RZ, !P0 ;  /* 0x000000ff1f067207 */ /* 0x004fe40004000000 */
[----:B------:R-:W-:-:S03]  /*17c0*/  ISETP.GT.AND P0, PT, R8, R5, PT ;  /* 0x000000050800720c */ /* 0x000fc60003f04270 */
[----:B------:R-:W-:-:S05]  /*17d0*/  IMAD.IADD R6, R6, 0x1, R27 ;  /* 0x0000000106067824 */ /* 0x000fca00078e021b */
[----:B------:R-:W0:Y:S02]  /*17e0*/  SHFL.DOWN PT, R31, R6, 0x2, R5 ;  /* 0x08400000061f7989 */ /* 0x000e2400000e0005 */
[----:B0-----:R-:W-:Y:S02]  /*17f0*/  SEL R31, R31, RZ, !P0 ;  /* 0x000000ff1f1f7207 */ /* 0x001fe40004000000 */
[----:B------:R-:W-:-:S03]  /*1800*/  ISETP.GT.AND P0, PT, R9, R5, PT ;  /* 0x000000050900720c */ /* 0x000fc60003f04270 */
[----:B------:R-:W-:Y:S02]  /*1810*/  IMAD.IADD R11, R6, 0x1, R31 ;  /* 0x00000001060b7824 */ /* 0x000fe400078e021f */
[----:B------:R-:W-:-:S03]  /*1820*/  VIADD R6, R33, 0x10 ;  /* 0x0000001021067836 */ /* 0x000fc60000000000 */
[----:B------:R-:W0:Y:S02]  /*1830*/  SHFL.DOWN PT, R31, R11, 0x4, R5 ;  /* 0x088000000b1f7989 */ /* 0x000e2400000e0005 */
[-C--:B------:R-:W-:Y:S02]  /*1840*/  ISETP.GT.AND P2, PT, R6, R5.reuse, PT ;  /* 0x000000050600720c */ /* 0x080fe40003f44270 */
[----:B0-----:R-:W-:Y:S02]  /*1850*/  SEL R28, R31, RZ, !P0 ;  /* 0x000000ff1f1c7207 */ /* 0x001fe40004000000 */
[----:B------:R-:W-:-:S03]  /*1860*/  ISETP.GT.AND P0, PT, R10, R5, PT ;  /* 0x000000050a00720c */ /* 0x000fc60003f04270 */
[----:B------:R-:W-:Y:S01]  /*1870*/  IMAD.IADD R28, R11, 0x1, R28 ;  /* 0x000000010b1c7824 */ /* 0x000fe200078e021c */
[----:B-1----:R-:W-:-:S04]  /*1880*/  IADD3 R11, P3, PT, R12, 0x100, RZ ;  /* 0x000001000c0b7810 */ /* 0x002fc80007f7e0ff */
[----:B------:R-:W0:Y:S02]  /*1890*/  SHFL.DOWN PT, R31, R28, 0x8, R5 ;  /* 0x090000001c1f7989 */ /* 0x000e2400000e0005 */
[----:B0-----:R-:W-:Y:S02]  /*18a0*/  SEL R27, R31, RZ, !P0 ;  /* 0x000000ff1f1b7207 */ /* 0x001fe40004000000 */
[----:B------:R-:W-:-:S03]  /*18b0*/  ISETP.NE.AND P0, PT, R26, 0x65, PT ;  /* 0x000000651a00780c */ /* 0x000fc60003f05270 */
[----:B------:R-:W-:Y:S02]  /*18c0*/  IMAD.IADD R27, R28, 0x1, R27 ;  /* 0x000000011c1b7824 */ /* 0x000fe400078e021b */
[----:B------:R-:W-:-:S03]  /*18d0*/  IMAD.X R28, RZ, RZ, R13, P3 ;  /* 0x000000ffff1c7224 */ /* 0x000fc600018e060d */
[----:B------:R-:W0:Y:S05]  /*18e0*/  SHFL.DOWN PT, R31, R27, 0x10, R5 ;  /* 0x0a0000001b1f7989 */ /* 0x000e2a00000e0005 */
[----:B------:R-:W-:Y:S02]  /*18f0*/  VOTE.ALL P0, P0 ;  /* 0x0000000000ff7806 */ /* 0x000fe40000000000 */
[----:B0-----:R-:W-:-:S05]  /*1900*/  SEL R12, R31, RZ, !P2 ;  /* 0x000000ff1f0c7207 */ /* 0x001fca0005000000 */
[----:B------:R-:W-:-:S07]  /*1910*/  IMAD.IADD R5, R27, 0x1, R12 ;  /* 0x000000011b057824 */ /* 0x000fce00078e020c */
.L_x_1109:
[----:B------:R-:W-:Y:S05]  /*1920*/  @!P0 BRA `(.L_x_1035) ;  /* 0x0000000000d88947 */ /* 0x000fea0003800000 */
.L_x_1043:
[----:B------:R-:W-:Y:S02]  /*1930*/  IMAD.MOV.U32 R12, RZ, RZ, R11 ;  /* 0x000000ffff0c7224 */ /* 0x000fe400078e000b */
[----:B------:R-:W-:Y:S02]  /*1940*/  IMAD.MOV.U32 R13, RZ, RZ, R28 ;  /* 0x000000ffff0d7224 */ /* 0x000fe400078e001c */
[----:B------:R-:W-:-:S05]  /*1950*/  IMAD.WIDE R12, R29, 0x8, R12 ;  /* 0x000000081d0c7825 */ /* 0x000fca00078e020c */
[----:B------:R-:W2:Y:S01]  /*1960*/  LD.E.64.STRONG.GPU R26, desc[UR8][R12.64+-0x100] ;  /* 0xffff00080c1a7980 */ /* 0x000ea2000c10fb00 */
[----:B------:R-:W-:Y:S05]  /*1970*/  YIELD ;  /* 0x0000000000007946 */ /* 0x000fea0003800000 */
[----:B------:R-:W-:Y:S01]  /*1980*/  UMOV UR5, 0xffffffff ;  /* 0xffffffff00057882 */ /* 0x000fe20000000000 */
[----:B--2---:R-:W-:Y:S02]  /*1990*/  ISETP.NE.AND P0, PT, R26, 0x63, PT ;  /* 0x000000631a00780c */ /* 0x004fe40003f05270 */
[----:B------:R-:W-:Y:S11]  /*19a0*/  BRA.DIV UR5, `(.L_x_1036) ;  /* 0x0000003e05d87947 */ /* 0x000ff6000b800000 */
[----:B------:R-:W-:-:S13]  /*19b0*/  VOTE.ANY P0, !P0 ;  /* 0x0000000000ff7806 */ /* 0x000fda0004000100 */
.L_x_1112:
[----:B------:R-:W-:Y:S05]  /*19c0*/  @!P0 BRA `(.L_x_1037) ;  /* 0x0000000000308947 */ /* 0x000fea0003800000 */
.L_x_1041:
[----:B------:R-:W-:Y:S05]  /*19d0*/  YIELD ;  /* 0x0000000000007946 */ /* 0x000fea0003800000 */
[----:B------:R-:W-:Y:S05]  /*19e0*/  @P1 BRA `(.L_x_1038) ;  /* 0x0000000000081947 */ /* 0x000fea0003800000 */
[----:B------:R0:W-:Y:S06]  /*19f0*/  MEMBAR.SC.CTA ;  /* 0x0000000000007992 */ /* 0x0001ec0000000000 */
[----:B0-----:R-:W-:Y:S05]  /*1a00*/  BRA `(.L_x_1039) ;  /* 0x0000000000087947 */ /* 0x001fea0003800000 */
.L_x_1038:
[----:B------:R-:W-:Y:S05]  /*1a10*/  NANOSLEEP 0x15e ;  /* 0x0000015e0000795d */ /* 0x000fea0003800000 */
[----:B------:R-:W-:Y:S01]  /*1a20*/  NOP ;  /* 0x0000000000007918 */ /* 0x000fe20000000000 */
.L_x_1039:
[----:B------:R-:W2:Y:S01]  /*1a30*/  LD.E.64.STRONG.GPU R26, desc[UR8][R12.64+-0x100] ;  /* 0xffff00080c1a7980 */ /* 0x000ea2000c10fb00 */
[----:B------:R-:W-:Y:S01]  /*1a40*/  UMOV UR5, 0xffffffff ;  /* 0xffffffff00057882 */ /* 0x000fe20000000000 */
[----:B--2---:R-:W-:Y:S02]  /*1a50*/  ISETP.NE.AND P0, PT, R26, 0x63, PT ;  /* 0x000000631a00780c */ /* 0x004fe40003f05270 */
[----:B------:R-:W-:Y:S11]  /*1a60*/  BRA.DIV UR5, `(.L_x_1040) ;  /* 0x0000003e05c87947 */ /* 0x000ff6000b800000 */
[----:B------:R-:W-:-:S13]  /*1a70*/  VOTE.ANY P0, !P0 ;  /* 0x0000000000ff7806 */ /* 0x000fda0004000100 */
.L_x_1115:
[----:B------:R-:W-:Y:S05]  /*1a80*/  @P0 BRA `(.L_x_1041) ;  /* 0xfffffffc00d00947 */ /* 0x000fea000383ffff */
.L_x_1037:
[----:B------:R-:W-:Y:S01]  /*1a90*/  UMOV UR5, 0xffffffff ;  /* 0xffffffff00057882 */ /* 0x000fe20000000000 */
[----:B------:R-:W-:Y:S02]  /*1aa0*/  ISETP.NE.AND P6, PT, R26, 0x65, PT ;  /* 0x000000651a00780c */ /* 0x000fe40003fc5270 */
[----:B------:R-:W-:Y:S11]  /*1ab0*/  BRA.DIV UR5, `(.L_x_1042) ;  /* 0x0000003e05d47947 */ /* 0x000ff6000b800000 */
[----:B------:R-:W-:Y:S01]  /*1ac0*/  VOTE.ANY R30, PT, !P6 ;  /* 0x00000000001e7806 */ /* 0x000fe200070e0100 */
[----:B------:R-:W-:-:S03]  /*1ad0*/  VIADD R29, R29, 0xffffffe0 ;  /* 0xffffffe01d1d7836 */ /* 0x000fc60000000000 */
[----:B------:R-:W-:-:S05]  /*1ae0*/  LOP3.LUT R30, R30, 0x80000000, R36, 0xec, !PT ;  /* 0x800000001e1e7812 */ /* 0x000fca00078eec24 */
[----:B------:R-:W-:-:S05]  /*1af0*/  VIADD R13, R30, 0xffffffff ;  /* 0xffffffff1e0d7836 */ /* 0x000fca0000000000 */
[----:B------:R-:W-:-:S04]  /*1b00*/  LOP3.LUT R13, R30, R13, RZ, 0xc, !PT ;  /* 0x0000000d1e0d7212 */ /* 0x000fc800078e0cff */
[----:B------:R-:W0:Y:S02]  /*1b10*/  POPC R12, R13 ;  /* 0x0000000d000c7309 */ /* 0x000e240000000000 */
[----:B0-----:R-:W0:Y:S01]  /*1b20*/  SHFL.DOWN PT, R31, R27, 0x1, R12 ;  /* 0x082000001b1f7989 */ /* 0x001e2200000e000c */
[-C--:B------:R-:W-:Y:S02]  /*1b30*/  ISETP.GE.AND P0, PT, R33, R12.reuse, PT ;  /* 0x0000000c2100720c */ /* 0x080fe40003f06270 */
[-C--:B------:R-:W-:Y:S02]  /*1b40*/  ISETP.GT.AND P2, PT, R6, R12.reuse, PT ;  /* 0x0000000c0600720c */ /* 0x080fe40003f44270 */
[----:B0-----:R-:W-:Y:S02]  /*1b50*/  SEL R30, R31, RZ, !P0 ;  /* 0x000000ff1f1e7207 */ /* 0x001fe40004000000 */
[----:B------:R-:W-:-:S03]  /*1b60*/  ISETP.GT.AND P0, PT, R8, R12, PT ;  /* 0x0000000c0800720c */ /* 0x000fc60003f04270 */
[----:B------:R-:W-:-:S05]  /*1b70*/  IMAD.IADD R37, R30, 0x1, R27 ;  /* 0x000000011e257824 */ /* 0x000fca00078e021b */
[----:B------:R-:W0:Y:S02]  /*1b80*/  SHFL.DOWN PT, R31, R37, 0x2, R12 ;  /* 0x08400000251f7989 */ /* 0x000e2400000e000c */
        /* <DEDUP_REMOVED lines=9> */
[----:B------:R-:W-:-:S03]  /*1c20*/  ISETP.NE.AND P0, PT, R26, 0x65, PT ;  /* 0x000000651a00780c */ /* 0x000fc60003f05270 */
[----:B------:R-:W-:-:S05]  /*1c30*/  IMAD.IADD R37, R27, 0x1, R30 ;  /* 0x000000011b257824 */ /* 0x000fca00078e021e */
[----:B------:R-:W0:Y:S05]  /*1c40*/  SHFL.DOWN PT, R31, R37, 0x10, R12 ;  /* 0x0a000000251f7989 */ /* 0x000e2a00000e000c */
[----:B------:R-:W-:Y:S02]  /*1c50*/  VOTE.ALL P0, P0 ;  /* 0x0000000000ff7806 */ /* 0x000fe40000000000 */
[----:B0-----:R-:W-:-:S04]  /*1c60*/  SEL R26, R31, RZ, !P2 ;  /* 0x000000ff1f1a7207 */ /* 0x001fc80005000000 */
[----:B------:R-:W-:-:S07]  /*1c70*/  IADD3 R5, PT, PT, R37, R26, R5 ;  /* 0x0000001a25057210 */ /* 0x000fce0007ffe005 */
.L_x_1124:
[----:B------:R-:W-:Y:S05]  /*1c80*/  @P0 BRA `(.L_x_1043) ;  /* 0xfffffffc00280947 */ /* 0x000fea000383ffff */
.L_x_1035:
[----:B------:R-:W-:Y:S02]  /*1c90*/  ISETP.NE.AND P1, PT, R0, RZ, PT ;  /* 0x000000ff0000720c */ /* 0x000fe40003f25270 */
[----:B------:R-:W-:-:S11]  /*1ca0*/  ISETP.NE.AND P0, PT, R33, RZ, PT ;  /* 0x000000ff2100720c */ /* 0x000fd60003f05270 */
[----:B------:R-:W0:Y:S01]  /*1cb0*/  @!P1 S2R R9, SR_CgaCtaId ;  /* 0x0000000000099919 */ /* 0x000e220000008800 */
[----:B------:R-:W-:Y:S01]  /*1cc0*/  @!P1 MOV R8, 0x400 ;  /* 0x0000040000089802 */ /* 0x000fe20000000f00 */
[----:B------:R-:W-:Y:S01]  /*1cd0*/  @!P1 IMAD.IADD R7, R7, 0x1, R5 ;  /* 0x0000000107079824 */ /* 0x000fe200078e0205 */
[----:B------:R-:W-:Y:S01]  /*1ce0*/  @!P0 MOV R11, 0x400 ;  /* 0x00000400000b8802 */ /* 0x000fe20000000f00 */
[----:B------:R-:W1:Y:S01]  /*1cf0*/  @!P0 S2R R12, SR_CgaCtaId ;  /* 0x00000000000c8919 */ /* 0x000e620000008800 */
[----:B------:R-:W-:-:S05]  /*1d00*/  @!P1 IMAD.MOV.U32 R6, RZ, RZ, 0x65 ;  /* 0x00000065ff069424 */ /* 0x000fca00078e00ff */
[----:B------:R2:W-:Y:S01]  /*1d10*/  @!P1 ST.E.64.STRONG.GPU desc[UR8][R34.64+0x100], R6 ;  /* 0x0001000622009985 */ /* 0x0005e2000c10fb08 */
[----:B0-----:R-:W-:Y:S01]  /*1d20*/  @!P1 LEA R10, R9, R8, 0x18 ;  /* 0x00000008090a9211 */ /* 0x001fe200078ec0ff */
[----:B------:R-:W-:Y:S02]  /*1d30*/  IMAD.MOV.U32 R8, RZ, RZ, R32 ;  /* 0x000000ffff087224 */ /* 0x000fe400078e0020 */
[----:B------:R-:W-:Y:S01]  /*1d40*/  @!P0 IMAD.MOV.U32 R8, RZ, RZ, R5 ;  /* 0x000000ffff088224 */ /* 0x000fe200078e0005 */
[----:B-1----:R-:W-:Y:S01]  /*1d50*/  @!P0 LEA R12, R12, R11, 0x18 ;  /* 0x0000000b0c0c8211 */ /* 0x002fe200078ec0ff */
[----:B------:R2:W-:Y:S04]  /*1d60*/  @!P1 STS [R10+0x28], R7 ;  /* 0x000028070a009388 */ /* 0x0005e80000000800 */
[----:B------:R2:W-:Y:S04]  /*1d70*/  @!P1 STS [R10+0x24], R5 ;  /* 0x000024050a009388 */ /* 0x0005e80000000800 */
[----:B------:R2:W-:Y:S02]  /*1d80*/  @!P0 STS [R12+0xc], R5 ;  /* 0x00000c050c008388 */ /* 0x0005e40000000800 */
.L_x_1025:
[-C--:B------:R-:W-:Y:S01]  /*1d90*/  ISETP.NE.U32.AND P0, PT, R24, R20.reuse, PT ;  /* 0x000000141800720c */ /* 0x080fe20003f05070 */
[----:B------:R-:W-:Y:S05]  /*1da0*/  WARPSYNC.ALL ;  /* 0x0000000000007948 */ /* 0x000fea0003800000 */
[----:B------:R-:W-:Y:S02]  /*1db0*/  ISETP.NE.AND.EX P0, PT, R25, R21, PT, P0 ;  /* 0x000000151900720c */ /* 0x000fe40003f05300 */
[----:B------:R-:W-:Y:S02]  /*1dc0*/  ISETP.NE.AND P4, PT, R0, RZ, PT ;  /* 0x000000ff0000720c */ /* 0x000fe40003f85270 */
[----:B------:R-:W-:Y:S01]  /*1dd0*/  SEL R9, RZ, 0x1, !P0 ;  /* 0x00000001ff097807 */ /* 0x000fe20004000000 */
[----:B------:R-:W0:Y:S08]  /*1de0*/  S2UR UR5, SR_CgaCtaId ;  /* 0x00000000000579c3 */ /* 0x000e300000008800 */
[----:B------:R-:W-:Y:S01]  /*1df0*/  BAR.SYNC.DEFER_BLOCKING 0x0 ;  /* 0x0000000000007b1d */ /* 0x000fe20000010000 */
[----:B------:R-:W-:-:S02]  /*1e00*/  ISETP.NE.U32.AND P0, PT, R24, R20, PT ;  /* 0x000000141800720c */ /* 0x000fc40003f05070 */
[----:B------:R-:W-:Y:S02]  /*1e10*/  ISETP.NE.U32.AND P1, PT, R20, R18, PT ;  /* 0x000000121400720c */ /* 0x000fe40003f25070 */
[----:B------:R-:W-:Y:S01]  /*1e20*/  ISETP.NE.AND.EX P0, PT, R25, R21, PT, P0 ;  /* 0x000000151900720c */ /* 0x000fe20003f05300 */
[----:B------:R-:W-:Y:S01]  /*1e30*/  UMOV UR4, 0x400 ;  /* 0x0000040000047882 */ /* 0x000fe20000000000 */
[----:B------:R-:W-:Y:S01]  /*1e40*/  ISETP.NE.U32.AND P5, PT, R18, R16, PT ;  /* 0x000000101200720c */ /* 0x000fe20003fa5070 */
[----:B------:R-:W-:Y:S01]  /*1e50*/  BSSY.RECONVERGENT B0, `(.L_x_1044) ;  /* 0x000009f000007945 */ /* 0x000fe20003800200 */
[----:B------:R-:W-:Y:S02]  /*1e60*/  ISETP.NE.U32.AND P2, PT, R16, R14, PT ;  /* 0x0000000e1000720c */ /* 0x000fe40003f45070 */
[----:B------:R-:W-:Y:S02]  /*1e70*/  ISETP.NE.U32.AND P3, PT, R14, R22, PT ;  /* 0x000000160e00720c */ /* 0x000fe40003f65070 */
[----:B------:R-:W-:-:S02]  /*1e80*/  ISETP.NE.AND.EX P1, PT, R21, R19, PT, P1 ;  /* 0x000000131500720c */ /* 0x000fc40003f25310 */
[----:B------:R-:W-:Y:S02]  /*1e90*/  ISETP.NE.AND.EX P2, PT, R17, R15, PT, P2 ;  /* 0x0000000f1100720c */ /* 0x000fe40003f45320 */
[----:B------:R-:W-:Y:S01]  /*1ea0*/  ISETP.NE.AND.EX P3, PT, R15, R23, PT, P3 ;  /* 0x000000170f00720c */ /* 0x000fe20003f65330 */
[----:B0-----:R-:W-:-:S09]  /*1eb0*/  ULEA UR6, UR5, UR4, 0x18 ;  /* 0x0000000405067291 */ /* 0x001fd2000f8ec0ff */
[----:B--2---:R-:W0:Y:S04]  /*1ec0*/  @P4 LDS R7, [UR6+0xc] ;  /* 0x00000c06ff074984 */ /* 0x004e280008000800 */
[----:B------:R-:W1:Y:S04]  /*1ed0*/  LDS R33, [UR6+0x24] ;  /* 0x00002406ff217984 */ /* 0x000e680008000800 */
[----:B------:R-:W2:Y:S01]  /*1ee0*/  LDS R5, [UR6+0x2c] ;  /* 0x00002c06ff057984 */ /* 0x000ea20008000800 */
[----:B0-----:R-:W-:Y:S01]  /*1ef0*/  @P4 IMAD.IADD R8, R8, 0x1, R7 ;  /* 0x0000000108084824 */ /* 0x001fe200078e0207 */
[----:B------:R-:W-:Y:S01]  /*1f00*/  BAR.SYNC.DEFER_BLOCKING 0x0 ;  /* 0x0000000000007b1d */ /* 0x000fe20000010000 */
[----:B------:R-:W-:-:S02]  /*1f10*/  ISETP.NE.AND.EX P4, PT, R19, R17, PT, P5 ;  /* 0x000000111300720c */ /* 0x000fc40003f85350 */
[--C-:B------:R-:W-:Y:S02]  /*1f20*/  IMAD.IADD R6, R3, 0x1, R8.reuse ;  /* 0x0000000103067824 */ /* 0x100fe400078e0208 */
[----:B-1----:R-:W-:Y:S02]  /*1f30*/  @P0 IMAD.IADD R3, R8, 0x1, -R33 ;  /* 0x0000000108030824 */ /* 0x002fe400078e0a21 */
[--C-:B------:R-:W-:Y:S02]  /*1f40*/  IMAD.IADD R4, R4, 0x1, R8.reuse ;  /* 0x0000000104047824 */ /* 0x100fe400078e0208 */
[----:B------:R-:W-:Y:S01]  /*1f50*/  IMAD.IADD R10, R2, 0x1, R8 ;  /* 0x00000001020a7824 */ /* 0x000fe200078e0208 */
[----:B------:R-:W-:Y:S02]  /*1f60*/  @P0 LEA R3, R3, UR6, 0x3 ;  /* 0x0000000603030c11 */ /* 0x000fe4000f8e18ff */
[----:B------:R-:W-:Y:S02]  /*1f70*/  @P1 IADD3 R8, PT, PT, -R33, R8, R9 ;  /* 0x0000000821081210 */ /* 0x000fe40007ffe109 */
[----:B------:R-:W-:-:S02]  /*1f80*/  @P4 IMAD.IADD R2, R4, 0x1, -R33 ;  /* 0x0000000104024824 */ /* 0x000fc400078e0a21 */
[--C-:B------:R-:W-:Y:S01]  /*1f90*/  @P2 IMAD.IADD R4, R6, 0x1, -R33.reuse ;  /* 0x0000000106042824 */ /* 0x100fe200078e0a21 */
[----:B------:R-:W-:Y:S01]  /*1fa0*/  @P1 LEA R7, R8, UR6, 0x3 ;  /* 0x0000000608071c11 */ /* 0x000fe2000f8e18ff */
[----:B------:R-:W-:Y:S01]  /*1fb0*/  @P3 IMAD.IADD R6, R10, 0x1, -R33 ;  /* 0x000000010a063824 */ /* 0x000fe200078e0a21 */
[----:B------:R-:W-:Y:S02]  /*1fc0*/  @P4 LEA R9, R2, UR6, 0x3 ;  /* 0x0000000602094c11 */ /* 0x000fe4000f8e18ff */
[----:B------:R-:W-:Y:S02]  /*1fd0*/  @P2 LEA R11, R4, UR6, 0x3 ;  /* 0x00000006040b2c11 */ /* 0x000fe4000f8e18ff */
[----:B------:R-:W-:Y:S01]  /*1fe0*/  @P3 LEA R13, R6, UR6, 0x3 ;  /* 0x00000006060d3c11 */ /* 0x000fe2000f8e18ff */
[----:B------:R0:W-:Y:S01]  /*1ff0*/  @P0 STS.64 [R3], R20 ;  /* 0x0000001403000388 */ /* 0x0001e20000000a00 */
[----:B--2---:R-:W-:-:S03]  /*2000*/  ISETP.GE.AND P0, PT, R0, R5, PT ;  /* 0x000000050000720c */ /* 0x004fc60003f06270 */
[----:B------:R0:W-:Y:S04]  /*2010*/  @P1 STS.64 [R7], R18 ;  /* 0x0000001207001388 */ /* 0x0001e80000000a00 */
[----:B------:R0:W-:Y:S04]  /*2020*/  @P4 STS.64 [R9], R16 ;  /* 0x0000001009004388 */ /* 0x0001e80000000a00 */
[----:B------:R0:W-:Y:S04]  /*2030*/  @P2 STS.64 [R11], R14 ;  /* 0x0000000e0b002388 */ /* 0x0001e80000000a00 */
[----:B------:R0:W-:Y:S01]  /*2040*/  @P3 STS.64 [R13], R22 ;  /* 0x000000160d003388 */ /* 0x0001e20000000a00 */
[----:B------:R-:W-:Y:S06]  /*2050*/  BAR.SYNC.DEFER_BLOCKING 0x0 ;  /* 0x0000000000007b1d */ /* 0x000fec0000010000 */
[----:B------:R-:W-:Y:S05]  /*2060*/  @P0 BRA `(.L_x_1045) ;  /* 0x0000000400f40947 */ /* 0x000fea0003800000 */
[----:B------:R-:W-:Y:S01]  /*2070*/  LOP3.LUT R2, RZ, R0, RZ, 0x33, !PT ;  /* 0x00000000ff027212 */ /* 0x000fe200078e33ff */
[----:B------:R-:W-:Y:S04]  /*2080*/  BSSY.RECONVERGENT B1, `(.L_x_1046) ;  /* 0x0000017000017945 */ /* 0x000fe80003800200 */
[----:B------:R-:W-:-:S05]  /*2090*/  IMAD.IADD R2, R5, 0x1, R2 ;  /* 0x0000000105027824 */ /* 0x000fca00078e0202 */
[C---:B0-----:R-:W-:Y:S02]  /*20a0*/  LOP3.LUT R3, R2.reuse, 0xc0, RZ, 0xc0, !PT ;  /* 0x000000c002037812 */ /* 0x041fe400078ec0ff */
        /* <DEDUP_REMOVED lines=8> */
[----:B------:R-:W-:-:S04]  /*2130*/  LOP3.LUT R2, R2, 0x3, RZ, 0xc0, !PT ;  /* 0x0000000302027812 */ /* 0x000fc800078ec0ff */
[----:B------:R-:W-:Y:S01]  /*2140*/  LOP3.LUT R3, R3, 0xc0, RZ, 0xc0, !PT ;  /* 0x000000c003037812 */ /* 0x000fe200078ec0ff */
[----:B------:R-:W-:-:S04]  /*2150*/  IMAD.MOV R10, RZ, RZ, -R2 ;  /* 0x000000ffff0a7224 */ /* 0x000fc800078e0a02 */
[----:B------:R-:W-:-:S07]  /*2160*/  IMAD.IADD R0, R0, 0x1, R3 ;  /* 0x0000000100007824 */ /* 0x000fce00078e0203 */
.L_x_1048:
[----:B-1----:R1:W2:Y:S01]  /*2170*/  LDS.64 R6, [R4] ;  /* 0x0000000004067984 */ /* 0x0022a20000000a00 */
[----:B0-----:R-:W-:-:S04]  /*2180*/  IMAD.WIDE R2, R11, 0x8, R8 ;  /* 0x000000080b027825 */ /* 0x001fc800078e0208 */
[----:B------:R-:W-:Y:S02]  /*2190*/  VIADD R10, R10, 0x1 ;  /* 0x000000010a0a7836 */ /* 0x000fe40000000000 */
[----:B------:R-:W-:Y:S02]  /*21a0*/  VIADD R11, R11, 0x40 ;  /* 0x000000400b0b7836 */ /* 0x000fe40000000000 */
[----:B-1----:R-:W-:Y:S01]  /*21b0*/  VIADD R4, R4, 0x200 ;  /* 0x0000020004047836 */ /* 0x002fe20000000000 */
[----:B------:R-:W-:Y:S01]  /*21c0*/  ISETP.NE.AND P0, PT, R10, RZ, PT ;  /* 0x000000ff0a00720c */ /* 0x000fe20003f05270 */
[----:B--2---:R1:W-:-:S12]  /*21d0*/  STG.E.64 desc[UR8][R2.64], R6 ;  /* 0x0000000602007986 */ /* 0x0043d8000c101b08 */
[----:B------:R-:W-:Y:S05]  /*21e0*/  @P0 BRA `(.L_x_1048) ;  /* 0xfffffffc00e00947 */ /* 0x000fea000383ffff */
.L_x_1047:
[----:B------:R-:W-:Y:S05]  /*21f0*/  BSYNC.RECONVERGENT B1 ;  /* 0x0000000000017941 */ /* 0x000fea0003800200 */
.L_x_1046:
[----:B------:R-:W-:Y:S05]  /*2200*/  @!P1 BRA `(.L_x_1045) ;  /* 0x00000004008c9947 */ /* 0x000fea0003800000 */
[----:B------:R-:W0:Y:S01]  /*2210*/  LDCU.64 UR4, c[0x0][0x388] ;  /* 0x00007100ff0477ac */ /* 0x000e220008000a00 */
[----:B-1----:R-:W-:Y:S01]  /*2220*/  IMAD.IADD R2, R5, 0x1, -R0 ;  /* 0x0000000105027824 */ /* 0x002fe200078e0a00 */
[C---:B------:R-:W-:Y:S01]  /*2230*/  LEA R4, R0.reuse, UR6, 0x3 ;  /* 0x0000000600047c11 */ /* 0x040fe2000f8e18ff */
[----:B------:R-:W-:Y:S01]  /*2240*/  BSSY.RECONVERGENT B1, `(.L_x_1049) ;  /* 0x0000038000017945 */ /* 0x000fe20003800200 */
[----:B------:R-:W-:Y:S01]  /*2250*/  IMAD.IADD R33, R0, 0x1, R33 ;  /* 0x0000000100217824 */ /* 0x000fe200078e0221 */
[----:B------:R-:W-:Y:S02]  /*2260*/  PLOP3.LUT P0, PT, PT, PT, PT, 0x80, 0x8 ;  /* 0x000000000008781c */ /* 0x000fe40003f0f070 */
[----:B------:R-:W-:Y:S01]  /*2270*/  ISETP.GT.AND P1, PT, R2, 0x300, PT ;  /* 0x000003000200780c */ /* 0x000fe20003f24270 */
[----:B------:R-:W-:Y:S01]  /*2280*/  VIADD R4, R4, 0x400 ;  /* 0x0000040004047836 */ /* 0x000fe20000000000 */
[----:B0-----:R-:W-:-:S04]  /*2290*/  UIADD3 UR4, UP0, UPT, UR4, 0x400, URZ ;  /* 0x0000040004047890 */ /* 0x001fc8000ff1e0ff */
[----:B------:R-:W-:Y:S02]  /*22a0*/  UIADD3.X UR5, UPT, UPT, URZ, UR5, URZ, UP0, !UPT ;  /* 0x00000005ff057290 */ /* 0x000fe400087fe4ff */
[----:B------:R-:W-:-:S04]  /*22b0*/  IMAD.U32 R2, RZ, RZ, UR4 ;  /* 0x00000004ff027e24 */ /* 0x000fc8000f8e00ff */
[----:B------:R-:W-:Y:S01]  /*22c0*/  IMAD.U32 R3, RZ, RZ, UR5 ;  /* 0x00000005ff037e24 */ /* 0x000fe2000f8e00ff */
[----:B------:R-:W-:Y:S06]  /*22d0*/  @!P1 BRA `(.L_x_1050) ;  /* 0x0000000000b89947 */ /* 0x000fec0003800000 */
[----:B------:R-:W-:Y:S01]  /*22e0*/  PLOP3.LUT P0, PT, PT, PT, PT, 0x8, 0x80 ;  /* 0x000000000080781c */ /* 0x000fe20003f0e170 */
[----:B------:R-:W-:-:S12]  /*22f0*/  VIADD R35, R5, 0xfffffd00 ;  /* 0xfffffd0005237836 */ /* 0x000fd80000000000 */
.L_x_1051:
[----:B-1----:R-:W0:Y:S01]  /*2300*/  LDS.64 R14, [R4+0x200] ;  /* 0x00020000040e7984 */ /* 0x002e220000000a00 */
[----:B------:R-:W-:-:S03]  /*2310*/  IMAD.WIDE R36, R33, 0x8, R2 ;  /* 0x0000000821247825 */ /* 0x000fc600078e0202 */
[----:B------:R-:W1:Y:S01]  /*2320*/  LDS.64 R24, [R4+-0x400] ;  /* 0xfffc000004187984 */ /* 0x000e620000000a00 */
[C---:B------:R-:W-:Y:S02]  /*2330*/  VIADD R31, R33.reuse, 0x100 ;  /* 0x00000100211f7836 */ /* 0x040fe40000000000 */
[----:B------:R-:W-:Y:S01]  /*2340*/  VIADD R32, R33, 0x300 ;  /* 0x0000030021207836 */ /* 0x000fe20000000000 */
[----:B------:R-:W2:Y:S01]  /*2350*/  LDS.64 R26, [R4+-0x200] ;  /* 0xfffe0000041a7984 */ /* 0x000ea20000000a00 */
[----:B------:R-:W-:-:S03]  /*2360*/  IMAD.WIDE R30, R31, 0x8, R2 ;  /* 0x000000081f1e7825 */ /* 0x000fc600078e0202 */
[----:B------:R-:W3:Y:S01]  /*2370*/  LDS.64 R28, [R4] ;  /* 0x00000000041c7984 */ /* 0x000ee20000000a00 */
[----:B------:R-:W-:-:S03]  /*2380*/  VIADD R0, R0, 0x400 ;  /* 0x0000040000007836 */ /* 0x000fc60000000000 */
[----:B------:R-:W4:Y:S02]  /*2390*/  LDS.64 R6, [R4+0x400] ;  /* 0x0004000004067984 */ /* 0x000f240000000a00 */
[----:B------:R-:W-:Y:S02]  /*23a0*/  ISETP.GE.AND P1, PT, R0, R35, PT ;  /* 0x000000230000720c */ /* 0x000fe40003f26270 */
[----:B------:R-:W5:Y:S04]  /*23b0*/  LDS.64 R8, [R4+0x600] ;  /* 0x0006000004087984 */ /* 0x000f680000000a00 */
[----:B------:R-:W5:Y:S04]  /*23c0*/  LDS.64 R10, [R4+0x800] ;  /* 0x00080000040a7984 */ /* 0x000f680000000a00 */
[----:B------:R-:W5:Y:S04]  /*23d0*/  LDS.64 R12, [R4+0xa00] ;  /* 0x000a0000040c7984 */ /* 0x000f680000000a00 */
[----:B------:R-:W-:Y:S04]  /*23e0*/  LDS.64 R16, [R4+0xe00] ;  /* 0x000e000004107984 */ /* 0x000fe80000000a00 */
[----:B------:R-:W-:Y:S04]  /*23f0*/  LDS.64 R18, [R4+0x1000] ;  /* 0x0010000004127984 */ /* 0x000fe80000000a00 */
[----:B0-----:R-:W-:Y:S04]  /*2400*/  STG.E.64 desc[UR8][R36.64+0x200], R14 ;  /* 0x0002000e24007986 */ /* 0x001fe8000c101b08 */
[----:B-1----:R-:W-:Y:S04]  /*2410*/  STG.E.64 desc[UR8][R36.64+-0x400], R24 ;  /* 0xfffc001824007986 */ /* 0x002fe8000c101b08 */
[----:B--2---:R-:W-:Y:S04]  /*2420*/  STG.E.64 desc[UR8][R36.64+-0x200], R26 ;  /* 0xfffe001a24007986 */ /* 0x004fe8000c101b08 */
[----:B---3--:R0:W-:Y:S04]  /*2430*/  STG.E.64 desc[UR8][R36.64], R28 ;  /* 0x0000001c24007986 */ /* 0x0081e8000c101b08 */
[----:B------:R-:W1:Y:S04]  /*2440*/  LDS.64 R14, [R4+0xc00] ;  /* 0x000c0000040e7984 */ /* 0x000e680000000a00 */
[----:B------:R-:W2:Y:S04]  /*2450*/  LDS.64 R20, [R4+0x1200] ;  /* 0x0012000004147984 */ /* 0x000ea80000000a00 */
[----:B------:R-:W3:Y:S01]  /*2460*/  LDS.64 R22, [R4+0x1400] ;  /* 0x0014000004167984 */ /* 0x000ee20000000a00 */
[----:B0-----:R-:W-:-:S03]  /*2470*/  VIADD R37, R33, 0x200 ;  /* 0x0000020021257836 */ /* 0x001fc60000000000 */
[----:B------:R-:W0:Y:S01]  /*2480*/  LDS.64 R24, [R4+0x1600] ;  /* 0x0016000004187984 */ /* 0x000e220000000a00 */
[----:B------:R-:W-:Y:S02]  /*2490*/  VIADD R33, R33, 0x400 ;  /* 0x0000040021217836 */ /* 0x000fe40000000000 */
[----:B------:R-:W-:Y:S01]  /*24a0*/  IMAD.WIDE R36, R37, 0x8, R2 ;  /* 0x0000000825247825 */ /* 0x000fe200078e0202 */
[----:B------:R-:W0:Y:S04]  /*24b0*/  LDS.64 R26, [R4+0x1800] ;  /* 0x00180000041a7984 */ /* 0x000e280000000a00 */
[----:B------:R5:W0:Y:S04]  /*24c0*/  LDS.64 R28, [R4+0x1a00] ;  /* 0x001a0000041c7984 */ /* 0x000a280000000a00 */
[----:B----4-:R4:W-:Y:S04]  /*24d0*/  STG.E.64 desc[UR8][R30.64+-0x400], R6 ;  /* 0xfffc00061e007986 */ /* 0x0109e8000c101b08 */
[----:B-----5:R0:W-:Y:S01]  /*24e0*/  STG.E.64 desc[UR8][R30.64+-0x200], R8 ;  /* 0xfffe00081e007986 */ /* 0x0201e2000c101b08 */
[----:B------:R-:W-:-:S03]  /*24f0*/  VIADD R4, R4, 0x2000 ;  /* 0x0000200004047836 */ /* 0x000fc60000000000 */
[----:B------:R0:W-:Y:S04]  /*2500*/  STG.E.64 desc[UR8][R30.64], R10 ;  /* 0x0000000a1e007986 */ /* 0x0001e8000c101b08 */
[----:B------:R0:W-:Y:S01]  /*2510*/  STG.E.64 desc[UR8][R30.64+0x200], R12 ;  /* 0x0002000c1e007986 */ /* 0x0001e2000c101b08 */
[----:B----4-:R-:W-:-:S03]  /*2520*/  IMAD.WIDE R6, R32, 0x8, R2 ;  /* 0x0000000820067825 */ /* 0x010fc600078e0202 */
[----:B-1----:R1:W-:Y:S04]  /*2530*/  STG.E.64 desc[UR8][R36.64+-0x400], R14 ;  /* 0xfffc000e24007986 */ /* 0x0023e8000c101b08 */
[----:B------:R1:W-:Y:S04]  /*2540*/  STG.E.64 desc[UR8][R36.64+-0x200], R16 ;  /* 0xfffe001024007986 */ /* 0x0003e8000c101b08 */
[----:B------:R1:W-:Y:S04]  /*2550*/  STG.E.64 desc[UR8][R36.64], R18 ;  /* 0x0000001224007986 */ /* 0x0003e8000c101b08 */
[----:B--2---:R1:W-:Y:S04]  /*2560*/  STG.E.64 desc[UR8][R36.64+0x200], R20 ;  /* 0x0002001424007986 */ /* 0x0043e8000c101b08 */
[----:B---3--:R1:W-:Y:S04]  /*2570*/  STG.E.64 desc[UR8][R6.64+-0x400], R22 ;  /* 0xfffc001606007986 */ /* 0x0083e8000c101b08 */
[----:B0-----:R1:W-:Y:S04]  /*2580*/  STG.E.64 desc[UR8][R6.64+-0x200], R24 ;  /* 0xfffe001806007986 */ /* 0x0013e8000c101b08 */
[----:B------:R1:W-:Y:S04]  /*2590*/  STG.E.64 desc[UR8][R6.64], R26 ;  /* 0x0000001a06007986 */ /* 0x0003e8000c101b08 */
[----:B------:R1:W-:Y:S01]  /*25a0*/  STG.E.64 desc[UR8][R6.64+0x200], R28 ;  /* 0x0002001c06007986 */ /* 0x0003e2000c101b08 */
[----:B------:R-:W-:Y:S05]  /*25b0*/  @!P1 BRA `(.L_x_1051) ;  /* 0xfffffffc00509947 */ /* 0x000fea000383ffff */
.L_x_1050:
[----:B------:R-:W-:Y:S05]  /*25c0*/  BSYNC.RECONVERGENT B1 ;  /* 0x0000000000017941 */ /* 0x000fea0003800200 */
.L_x_1049:
[----:B-1----:R-:W-:Y:S01]  /*25d0*/  IMAD.IADD R6, R5, 0x1, -R0 ;  /* 0x0000000105067824 */ /* 0x002fe200078e0a00 */
[----:B------:R-:W-:Y:S04]  /*25e0*/  BSSY.RECONVERGENT B1, `(.L_x_1052) ;  /* 0x000001a000017945 */ /* 0x000fe80003800200 */
[----:B------:R-:W-:-:S13]  /*25f0*/  ISETP.GT.AND P1, PT, R6, 0x100, PT ;  /* 0x000001000600780c */ /* 0x000fda0003f24270 */
[----:B------:R-:W-:Y:S05]  /*2600*/  @!P1 BRA `(.L_x_1053) ;  /* 0x00000000005c9947 */ /* 0x000fea0003800000 */
[----:B------:R-:W0:Y:S01]  /*2610*/  LDS.64 R8, [R4+-0x400] ;  /* 0xfffc000004087984 */ /* 0x000e220000000a00 */
[C---:B------:R-:W-:Y:S01]  /*2620*/  VIADD R17, R33.reuse, 0x100 ;  /* 0x0000010021117836 */ /* 0x040fe20000000000 */
[----:B------:R-:W-:Y:S01]  /*2630*/  PLOP3.LUT P0, PT, PT, PT, PT, 0x8, 0x80 ;  /* 0x000000000080781c */ /* 0x000fe20003f0e170 */
[--C-:B------:R-:W-:Y:S01]  /*2640*/  IMAD.WIDE R6, R33, 0x8, R2.reuse ;  /* 0x0000000821067825 */ /* 0x100fe200078e0202 */
[----:B------:R-:W1:Y:S03]  /*2650*/  LDS.64 R10, [R4+-0x200] ;  /* 0xfffe0000040a7984 */ /* 0x000e660000000a00 */
[----:B------:R-:W-:Y:S01]  /*2660*/  IMAD.WIDE R16, R17, 0x8, R2 ;  /* 0x0000000811107825 */ /* 0x000fe200078e0202 */
[----:B------:R-:W2:Y:S03]  /*2670*/  LDS.64 R12, [R4] ;  /* 0x00000000040c7984 */ /* 0x000ea60000000a00 */
[----:B------:R-:W-:Y:S01]  /*2680*/  VIADD R0, R0, 0x200 ;  /* 0x0000020000007836 */ /* 0x000fe20000000000 */
[----:B------:R-:W3:Y:S01]  /*2690*/  LDS.64 R14, [R4+0x200] ;  /* 0x00020000040e7984 */ /* 0x000ee20000000a00 */
[----:B------:R-:W-:-:S03]  /*26a0*/  VIADD R33, R33, 0x200 ;  /* 0x0000020021217836 */ /* 0x000fc60000000000 */
[----:B------:R-:W4:Y:S04]  /*26b0*/  LDS.64 R18, [R4+0x400] ;  /* 0x0004000004127984 */ /* 0x000f280000000a00 */
[----:B------:R-:W5:Y:S04]  /*26c0*/  LDS.64 R20, [R4+0x600] ;  /* 0x0006000004147984 */ /* 0x000f680000000a00 */
[----:B------:R-:W5:Y:S04]  /*26d0*/  LDS.64 R22, [R4+0x800] ;  /* 0x0008000004167984 */ /* 0x000f680000000a00 */
[----:B------:R0:W5:Y:S02]  /*26e0*/  LDS.64 R24, [R4+0xa00] ;  /* 0x000a000004187984 */ /* 0x0001640000000a00 */
[----:B0-----:R-:W-:-:S02]  /*26f0*/  VIADD R4, R4, 0x1000 ;  /* 0x0000100004047836 */ /* 0x001fc40000000000 */
[----:B------:R0:W-:Y:S04]  /*2700*/  STG.E.64 desc[UR8][R6.64+-0x400], R8 ;  /* 0xfffc000806007986 */ /* 0x0001e8000c101b08 */
[----:B-1----:R0:W-:Y:S04]  /*2710*/  STG.E.64 desc[UR8][R6.64+-0x200], R10 ;  /* 0xfffe000a06007986 */ /* 0x0021e8000c101b08 */
[----:B--2---:R0:W-:Y:S04]  /*2720*/  STG.E.64 desc[UR8][R6.64], R12 ;  /* 0x0000000c06007986 */ /* 0x0041e8000c101b08 */
[----:B---3--:R0:W-:Y:S04]  /*2730*/  STG.E.64 desc[UR8][R6.64+0x200], R14 ;  /* 0x0002000e06007986 */ /* 0x0081e8000c101b08 */
[----:B----4-:R0:W-:Y:S04]  /*2740*/  STG.E.64 desc[UR8][R16.64+-0x400], R18 ;  /* 0xfffc001210007986 */ /* 0x0101e8000c101b08 */
[----:B-----5:R0:W-:Y:S04]  /*2750*/  STG.E.64 desc[UR8][R16.64+-0x200], R20 ;  /* 0xfffe001410007986 */ /* 0x0201e8000c101b08 */
[----:B------:R0:W-:Y:S04]  /*2760*/  STG.E.64 desc[UR8][R16.64], R22 ;  /* 0x0000001610007986 */ /* 0x0001e8000c101b08 */
[----:B------:R0:W-:Y:S02]  /*2770*/  STG.E.64 desc[UR8][R16.64+0x200], R24 ;  /* 0x0002001810007986 */ /* 0x0001e4000c101b08 */
.L_x_1053:
[----:B------:R-:W-:Y:S05]  /*2780*/  BSYNC.RECONVERGENT B1 ;  /* 0x0000000000017941 */ /* 0x000fea0003800200 */
.L_x_1052:
[----:B------:R-:W-:-:S13]  /*2790*/  ISETP.LT.OR P0, PT, R0, R5, P0 ;  /* 0x000000050000720c */ /* 0x000fda0000701670 */
[----:B------:R-:W-:Y:S05]  /*27a0*/  @!P0 BRA `(.L_x_1045) ;  /* 0x0000000000248947 */ /* 0x000fea0003800000 */
[----:B0-----:R-:W0:Y:S01]  /*27b0*/  LDS.64 R6, [R4+-0x400] ;  /* 0xfffc000004067984 */ /* 0x001e220000000a00 */
[----:B------:R-:W-:-:S03]  /*27c0*/  IMAD.WIDE R2, R33, 0x8, R2 ;  /* 0x0000000821027825 */ /* 0x000fc600078e0202 */
[----:B------:R-:W1:Y:S04]  /*27d0*/  LDS.64 R8, [R4+-0x200] ;  /* 0xfffe000004087984 */ /* 0x000e680000000a00 */
[----:B------:R-:W2:Y:S04]  /*27e0*/  LDS.64 R10, [R4] ;  /* 0x00000000040a7984 */ /* 0x000ea80000000a00 */
[----:B------:R-:W3:Y:S04]  /*27f0*/  LDS.64 R12, [R4+0x200] ;  /* 0x00020000040c7984 */ /* 0x000ee80000000a00 */
[----:B0-----:R4:W-:Y:S04]  /*2800*/  STG.E.64 desc[UR8][R2.64+-0x400], R6 ;  /* 0xfffc000602007986 */ /* 0x0019e8000c101b08 */
[----:B-1----:R4:W-:Y:S04]  /*2810*/  STG.E.64 desc[UR8][R2.64+-0x200], R8 ;  /* 0xfffe000802007986 */ /* 0x0029e8000c101b08 */
[----:B--2---:R4:W-:Y:S04]  /*2820*/  STG.E.64 desc[UR8][R2.64], R10 ;  /* 0x0000000a02007986 */ /* 0x0049e8000c101b08 */
[----:B---3--:R4:W-:Y:S02]  /*2830*/  STG.E.64 desc[UR8][R2.64+0x200], R12 ;  /* 0x0002000c02007986 */ /* 0x0089e4000c101b08 */
.L_x_1045:
[----:B------:R-:W-:Y:S05]  /*2840*/  BSYNC.RECONVERGENT B0 ;  /* 0x0000000000007941 */ /* 0x000fea0003800200 */
.L_x_1044:
[----:B------:R-:W-:Y:S06]  /*2850*/  BAR.SYNC.DEFER_BLOCKING 0x0 ;  /* 0x0000000000007b1d */ /* 0x000fec0000010000 */
[----:B------:R-:W-:Y:S05]  /*2860*/  EXIT ;  /* 0x000000000000794d */ /* 0x000fea0003800000 */
.L_x_1013:
[----:B------:R-:W0:Y:S01]  /*2870*/  S2R R0, SR_CTAID.X ;  /* 0x0000000000007919 */ /* 0x000e220000002500 */
[----:B------:R-:W1:Y:S01]  /*2880*/  LDCU UR6, c[0x0][0x3a0] ;  /* 0x00007400ff0677ac */ /* 0x000e620008000800 */
[C---:B0-----:R-:W-:Y:S01]  /*2890*/  ISETP.NE.AND P0, PT, R0.reuse, RZ, PT ;  /* 0x000000ff0000720c */ /* 0x041fe20003f05270 */
[----:B------:R-:W-:-:S05]  /*28a0*/  IMAD R0, R0, 0x140, RZ ;  /* 0x0000014000007824 */ /* 0x000fca00078e02ff */
[----:B-1----:R-:W-:-:S07]  /*28b0*/  IADD3 R33, PT, PT, -R0, UR6, RZ ;  /* 0x0000000600217c10 */ /* 0x002fce000fffe1ff */
[----:B------:R-:W-:Y:S05]  /*28c0*/  @P0 BRA `(.L_x_1054) ;  /* 0x0000001000000947 */ /* 0x000fea0003800000 */
[----:B------:R-:W0:Y:S02]  /*28d0*/  LDC.64 R6, c[0x0][0x380] ;  /* 0x0000e000ff067b82 */ /* 0x000e240000000a00 */
[----:B0-----:R-:W-:-:S05]  /*28e0*/  IMAD.WIDE.U32 R4, R0, 0x8, R6 ;  /* 0x0000000800047825 */ /* 0x001fca00078e0006 */
[----:B------:R0:W2:Y:S01]  /*28f0*/  LDG.E.64.CONSTANT R2, desc[UR8][R4.64] ;  /* 0x0000000804027981 */ /* 0x0000a2000c1e9b00 */
[----:B------:R-:W1:Y:S02]  /*2900*/  S2R R19, SR_TID.X ;  /* 0x0000000000137919 */ /* 0x000e640000002100 */
[C---:B-1----:R-:W-:Y:S02]  /*2910*/  LOP3.LUT R9, R19.reuse, 0x1f, RZ, 0xc0, !PT ;  /* 0x0000001f13097812 */ /* 0x042fe400078ec0ff */
[----:B------:R-:W-:-:S05]  /*2920*/  LOP3.LUT R8, R19, 0x3e0, RZ, 0xc0, !PT ;  /* 0x000003e013087812 */ /* 0x000fca00078ec0ff */
[----:B------:R-:W-:-:S04]  /*2930*/  IMAD R9, R8, 0x5, R9 ;  /* 0x0000000508097824 */ /* 0x000fc800078e0209 */
[C---:B------:R-:W-:Y:S01]  /*2940*/  VIADD R8, R9.reuse, 0x20 ;  /* 0x0000002009087836 */ /* 0x040fe20000000000 */
[CC--:B------:R-:W-:Y:S01]  /*2950*/  ISETP.GE.AND P0, PT, R9.reuse, R33.reuse, PT ;  /* 0x000000210900720c */ /* 0x0c0fe20003f06270 */
[C---:B------:R-:W-:Y:S01]  /*2960*/  VIADD R10, R9.reuse, 0x40 ;  /* 0x00000040090a7836 */ /* 0x040fe20000000000 */
[C---:B0-----:R-:W-:Y:S01]  /*2970*/  LEA R4, P5, R9.reuse, R4, 0x3 ;  /* 0x0000000409047211 */ /* 0x041fe200078a18ff */
[C---:B------:R-:W-:Y:S01]  /*2980*/  VIADD R12, R9.reuse, 0x60 ;  /* 0x00000060090c7836 */ /* 0x040fe20000000000 */
[-C--:B------:R-:W-:Y:S01]  /*2990*/  ISETP.GE.AND P1, PT, R8, R33.reuse, PT ;  /* 0x000000210800720c */ /* 0x080fe20003f26270 */
[----:B------:R-:W-:Y:S01]  /*29a0*/  VIADD R8, R9, 0x80 ;  /* 0x0000008009087836 */ /* 0x000fe20000000000 */
[-C--:B------:R-:W-:Y:S01]  /*29b0*/  ISETP.GE.AND P2, PT, R10, R33.reuse, PT ;  /* 0x000000210a00720c */ /* 0x080fe20003f46270 */
[----:B------:R-:W-:Y:S01]  /*29c0*/  IMAD.X R5, RZ, RZ, R5, P5 ;  /* 0x000000ffff057224 */ /* 0x000fe200028e0605 */
[-C--:B------:R-:W-:Y:S02]  /*29d0*/  ISETP.GE.AND P3, PT, R12, R33.reuse, PT ;  /* 0x000000210c00720c */ /* 0x080fe40003f66270 */
[----:B------:R-:W-:-:S03]  /*29e0*/  ISETP.GE.AND P4, PT, R8, R33, PT ;  /* 0x000000210800720c */ /* 0x000fc60003f86270 */
[----:B------:R-:W-:-:S04]  /*29f0*/  @!P0 IMAD.IADD R11, R0, 0x1, R9 ;  /* 0x00000001000b8824 */ /* 0x000fc800078e0209 */
[----:B------:R-:W-:-:S04]  /*2a00*/  @!P0 IMAD.WIDE.U32 R6, R11, 0x8, R6 ;  /* 0x000000080b068825 */ /* 0x000fc800078e0006 */
[----:B--2---:R-:W-:Y:S02]  /*2a10*/  IMAD.MOV.U32 R16, RZ, RZ, R2 ;  /* 0x000000ffff107224 */ /* 0x004fe400078e0002 */
[----:B------:R-:W-:Y:S02]  /*2a20*/  IMAD.MOV.U32 R17, RZ, RZ, R3 ;  /* 0x000000ffff117224 */ /* 0x000fe400078e0003 */
[--C-:B------:R-:W-:Y:S01]  /*2a30*/  IMAD.MOV.U32 R10, RZ, RZ, R16.reuse ;  /* 0x000000ffff0a7224 */ /* 0x100fe200078e0010 */
[----:B------:R-:W2:Y:S01]  /*2a40*/  @!P0 LDG.E.64.CONSTANT R2, desc[UR8][R6.64] ;  /* 0x0000000806028981 */ /* 0x000ea2000c1e9b00 */
[--C-:B------:R-:W-:Y:S02]  /*2a50*/  IMAD.MOV.U32 R11, RZ, RZ, R17.reuse ;  /* 0x000000ffff0b7224 */ /* 0x100fe400078e0011 */
[----:B------:R-:W-:Y:S02]  /*2a60*/  IMAD.MOV.U32 R20, RZ, RZ, R16 ;  /* 0x000000ffff147224 */ /* 0x000fe400078e0010 */
[----:B------:R-:W-:-:S02]  /*2a70*/  IMAD.MOV.U32 R21, RZ, RZ, R17 ;  /* 0x000000ffff157224 */ /* 0x000fc400078e0011 */
[----:B------:R-:W-:Y:S01]  /*2a80*/  IMAD.MOV.U32 R22, RZ, RZ, R16 ;  /* 0x000000ffff167224 */ /* 0x000fe200078e0010 */
[----:B------:R-:W3:Y:S01]  /*2a90*/  @!P1 LDG.E.64.CONSTANT R10, desc[UR8][R4.64+0x100] ;  /* 0x00010008040a9981 */ /* 0x000ee2000c1e9b00 */
[----:B------:R-:W-:-:S03]  /*2aa0*/  IMAD.MOV.U32 R23, RZ, RZ, R17 ;  /* 0x000000ffff177224 */ /* 0x000fc600078e0011 */
[----:B------:R-:W4:Y:S04]  /*2ab0*/  @!P2 LDG.E.64.CONSTANT R20, desc[UR8][R4.64+0x200] ;  /* 0x000200080414a981 */ /* 0x000f28000c1e9b00 */
[----:B------:R-:W5:Y:S04]  /*2ac0*/  @!P3 LDG.E.64.CONSTANT R22, desc[UR8][R4.64+0x300] ;  /* 0x000300080416b981 */ /* 0x000f68000c1e9b00 */
[----:B------:R-:W5:Y:S01]  /*2ad0*/  @!P4 LDG.E.64.CONSTANT R16, desc[UR8][R4.64+0x400] ;  /* 0x000400080410c981 */ /* 0x000f62000c1e9b00 */
[----:B------:R-:W0:Y:S01]  /*2ae0*/  S2R R0, SR_LANEID ;  /* 0x0000000000007919 */ /* 0x000e220000000000 */
[----:B------:R-:W1:Y:S01]  /*2af0*/  S2UR UR5, SR_CgaCtaId ;  /* 0x00000000000579c3 */ /* 0x000e620000008800 */
[----:B------:R-:W-:Y:S01]  /*2b00*/  SHF.R.U32.HI R13, RZ, 0x5, R19 ;  /* 0x00000005ff0d7819 */ /* 0x000fe20000011613 */
[----:B------:R-:W-:-:S02]  /*2b10*/  UMOV UR4, 0x400 ;  /* 0x0000040000047882 */ /* 0x000fc40000000000 */
[----:B-1----:R-:W-:Y:S02]  /*2b20*/  ULEA UR4, UR5, UR4, 0x18 ;  /* 0x0000000405047291 */ /* 0x002fe4000f8ec0ff */
[----:B0-----:R-:W-:-:S05]  /*2b30*/  IMAD R8, R13, 0xa0, R0 ;  /* 0x000000a00d087824 */ /* 0x001fca00078e0200 */
[----:B------:R-:W-:-:S05]  /*2b40*/  LEA R25, R8, UR4, 0x3 ;  /* 0x0000000408197c11 */ /* 0x000fca000f8e18ff */
[----:B------:R-:W-:Y:S01]  /*2b50*/  IMAD R12, R0, 0x20, R25 ;  /* 0x00000020000c7824 */ /* 0x000fe200078e0219 */
[C---:B------:R-:W-:Y:S02]  /*2b60*/  LEA R15, R19.reuse, UR4, 0x3 ;  /* 0x00000004130f7c11 */ /* 0x040fe4000f8e18ff */
[C---:B------:R-:W-:Y:S01]  /*2b70*/  ISETP.NE.AND P3, PT, R19.reuse, RZ, PT ;  /* 0x000000ff1300720c */ /* 0x040fe20003f65270 */
[----:B------:R-:W-:-:S05]  /*2b80*/  IMAD R14, R19, 0x5, RZ ;  /* 0x00000005130e7824 */ /* 0x000fca00078e02ff */
[----:B------:R-:W-:Y:S01]  /*2b90*/  ISETP.GE.AND P4, PT, R14, R33, PT ;  /* 0x000000210e00720c */ /* 0x000fe20003f86270 */
        /* <DEDUP_REMOVED lines=10> */
[----:B------:R3:W-:Y:S01]  /*2c40*/  LDS.64 R10, [R12+0x18] ;  /* 0x000018000c0a7984 */ /* 0x0007e20000000a00 */
[----:B------:R-:W-:Y:S06]  /*2c50*/  BAR.SYNC.DEFER_BLOCKING 0x0 ;  /* 0x0000000000007b1d */ /* 0x000fec0000010000 */
[----:B0-----:R-:W-:Y:S02]  /*2c60*/  STS.64 [R15+0x230], R4 ;  /* 0x000230040f007388 */ /* 0x001fe40000000a00 */
[----:B------:R-:W-:Y:S06]  /*2c70*/  BAR.SYNC.DEFER_BLOCKING 0x0 ;  /* 0x0000000000007b1d */ /* 0x000fec0000010000 */
[----:B------:R-:W0:Y:S02]  /*2c80*/  @P3 LDS.64 R16, [R15+0x228] ;  /* 0x000228000f103984 */ /* 0x000e240000000a00 */
[----:B------:R-:W-:Y:S01]  /*2c90*/  BAR.SYNC.DEFER_BLOCKING 0x0 ;  /* 0x0000000000007b1d */ /* 0x000fe20000010000 */
[----:B-1----:R-:W-:-:S02]  /*2ca0*/  ISETP.NE.U32.AND P0, PT, R6, R8, PT ;  /* 0x000000080600720c */ /* 0x002fc40003f05070 */
[----:B--2---:R-:W-:Y:S02]  /*2cb0*/  ISETP.NE.U32.AND P2, PT, R8, R2, PT ;  /* 0x000000020800720c */ /* 0x004fe40003f45070 */
[----:B------:R-:W-:Y:S01]  /*2cc0*/  ISETP.NE.AND.EX P0, PT, R7, R9, PT, P0 ;  /* 0x000000090700720c */ /* 0x000fe20003f05300 */
[----:B---3--:R-:W-:Y:S01]  /*2cd0*/  IMAD.MOV.U32 R12, RZ, RZ, 0x1 ;  /* 0x00000001ff0c7424 */ /* 0x008fe200078e00ff */
[----:B0-----:R-:W-:Y:S01]  /*2ce0*/  @P3 ISETP.NE.U32.AND P1, PT, R16, R6, PT ;  /* 0x000000061000320c */ /* 0x001fe20003f25070 */
[----:B------:R-:W-:-:S03]  /*2cf0*/  VIADD R16, R14, 0x1 ;  /* 0x000000010e107836 */ /* 0x000fc60000000000 */
[----:B------:R-:W-:Y:S02]  /*2d00*/  @P3 ISETP.NE.AND.EX P1, PT, R17, R7, PT, P1 ;  /* 0x000000071100320c */ /* 0x000fe40003f25310 */
[----:B------:R-:W-:Y:S01]  /*2d10*/  ISETP.GE.OR P0, PT, R16, R33, P0 ;  /* 0x000000211000720c */ /* 0x000fe20000706670 */
[----:B------:R-:W-:Y:S01]  /*2d20*/  VIADD R16, R14, 0x2 ;  /* 0x000000020e107836 */ /* 0x000fe20000000000 */
[----:B------:R-:W-:Y:S02]  /*2d30*/  @P3 SEL R12, RZ, 0x1, !P1 ;  /* 0x00000001ff0c3807 */ /* 0x000fe40004800000 */
[----:B------:R-:W-:Y:S02]  /*2d40*/  ISETP.NE.AND.EX P1, PT, R9, R3, PT, P2 ;  /* 0x000000030900720c */ /* 0x000fe40003f25320 */
[----:B------:R-:W-:Y:S02]  /*2d50*/  ISETP.NE.U32.AND P2, PT, R2, R10, PT ;  /* 0x0000000a0200720c */ /* 0x000fe40003f45070 */
[----:B------:R-:W-:Y:S01]  /*2d60*/  SEL R24, R12, 0x1, !P4 ;  /* 0x000000010c187807 */ /* 0x000fe20006000000 */
[----:B------:R-:W-:Y:S01]  /*2d70*/  VIADD R12, R14, 0x3 ;  /* 0x000000030e0c7836 */ /* 0x000fe20000000000 */
[----:B------:R-:W-:-:S02]  /*2d80*/  ISETP.GE.OR P1, PT, R16, R33, P1 ;  /* 0x000000211000720c */ /* 0x000fc40000f26670 */
[----:B------:R-:W-:Y:S02]  /*2d90*/  ISETP.NE.AND.EX P2, PT, R3, R11, PT, P2 ;  /* 0x0000000b0300720c */ /* 0x000fe40003f45320 */
[----:B------:R-:W-:Y:S01]  /*2da0*/  ISETP.NE.U32.AND P3, PT, R10, R4, PT ;  /* 0x000000040a00720c */ /* 0x000fe20003f65070 */
[----:B------:R-:W-:Y:S01]  /*2db0*/  VIADD R14, R14, 0x4 ;  /* 0x000000040e0e7836 */ /* 0x000fe20000000000 */
[----:B------:R-:W-:Y:S01]  /*2dc0*/  ISETP.GE.OR P2, PT, R12, R33, P2 ;  /* 0x000000210c00720c */ /* 0x000fe20001746670 */
[----:B------:R-:W-:Y:S01]  /*2dd0*/  VIADD R16, R24, 0x1 ;  /* 0x0000000118107836 */ /* 0x000fe20000000000 */
[----:B------:R-:W-:Y:S01]  /*2de0*/  ISETP.NE.AND.EX P3, PT, R11, R5, PT, P3 ;  /* 0x000000050b00720c */ /* 0x000fe20003f65330 */
[----:B------:R-:W-:-:S03]  /*2df0*/  @!P0 IMAD.MOV R16, RZ, RZ, R24 ;  /* 0x000000ffff108224 */ /* 0x000fc600078e0218 */
[----:B------:R-:W-:Y:S01]  /*2e00*/  ISETP.GE.OR P3, PT, R14, R33, P3 ;  /* 0x000000210e00720c */ /* 0x000fe20001f66670 */
[----:B------:R-:W-:Y:S02]  /*2e10*/  VIADD R17, R16, 0x1 ;  /* 0x0000000110117836 */ /* 0x000fe40000000000 */
[----:B------:R-:W-:-:S04]  /*2e20*/  @!P1 IMAD.MOV R17, RZ, RZ, R16 ;  /* 0x000000ffff119224 */ /* 0x000fc800078e0210 */
[----:B------:R-:W-:Y:S02]  /*2e30*/  VIADD R14, R17, 0x1 ;  /* 0x00000001110e7836 */ /* 0x000fe40000000000 */
[----:B------:R-:W-:-:S04]  /*2e40*/  @!P2 IMAD.MOV R14, RZ, RZ, R17 ;  /* 0x000000ffff0ea224 */ /* 0x000fc800078e0211 */
[----:B------:R-:W-:Y:S02]  /*2e50*/  VIADD R18, R14, 0x1 ;  /* 0x000000010e127836 */ /* 0x000fe40000000000 */
[----:B------:R-:W-:-:S05]  /*2e60*/  @!P3 IMAD.MOV R18, RZ, RZ, R14 ;  /* 0x000000ffff12b224 */ /* 0x000fca00078e020e */
[----:B------:R-:W0:Y:S02]  /*2e70*/  SHFL.UP P4, R21, R18, 0x1, RZ ;  /* 0x0420000012157989 */ /* 0x000e2400000800ff */
[----:B0-----:R-:W-:-:S05]  /*2e80*/  @P4 IMAD.IADD R21, R21, 0x1, R18 ;  /* 0x0000000115154824 */ /* 0x001fca00078e0212 */
[----:B------:R-:W0:Y:S02]  /*2e90*/  SHFL.UP P4, R12, R21, 0x2, RZ ;  /* 0x04400000150c7989 */ /* 0x000e2400000800ff */
[----:B0-----:R-:W-:-:S05]  /*2ea0*/  @P4 IMAD.IADD R12, R21, 0x1, R12 ;  /* 0x00000001150c4824 */ /* 0x001fca00078e020c */
[----:B------:R-:W0:Y:S02]  /*2eb0*/  SHFL.UP P4, R23, R12, 0x4, RZ ;  /* 0x048000000c177989 */ /* 0x000e2400000800ff */
[----:B0-----:R-:W-:-:S05]  /*2ec0*/  @P4 IMAD.IADD R23, R12, 0x1, R23 ;  /* 0x000000010c174824 */ /* 0x001fca00078e0217 */
[----:B------:R-:W0:Y:S01]  /*2ed0*/  SHFL.UP P4, R20, R23, 0x8, RZ ;  /* 0x0500000017147989 */ /* 0x000e2200000800ff */
[----:B------:R-:W-:Y:S01]  /*2ee0*/  ISETP.NE.AND P5, PT, R0, 0x1f, PT ;  /* 0x0000001f0000780c */ /* 0x000fe20003fa5270 */
[----:B0-----:R-:W-:-:S05]  /*2ef0*/  @P4 IMAD.IADD R20, R23, 0x1, R20 ;  /* 0x0000000117144824 */ /* 0x001fca00078e0214 */
[----:B------:R-:W0:Y:S07]  /*2f00*/  SHFL.UP P4, R25, R20, 0x10, RZ ;  /* 0x0600000014197989 */ /* 0x000e2e00000800ff */
[----:B------:R-:W-:Y:S01]  /*2f10*/  @!P5 LEA R22, R13, UR4, 0x2 ;  /* 0x000000040d16dc11 */ /* 0x000fe2000f8e10ff */
[----:B0-----:R-:W-:-:S05]  /*2f20*/  @P4 IMAD.IADD R25, R20, 0x1, R25 ;  /* 0x0000000114194824 */ /* 0x001fca00078e0219 */
[----:B------:R-:W-:Y:S01]  /*2f30*/  @!P5 STS [R22], R25 ;  /* 0x000000191600d388 */ /* 0x000fe20000000800 */
[----:B------:R-:W-:Y:S06]  /*2f40*/  BAR.SYNC.DEFER_BLOCKING 0x0 ;  /* 0x0000000000007b1d */ /* 0x000fec0000010000 */
[----:B------:R-:W0:Y:S01]  /*2f50*/  LDS.64 R12, [UR4] ;  /* 0x00000004ff0c7984 */ /* 0x000e220008000a00 */
[----:B------:R-:W-:Y:S01]  /*2f60*/  IMAD.IADD R18, R25, 0x1, -R18 ;  /* 0x0000000119127824 */ /* 0x000fe200078e0a12 */
[----:B------:R-:W-:Y:S01]  /*2f70*/  BAR.SYNC.DEFER_BLOCKING 0x0 ;  /* 0x0000000000007b1d */ /* 0x000fe20000010000 */
[----:B------:R-:W-:-:S02]  /*2f80*/  ISETP.NE.AND P6, PT, R0, RZ, PT ;  /* 0x000000ff0000720c */ /* 0x000fc40003fc5270 */
[----:B------:R-:W-:Y:S02]  /*2f90*/  ISETP.GE.U32.AND P4, PT, R19, 0x20, PT ;  /* 0x000000201300780c */ /* 0x000fe40003f86070 */
[----:B------:R-:W-:Y:S02]  /*2fa0*/  SEL R21, R18, RZ, P6 ;  /* 0x000000ff12157207 */ /* 0x000fe40003000000 */
[----:B------:R-:W-:Y:S02]  /*2fb0*/  ISETP.NE.AND P5, PT, R24, RZ, PT ;  /* 0x000000ff1800720c */ /* 0x000fe40003fa5270 */
[----:B0-----:R-:W-:-:S05]  /*2fc0*/  SEL R0, R12, RZ, P4 ;  /* 0x000000ff0c007207 */ /* 0x001fca0002000000 */
[----:B------:R-:W-:-:S04]  /*2fd0*/  IMAD.IADD R21, R0, 0x1, R21 ;  /* 0x0000000100157824 */ /* 0x000fc800078e0215 */
[--C-:B------:R-:W-:Y:S02]  /*2fe0*/  @P2 IMAD.IADD R18, R17, 0x1, R21.reuse ;  /* 0x0000000111122824 */ /* 0x100fe400078e0215 */
[----:B------:R-:W-:-:S03]  /*2ff0*/  @P0 IMAD.IADD R0, R24, 0x1, R21 ;  /* 0x0000000118000824 */ /* 0x000fc600078e0215 */
[----:B------:R-:W-:Y:S02]  /*3000*/  @P2 LEA R25, R18, UR4, 0x3 ;  /* 0x0000000412192c11 */ /* 0x000fe4000f8e18ff */
[----:B------:R-:W-:Y:S01]  /*3010*/  IADD3 R18, PT, PT, R13, R33, R12 ;  /* 0x000000210d127210 */ /* 0x000fe20007ffe00c */
[--C-:B------:R-:W-:Y:S01]  /*3020*/  @P1 IMAD.IADD R16, R16, 0x1, R21.reuse ;  /* 0x0000000110101824 */ /* 0x100fe200078e0215 */
[----:B------:R-:W-:Y:S01]  /*3030*/  @P5 LEA R17, R21, UR4, 0x3 ;  /* 0x0000000415115c11 */ /* 0x000fe2000f8e18ff */
[----:B------:R-:W-:Y:S01]  /*3040*/  @P3 IMAD.IADD R14, R14, 0x1, R21 ;  /* 0x000000010e0e3824 */ /* 0x000fe200078e0215 */
[----:B------:R-:W-:Y:S01]  /*3050*/  @P0 LEA R21, R0, UR4, 0x3 ;  /* 0x0000000400150c11 */ /* 0x000fe2000f8e18ff */
[----:B------:R-:W-:Y:S02]  /*3060*/  VIADD R18, R18, 0xfffffec0 ;  /* 0xfffffec012127836 */ /* 0x000fe40000000000 */
[----:B------:R0:W-:Y:S04]  /*3070*/  @P5 STS.64 [R17], R6 ;  /* 0x0000000611005388 */ /* 0x0001e80000000a00 */
[----:B------:R0:W-:Y:S01]  /*3080*/  @P0 STS.64 [R21], R8 ;  /* 0x0000000815000388 */ /* 0x0001e20000000a00 */
[----:B------:R-:W-:-:S02]  /*3090*/  ISETP.GE.AND P0, PT, R19, R18, PT ;  /* 0x000000121300720c */ /* 0x000fc40003f06270 */
[----:B------:R-:W-:Y:S02]  /*30a0*/  @P1 LEA R23, R16, UR4, 0x3 ;  /* 0x0000000410171c11 */ /* 0x000fe4000f8e18ff */
[----:B------:R-:W-:-:S03]  /*30b0*/  @P3 LEA R27, R14, UR4, 0x3 ;  /* 0x000000040e1b3c11 */ /* 0x000fc6000f8e18ff */
[----:B------:R0:W-:Y:S01]  /*30c0*/  @P1 STS.64 [R23], R2 ;  /* 0x0000000217001388 */ /* 0x0001e20000000a00 */
[----:B------:R-:W-:Y:S03]  /*30d0*/  BSSY.RECONVERGENT B0, `(.L_x_1055) ;  /* 0x000007d000007945 */ /* 0x000fe60003800200 */
[----:B------:R0:W-:Y:S04]  /*30e0*/  @P2 STS.64 [R25], R10 ;  /* 0x0000000a19002388 */ /* 0x0001e80000000a00 */
[----:B------:R0:W-:Y:S01]  /*30f0*/  @P3 STS.64 [R27], R4 ;  /* 0x000000041b003388 */ /* 0x0001e20000000a00 */
[----:B------:R-:W-:Y:S06]  /*3100*/  BAR.SYNC.DEFER_BLOCKING 0x0 ;  /* 0x0000000000007b1d */ /* 0x000fec0000010000 */
[----:B------:R-:W-:Y:S05]  /*3110*/  @P0 BRA `(.L_x_1056) ;  /* 0x0000000400e00947 */ /* 0x000fea0003800000 */
[----:B------:R-:W-:Y:S01]  /*3120*/  IADD3 R12, PT, PT, R13, UR6, R12 ;  /* 0x000000060d0c7c10 */ /* 0x000fe2000fffe00c */
[----:B------:R-:W-:Y:S03]  /*3130*/  BSSY.RECONVERGENT B1, `(.L_x_1057) ;  /* 0x000001a000017945 */ /* 0x000fe60003800200 */
[----:B------:R-:W-:-:S04]  /*3140*/  IADD3 R12, PT, PT, R12, -0x141, -R19 ;  /* 0xfffffebf0c0c7810 */ /* 0x000fc80007ffe813 */
[C---:B------:R-:W-:Y:S02]  /*3150*/  LOP3.LUT R0, R12.reuse, 0xc0, RZ, 0xc0, !PT ;  /* 0x000000c00c007812 */ /* 0x040fe400078ec0ff */
[----:B------:R-:W-:Y:S02]  /*3160*/  ISETP.GE.U32.AND P1, PT, R12, 0xc0, PT ;  /* 0x000000c00c00780c */ /* 0x000fe40003f26070 */
[----:B------:R-:W-:-:S13]  /*3170*/  ISETP.NE.AND P0, PT, R0, 0xc0, PT ;  /* 0x000000c00000780c */ /* 0x000fda0003f05270 */
[----:B------:R-:W-:Y:S05]  /*3180*/  @!P0 BRA `(.L_x_1058) ;  /* 0x0000000000508947 */ /* 0x000fea0003800000 */
[----:B0-----:R-:W0:Y:S01]  /*3190*/  LDC.64 R2, c[0x0][0x388] ;  /* 0x0000e200ff027b82 */ /* 0x001e220000000a00 */
        /* <DEDUP_REMOVED lines=9> */
.L_x_1059:
[----:B-1----:R0:W1:Y:S01]  /*3230*/  LDS.64 R2, [R15] ;  /* 0x000000000f027984 */ /* 0x0020620000000a00 */
        /* <DEDUP_REMOVED lines=9> */
.L_x_1058:
[----:B------:R-:W-:Y:S05]  /*32d0*/  BSYNC.RECONVERGENT B1 ;  /* 0x0000000000017941 */ /* 0x000fea0003800200 */
.L_x_1057:
[----:B------:R-:W-:Y:S05]  /*32e0*/  @!P1 BRA `(.L_x_1056) ;  /* 0x00000004006c9947 */ /* 0x000fea0003800000 */
[----:B01----:R-:W0:Y:S01]  /*32f0*/  LDC.64 R2, c[0x0][0x388] ;  /* 0x0000e200ff027b82 */ /* 0x003e220000000a00 */
        /* <DEDUP_REMOVED lines=12> */
.L_x_1062:
        /* <DEDUP_REMOVED lines=40> */
.L_x_1061:
[----:B------:R-:W-:Y:S05]  /*3640*/  BSYNC.RECONVERGENT B1 ;  /* 0x0000000000017941 */ /* 0x000fea0003800200 */
.L_x_1060:
        /* <DEDUP_REMOVED lines=27> */
.L_x_1064:
[----:B------:R-:W-:Y:S05]  /*3800*/  BSYNC.RECONVERGENT B1 ;  /* 0x0000000000017941 */ /* 0x000fea0003800200 */
.L_x_1063:
        /* <DEDUP_REMOVED lines=9> */
.L_x_1056:
[----:B------:R-:W-:Y:S05]  /*38a0*/  BSYNC.RECONVERGENT B0 ;  /* 0x0000000000007941 */ /* 0x000fea0003800200 */
.L_x_1055:
[----:B------:R-:W-:Y:S06]  /*38b0*/  BAR.SYNC.DEFER_BLOCKING 0x0 ;  /* 0x0000000000007b1d */ /* 0x000fec0000010000 */
[----:B------:R-:W-:Y:S05]  /*38c0*/  BRA `(.L_x_1065) ;  /* 0x0000001800b07947 */ /* 0x000fea0003800000 */
.L_x_1054:
        /* <DEDUP_REMOVED lines=20> */
[----:B------:R-:W-:-:S05]  /*3a10*/  IMAD.WIDE R6, R0, 0x8, R6 ;  /* 0x0000000800067825 */ /* 0x000fca00078e0206 */
[----:B------:R0:W3:Y:S01]  /*3a20*/  LDG.E.64.CONSTANT R12, desc[UR8][R6.64+-0x8] ;  /* 0xfffff808060c7981 */ /* 0x0000e2000c1e9b00 */
        /* <DEDUP_REMOVED lines=8> */
[----:B------:R-:W4:Y:S01]  /*3ab0*/  @!P1 LDG.E.64.CONSTANT R14, desc[UR8][R8.64+0x100] ;  /* 0x00010008080e9981 */ /* 0x000f22000c1e9b00 */
[----:B------:R-:W-:-:S03]  /*3ac0*/  IMAD.MOV.U32 R23, RZ, RZ, R5 ;  /* 0x000000ffff177224 */ /* 0x000fc600078e0005 */
[----:B------:R-:W5:Y:S04]  /*3ad0*/  @!P3 LDG.E.64.CONSTANT R18, desc[UR8][R8.64+0x200] ;  /* 0x000200080812b981 */ /* 0x000f68000c1e9b00 */
[----:B------:R-:W3:Y:S04]  /*3ae0*/  @!P4 LDG.E.64.CONSTANT R22, desc[UR8][R8.64+0x300] ;  /* 0x000300080816c981 */ /* 0x000ee8000c1e9b00 */
[----:B------:R-:W3:Y:S01]  /*3af0*/  @!P5 LDG.E.64.CONSTANT R4, desc[UR8][R8.64+0x400] ;  /* 0x000400080804d981 */ /* 0x000ee2000c1e9b00 */
[----:B------:R-:W1:Y:S01]  /*3b00*/  S2R R35, SR_LANEID ;  /* 0x0000000000237919 */ /* 0x000e620000000000 */
[----:B------:R-:W0:Y:S01]  /*3b10*/  S2UR UR5, SR_CgaCtaId ;  /* 0x00000000000579c3 */ /* 0x000e220000008800 */
[----:B------:R-:W-:Y:S01]  /*3b20*/  SHF.R.U32.HI R16, RZ, 0x5, R3 ;  /* 0x00000005ff107819 */ /* 0x000fe20000011603 */
[----:B------:R-:W-:-:S02]  /*3b30*/  UMOV UR4, 0x400 ;  /* 0x0000040000047882 */ /* 0x000fc40000000000 */
[----:B0-----:R-:W-:Y:S02]  /*3b40*/  ULEA UR4, UR5, UR4, 0x18 ;  /* 0x0000000405047291 */ /* 0x001fe4000f8ec0ff */
[----:B-1----:R-:W-:-:S05]  /*3b50*/  IMAD R0, R16, 0xa0, R35 ;  /* 0x000000a010007824 */ /* 0x002fca00078e0223 */
[----:B------:R-:W-:-:S05]  /*3b60*/  LEA R17, R0, UR4, 0x3 ;  /* 0x0000000400117c11 */ /* 0x000fca000f8e18ff */
[----:B------:R-:W-:Y:S01]  /*3b70*/  IMAD R0, R35, 0x20, R17 ;  /* 0x0000002023007824 */ /* 0x000fe200078e0211 */
[C---:B------:R-:W-:Y:S02]  /*3b80*/  LEA R25, R3.reuse, UR4, 0x3 ;  /* 0x0000000403197c11 */ /* 0x040fe4000f8e18ff */
[----:B------:R-:W-:Y:S01]  /*3b90*/  ISETP.NE.AND P0, PT, R3, RZ, PT ;  /* 0x000000ff0300720c */ /* 0x000fe20003f05270 */
[----:B--2---:R-:W-:Y:S04]  /*3ba0*/  STS.64 [R17], R10 ;  /* 0x0000000a11007388 */ /* 0x004fe80000000a00 */
[----:B----4-:R-:W-:Y:S04]  /*3bb0*/  STS.64 [R17+0x100], R14 ;  /* 0x0001000e11007388 */ /* 0x010fe80000000a00 */
[----:B-----5:R-:W-:Y:S04]  /*3bc0*/  STS.64 [R17+0x200], R18 ;  /* 0x0002001211007388 */ /* 0x020fe80000000a00 */
[----:B---3--:R-:W-:Y:S04]  /*3bd0*/  STS.64 [R17+0x300], R22 ;  /* 0x0003001611007388 */ /* 0x008fe80000000a00 */
[----:B------:R-:W-:Y:S01]  /*3be0*/  STS.64 [R17+0x400], R4 ;  /* 0x0004000411007388 */ /* 0x000fe20000000a00 */
[----:B------:R-:W-:-:S03]  /*3bf0*/  NOP ;  /* 0x0000000000007918 */ /* 0x000fc60000000000 */
[----:B------:R-:W0:Y:S04]  /*3c00*/  LDS.64 R6, [R0+0x20] ;  /* 0x0000200000067984 */ /* 0x000e280000000a00 */
[----:B------:R-:W-:Y:S04]  /*3c10*/  LDS.64 R8, [R0] ;  /* 0x0000000000087984 */ /* 0x000fe80000000a00 */
[----:B------:R-:W1:Y:S04]  /*3c20*/  LDS.64 R10, [R0+0x8] ;  /* 0x00000800000a7984 */ /* 0x000e680000000a00 */
[----:B------:R-:W2:Y:S04]  /*3c30*/  LDS.64 R14, [R0+0x10] ;  /* 0x00001000000e7984 */ /* 0x000ea80000000a00 */
[----:B------:R3:W4:Y:S01]  /*3c40*/  LDS.64 R20, [R0+0x18] ;  /* 0x0000180000147984 */ /* 0x0007220000000a00 */
[----:B------:R-:W-:Y:S06]  /*3c50*/  BAR.SYNC.DEFER_BLOCKING 0x0 ;  /* 0x0000000000007b1d */ /* 0x000fec0000010000 */
[----:B0-----:R-:W-:Y:S02]  /*3c60*/  STS.64 [R25+0x230], R6 ;  /* 0x0002300619007388 */ /* 0x001fe40000000a00 */
[----:B------:R-:W-:Y:S06]  /*3c70*/  BAR.SYNC.DEFER_BLOCKING 0x0 ;  /* 0x0000000000007b1d */ /* 0x000fec0000010000 */
[----:B------:R-:W0:Y:S01]  /*3c80*/  @P0 LDS.64 R12, [R25+0x228] ;  /* 0x00022800190c0984 */ /* 0x000e220000000a00 */
[----:B------:R-:W-:Y:S01]  /*3c90*/  IMAD R4, R3, 0x5, RZ ;  /* 0x0000000503047824 */ /* 0x000fe200078e02ff */
[----:B-1----:R-:W-:-:S02]  /*3ca0*/  ISETP.NE.U32.AND P1, PT, R8, R10, PT ;  /* 0x0000000a0800720c */ /* 0x002fc40003f25070 */
[----:B--2---:R-:W-:Y:S01]  /*3cb0*/  ISETP.NE.U32.AND P3, PT, R10, R14, PT ;  /* 0x0000000e0a00720c */ /* 0x004fe20003f65070 */
[C---:B------:R-:W-:Y:S01]  /*3cc0*/  VIADD R2, R4.reuse, 0x1 ;  /* 0x0000000104027836 */ /* 0x040fe20000000000 */
[----:B------:R-:W-:Y:S01]  /*3cd0*/  BAR.SYNC.DEFER_BLOCKING 0x0 ;  /* 0x0000000000007b1d */ /* 0x000fe20000010000 */
[----:B------:R-:W-:Y:S01]  /*3ce0*/  ISETP.NE.AND.EX P1, PT, R9, R11, PT, P1 ;  /* 0x0000000b0900720c */ /* 0x000fe20003f25310 */
[----:B---3--:R-:W-:Y:S01]  /*3cf0*/  VIADD R0, R4, 0x2 ;  /* 0x0000000204007836 */ /* 0x008fe20000000000 */
[----:B------:R-:W-:Y:S02]  /*3d00*/  ISETP.NE.AND.EX P3, PT, R11, R15, PT, P3 ;  /* 0x0000000f0b00720c */ /* 0x000fe40003f65330 */
[-C--:B------:R-:W-:Y:S02]  /*3d10*/  ISETP.GE.OR P1, PT, R2, R33.reuse, P1 ;  /* 0x000000210200720c */ /* 0x080fe40000f26670 */
[----:B----4-:R-:W-:Y:S02]  /*3d20*/  ISETP.NE.U32.AND P4, PT, R14, R20, PT ;  /* 0x000000140e00720c */ /* 0x010fe40003f85070 */
[----:B------:R-:W-:Y:S01]  /*3d30*/  ISETP.GE.OR P3, PT, R0, R33, P3 ;  /* 0x000000210000720c */ /* 0x000fe20001f66670 */
[----:B------:R-:W-:Y:S01]  /*3d40*/  VIADD R0, R4, 0x3 ;  /* 0x0000000304007836 */ /* 0x000fe20000000000 */
[----:B------:R-:W-:-:S02]  /*3d50*/  ISETP.NE.AND.EX P4, PT, R15, R21, PT, P4 ;  /* 0x000000150f00720c */ /* 0x000fc40003f85340 */
[----:B------:R-:W-:Y:S02]  /*3d60*/  ISETP.NE.U32.AND P5, PT, R20, R6, PT ;  /* 0x000000061400720c */ /* 0x000fe40003fa5070 */
[----:B------:R-:W-:Y:S02]  /*3d70*/  ISETP.GE.OR P4, PT, R0, R33, P4 ;  /* 0x000000210000720c */ /* 0x000fe40002786670 */
[----:B------:R-:W-:Y:S02]  /*3d80*/  ISETP.NE.AND.EX P5, PT, R21, R7, PT, P5 ;  /* 0x000000071500720c */ /* 0x000fe40003fa5350 */
[----:B0-----:R-:W-:-:S04]  /*3d90*/  ISETP.NE.U32.AND P2, PT, R12, R8, PT ;  /* 0x000000080c00720c */ /* 0x001fc80003f45070 */
[----:B------:R-:W-:-:S04]  /*3da0*/  ISETP.NE.AND.EX P2, PT, R13, R9, PT, P2 ;  /* 0x000000090d00720c */ /* 0x000fc80003f45320 */
[C---:B------:R-:W-:Y:S01]  /*3db0*/  ISETP.GE.OR P2, PT, R4.reuse, R33, P2 ;  /* 0x000000210400720c */ /* 0x040fe20001746670 */
[----:B------:R-:W-:-:S03]  /*3dc0*/  VIADD R4, R4, 0x4 ;  /* 0x0000000404047836 */ /* 0x000fc60000000000 */
[----:B------:R-:W-:Y:S02]  /*3dd0*/  SEL R32, RZ, 0x1, !P2 ;  /* 0x00000001ff207807 */ /* 0x000fe40005000000 */
[----:B------:R-:W-:-:S03]  /*3de0*/  ISETP.GE.OR P5, PT, R4, R33, P5 ;  /* 0x000000210400720c */ /* 0x000fc60002fa6670 */
[----:B------:R-:W-:Y:S02]  /*3df0*/  VIADD R29, R32, 0x1 ;  /* 0x00000001201d7836 */ /* 0x000fe40000000000 */
[----:B------:R-:W-:-:S04]  /*3e00*/  @!P1 IMAD.MOV R29, RZ, RZ, R32 ;  /* 0x000000ffff1d9224 */ /* 0x000fc800078e0220 */
        /* <DEDUP_REMOVED lines=22> */
[----:B------:R-:W-:Y:S02]  /*3f70*/  ISETP.GT.U32.AND P6, PT, R3, 0x1f, PT ;  /* 0x0000001f0300780c */ /* 0x000fe40003fc4070 */
[----:B------:R-:W-:-:S04]  /*3f80*/  ISETP.NE.AND P0, PT, R35, RZ, PT ;  /* 0x000000ff2300720c */ /* 0x000fc80003f05270 */
[----:B------:R-:W-:Y:S02]  /*3f90*/  SEL R5, R4, RZ, P0 ;  /* 0x000000ff04057207 */ /* 0x000fe40000000000 */
[----:B------:R-:W-:-:S03]  /*3fa0*/  ISETP.GE.U32.AND P0, PT, R3, 0x20, PT ;  /* 0x000000200300780c */ /* 0x000fc60003f06070 */
[C---:B0-----:R-:W-:Y:S02]  /*3fb0*/  IMAD.IADD R5, R16.reuse, 0x1, R5 ;  /* 0x0000000110057824 */ /* 0x041fe400078e0205 */
        /* <DEDUP_REMOVED lines=16> */
.L_x_1067:
[----:B------:R-:W-:Y:S05]  /*40c0*/  NANOSLEEP 0x1c2 ;  /* 0x000001c20000795d */ /* 0x000fea0003800000 */
[----:B------:R-:W-:Y:S01]  /*40d0*/  NOP ;  /* 0x0000000000007918 */ /* 0x000fe20000000000 */
.L_x_1068:
[----:B------:R-:W-:-:S05]  /*40e0*/  IMAD.WIDE R12, R13, 0x8, R36 ;  /* 0x000000080d0c7825 */ /* 0x000fca00078e0224 */
[----:B------:R-:W3:Y:S01]  /*40f0*/  LD.E.64.STRONG.GPU R18, desc[UR8][R12.64+0x100] ;  /* 0x000100080c127980 */ /* 0x000ee2000c10fb00 */
[----:B------:R-:W-:Y:S01]  /*4100*/  UMOV UR5, 0xffffffff ;  /* 0xffffffff00057882 */ /* 0x000fe20000000000 */
[----:B---3--:R-:W-:Y:S02]  /*4110*/  ISETP.NE.AND P0, PT, R18, 0x63, PT ;  /* 0x000000631200780c */ /* 0x008fe40003f05270 */
[----:B------:R-:W-:Y:S11]  /*4120*/  BRA.DIV UR5, `(.L_x_1069) ;  /* 0x0000001e05187947 */ /* 0x000ff6000b800000 */
[----:B------:R-:W-:-:S13]  /*4130*/  VOTE.ANY P0, !P0 ;  /* 0x0000000000ff7806 */ /* 0x000fda0004000100 */
.L_x_1127:
[----:B------:R-:W-:Y:S05]  /*4140*/  @!P0 BRA `(.L_x_1070) ;  /* 0x0000000000308947 */ /* 0x000fea0003800000 */
.L_x_1074:
[----:B------:R-:W-:Y:S05]  /*4150*/  YIELD ;  /* 0x0000000000007946 */ /* 0x000fea0003800000 */
[----:B------:R-:W-:Y:S05]  /*4160*/  @P6 BRA `(.L_x_1071) ;  /* 0x0000000000086947 */ /* 0x000fea0003800000 */
[----:B------:R0:W-:Y:S06]  /*4170*/  MEMBAR.SC.CTA ;  /* 0x0000000000007992 */ /* 0x0001ec0000000000 */
[----:B0-----:R-:W-:Y:S05]  /*4180*/  BRA `(.L_x_1072) ;  /* 0x0000000000087947 */ /* 0x001fea0003800000 */
.L_x_1071:
[----:B------:R-:W-:Y:S05]  /*4190*/  NANOSLEEP 0x15e ;  /* 0x0000015e0000795d */ /* 0x000fea0003800000 */
[----:B------:R-:W-:Y:S01]  /*41a0*/  NOP ;  /* 0x0000000000007918 */ /* 0x000fe20000000000 */
.L_x_1072:
[----:B------:R-:W3:Y:S01]  /*41b0*/  LD.E.64.STRONG.GPU R18, desc[UR8][R12.64+0x100] ;  /* 0x000100080c127980 */ /* 0x000ee2000c10fb00 */
[----:B------:R-:W-:Y:S01]  /*41c0*/  UMOV UR5, 0xffffffff ;  /* 0xffffffff00057882 */ /* 0x000fe20000000000 */
[----:B---3--:R-:W-:Y:S02]  /*41d0*/  ISETP.NE.AND P0, PT, R18, 0x63, PT ;  /* 0x000000631200780c */ /* 0x008fe40003f05270 */
[----:B------:R-:W-:Y:S11]  /*41e0*/  BRA.DIV UR5, `(.L_x_1073) ;  /* 0x0000001e05087947 */ /* 0x000ff6000b800000 */
[----:B------:R-:W-:-:S13]  /*41f0*/  VOTE.ANY P0, !P0 ;  /* 0x0000000000ff7806 */ /* 0x000fda0004000100 */
.L_x_1130:
[----:B------:R-:W-:Y:S05]  /*4200*/  @P0 BRA `(.L_x_1074) ;  /* 0xfffffffc00d00947 */ /* 0x000fea000383ffff */
.L_x_1070:
[----:B------:R-:W-:Y:S01]  /*4210*/  UMOV UR5, 0xffffffff ;  /* 0xffffffff00057882 */ /* 0x000fe20000000000 */
[----:B------:R-:W-:Y:S02]  /*4220*/  ISETP.NE.AND P6, PT, R18, 0x65, PT ;  /* 0x000000651200780c */ /* 0x000fe40003fc5270 */
[----:B------:R-:W-:Y:S11]  /*4230*/  BRA.DIV UR5, `(.L_x_1075) ;  /* 0x0000001e05147947 */ /* 0x000ff6000b800000 */
[----:B------:R-:W0:Y:S01]  /*4240*/  S2R R5, SR_GEMASK ;  /* 0x0000000000057919 */ /* 0x000e220000003c00 */
[----:B------:R-:W-:Y:S01]  /*4250*/  VOTE.ANY R30, PT, !P6 ;  /* 0x00000000001e7806 */ /* 0x000fe200070e0100 */
[C---:B------:R-:W-:Y:S02]  /*4260*/  VIADD R22, R35.reuse, 0x2 ;  /* 0x0000000223167836 */ /* 0x040fe40000000000 */
[C---:B--2---:R-:W-:Y:S01]  /*4270*/  VIADD R16, R35.reuse, 0x4 ;  /* 0x0000000423107836 */ /* 0x044fe20000000000 */
[----:B------:R-:W1:Y:S01]  /*4280*/  S2R R27, SR_CTAID.X ;  /* 0x00000000001b7919 */ /* 0x000e620000002500 */
[----:B------:R-:W-:Y:S01]  /*4290*/  VIADD R24, R35, 0x10 ;  /* 0x0000001023187836 */ /* 0x000fe20000000000 */
[----:B0-----:R-:W-:-:S05]  /*42a0*/  LOP3.LUT R30, R30, 0x80000000, R5, 0xec, !PT ;  /* 0x800000001e1e7812 */ /* 0x001fca00078eec05 */
[----:B------:R-:W-:-:S05]  /*42b0*/  VIADD R5, R30, 0xffffffff ;  /* 0xffffffff1e057836 */ /* 0x000fca0000000000 */
[----:B------:R-:W-:-:S04]  /*42c0*/  LOP3.LUT R5, R30, R5, RZ, 0xc, !PT ;  /* 0x000000051e057212 */ /* 0x000fc800078e0cff */
[----:B------:R0:W2:Y:S02]  /*42d0*/  POPC R28, R5 ;  /* 0x00000005001c7309 */ /* 0x0000a40000000000 */
[C---:B0-----:R-:W-:Y:S01]  /*42e0*/  VIADD R5, R35.reuse, 0x8 ;  /* 0x0000000823057836 */ /* 0x041fe20000000000 */
[----:B--2---:R-:W0:Y:S01]  /*42f0*/  SHFL.DOWN PT, R31, R19, 0x1, R28 ;  /* 0x08200000131f7989 */ /* 0x004e2200000e001c */
        /* <DEDUP_REMOVED lines=12> */
[----:B------:R-:W-:Y:S02]  /*43c0*/  IMAD.IADD R26, R25, 0x1, R12 ;  /* 0x00000001191a7824 */ /* 0x000fe400078e020c */
[----:B------:R-:W0:Y:S03]  /*43d0*/  LDC.64 R12, c[0x0][0x3a8] ;  /* 0x0000ea00ff0c7b82 */ /* 0x000e260000000a00 */
[----:B------:R-:W2:Y:S02]  /*43e0*/  SHFL.DOWN PT, R31, R26, 0x8, R28 ;  /* 0x090000001a1f7989 */ /* 0x000ea400000e001c */
[----:B--2---:R-:W-:Y:S02]  /*43f0*/  SEL R19, R31, RZ, !P0 ;  /* 0x000000ff1f137207 */ /* 0x004fe40004000000 */
[----:B------:R-:W-:-:S03]  /*4400*/  ISETP.NE.AND P0, PT, R18, 0x65, PT ;  /* 0x000000651200780c */ /* 0x000fc60003f05270 */
[----:B------:R-:W-:-:S05]  /*4410*/  IMAD.IADD R19, R26, 0x1, R19 ;  /* 0x000000011a137824 */ /* 0x000fca00078e0213 */
[----:B------:R-:W2:Y:S05]  /*4420*/  SHFL.DOWN PT, R31, R19, 0x10, R28 ;  /* 0x0a000000131f7989 */ /* 0x000eaa00000e001c */
[----:B------:R-:W-:Y:S02]  /*4430*/  VOTE.ALL P0, P0 ;  /* 0x0000000000ff7806 */ /* 0x000fe40000000000 */
[----:B--2---:R-:W-:Y:S02]  /*4440*/  SEL R18, R31, RZ, !P6 ;  /* 0x000000ff1f127207 */ /* 0x004fe40007000000 */
[----:B0-----:R-:W-:Y:S02]  /*4450*/  IADD3 R23, P6, PT, R12, 0x100, RZ ;  /* 0x000001000c177810 */ /* 0x001fe40007fde0ff */
[----:B------:R-:W-:Y:S01]  /*4460*/  LOP3.LUT R12, RZ, R3, RZ, 0x33, !PT ;  /* 0x00000003ff0c7212 */ /* 0x000fe200078e33ff */
[----:B------:R-:W-:-:S02]  /*4470*/  IMAD.IADD R25, R19, 0x1, R18 ;  /* 0x0000000113197824 */ /* 0x000fc400078e0212 */
[----:B------:R-:W-:Y:S02]  /*4480*/  IMAD.X R26, RZ, RZ, R13, P6 ;  /* 0x000000ffff1a7224 */ /* 0x000fe400030e060d */
[----:B-1----:R-:W-:-:S07]  /*4490*/  IMAD.IADD R28, R27, 0x1, R12 ;  /* 0x000000011b1c7824 */ /* 0x002fce00078e020c */
.L_x_1139:
[----:B------:R-:W-:Y:S05]  /*44a0*/  @!P0 BRA `(.L_x_1076) ;  /* 0x0000000000e08947 */ /* 0x000fea0003800000 */
.L_x_1084:
        /* <DEDUP_REMOVED lines=9> */
.L_x_1142:
[----:B------:R-:W-:Y:S05]  /*4540*/  @!P0 BRA `(.L_x_1078) ;  /* 0x0000000000348947 */ /* 0x000fea0003800000 */
[----:B------:R-:W-:-:S13]  /*4550*/  ISETP.GT.U32.AND P6, PT, R4, 0x1f3, PT ;  /* 0x000001f30400780c */ /* 0x000fda0003fc4070 */
.L_x_1082:
[----:B------:R-:W-:Y:S05]  /*4560*/  YIELD ;  /* 0x0000000000007946 */ /* 0x000fea0003800000 */
[----:B------:R-:W-:Y:S05]  /*4570*/  @P6 BRA `(.L_x_1079) ;  /* 0x0000000000086947 */ /* 0x000fea0003800000 */
[----:B------:R0:W-:Y:S06]  /*4580*/  MEMBAR.SC.CTA ;  /* 0x0000000000007992 */ /* 0x0001ec0000000000 */
[----:B0-----:R-:W-:Y:S05]  /*4590*/  BRA `(.L_x_1080) ;  /* 0x0000000000087947 */ /* 0x001fea0003800000 */
.L_x_1079:
[----:B------:R-:W-:Y:S05]  /*45a0*/  NANOSLEEP 0x15e ;  /* 0x0000015e0000795d */ /* 0x000fea0003800000 */
[----:B------:R-:W-:Y:S01]  /*45b0*/  NOP ;  /* 0x0000000000007918 */ /* 0x000fe20000000000 */
.L_x_1080:
[----:B------:R-:W2:Y:S01]  /*45c0*/  LD.E.64.STRONG.GPU R18, desc[UR8][R12.64+-0x100] ;  /* 0xffff00080c127980 */ /* 0x000ea2000c10fb00 */
[----:B------:R-:W-:Y:S01]  /*45d0*/  UMOV UR5, 0xffffffff ;  /* 0xffffffff00057882 */ /* 0x000fe20000000000 */
[----:B--2---:R-:W-:Y:S02]  /*45e0*/  ISETP.NE.AND P0, PT, R18, 0x63, PT ;  /* 0x000000631200780c */ /* 0x004fe40003f05270 */
[----:B------:R-:W-:Y:S11]  /*45f0*/  BRA.DIV UR5, `(.L_x_1081) ;  /* 0x0000001e05587947 */ /* 0x000ff6000b800000 */
[----:B------:R-:W-:-:S13]  /*4600*/  VOTE.ANY P0, !P0 ;  /* 0x0000000000ff7806 */ /* 0x000fda0004000100 */
.L_x_1145:
[----:B------:R-:W-:Y:S05]  /*4610*/  @P0 BRA `(.L_x_1082) ;  /* 0xfffffffc00d00947 */ /* 0x000fea000383ffff */
.L_x_1078:
[----:B------:R-:W-:Y:S01]  /*4620*/  UMOV UR5, 0xffffffff ;  /* 0xffffffff00057882 */ /* 0x000fe20000000000 */
[----:B------:R-:W-:Y:S02]  /*4630*/  ISETP.NE.AND P6, PT, R18, 0x65, PT ;  /* 0x000000651200780c */ /* 0x000fe40003fc5270 */
[----:B------:R-:W-:Y:S11]  /*4640*/  BRA.DIV UR5, `(.L_x_1083) ;  /* 0x0000001e05647947 */ /* 0x000ff6000b800000 */
[----:B------:R-:W0:Y:S01]  /*4650*/  S2R R12, SR_GEMASK ;  /* 0x00000000000c7919 */ /* 0x000e220000003c00 */
[----:B------:R-:W-:Y:S01]  /*4660*/  VOTE.ANY R30, PT, !P6 ;  /* 0x00000000001e7806 */ /* 0x000fe200070e0100 */
[----:B------:R-:W-:-:S03]  /*4670*/  VIADD R28, R28, 0xffffffe0 ;  /* 0xffffffe01c1c7836 */ /* 0x000fc60000000000 */
[----:B0-----:R-:W-:-:S05]  /*4680*/  LOP3.LUT R30, R30, 0x80000000, R12, 0xec, !PT ;  /* 0x800000001e1e7812 */ /* 0x001fca00078eec0c */
        /* <DEDUP_REMOVED lines=25> */
.L_x_1154:
[----:B------:R-:W-:Y:S05]  /*4820*/  @P0 BRA `(.L_x_1084) ;  /* 0xfffffffc00200947 */ /* 0x000fea000383ffff */
.L_x_1076:
        /* <DEDUP_REMOVED lines=16> */
.L_x_1066:
[----:B------:R-:W-:Y:S05]  /*4930*/  WARPSYNC.ALL ;  /* 0x0000000000007948 */ /* 0x000fea0003800000 */
[----:B------:R-:W-:Y:S01]  /*4940*/  ISETP.NE.AND P0, PT, R3, RZ, PT ;  /* 0x000000ff0300720c */ /* 0x000fe20003f05270 */
[----:B------:R-:W0:Y:S08]  /*4950*/  S2UR UR5, SR_CgaCtaId ;  /* 0x00000000000579c3 */ /* 0x000e300000008800 */
[----:B------:R-:W-:Y:S01]  /*4960*/  BAR.SYNC.DEFER_BLOCKING 0x0 ;  /* 0x0000000000007b1d */ /* 0x000fe20000010000 */
[----:B------:R-:W-:-:S05]  /*4970*/  IADD3 R33, PT, PT, -R33, 0x140, RZ ;  /* 0x0000014021217810 */ /* 0x000fca0007ffe1ff */
[----:B------:R-:W-:Y:S01]  /*4980*/  UMOV UR4, 0x400 ;  /* 0x0000040000047882 */ /* 0x000fe20000000000 */
[----:B------:R-:W-:Y:S01]  /*4990*/  BSSY.RECONVERGENT B0, `(.L_x_1085) ;  /* 0x000009e000007945 */ /* 0x000fe20003800200 */
[----:B0-----:R-:W-:-:S09]  /*49a0*/  ULEA UR4, UR5, UR4, 0x18 ;  /* 0x0000000405047291 */ /* 0x001fd2000f8ec0ff */
[----:B--2---:R-:W0:Y:S04]  /*49b0*/  @P0 LDS R4, [UR4+0xc] ;  /* 0x00000c04ff040984 */ /* 0x004e280008000800 */
[----:B------:R-:W1:Y:S01]  /*49c0*/  LDS.128 R16, [UR4+0x20] ;  /* 0x00002004ff107984 */ /* 0x000e620008000c00 */
[----:B0-----:R-:W-:-:S04]  /*49d0*/  @P0 IMAD.IADD R5, R5, 0x1, R4 ;  /* 0x0000000105050824 */ /* 0x001fc800078e0204 */
[--C-:B------:R-:W-:Y:S01]  /*49e0*/  IMAD.IADD R4, R29, 0x1, R5.reuse ;  /* 0x000000011d047824 */ /* 0x100fe200078e0205 */
[----:B-1----:R-:W-:Y:S01]  /*49f0*/  @P1 IADD3 R32, PT, PT, -R17, R5, R32 ;  /* 0x0000000511201210 */ /* 0x002fe20007ffe120 */
[----:B------:R-:W-:Y:S02]  /*4a00*/  IMAD.IADD R16, R0, 0x1, R5 ;  /* 0x0000000100107824 */ /* 0x000fe400078e0205 */
[----:B------:R-:W-:Y:S01]  /*4a10*/  @P3 IMAD.IADD R0, R4, 0x1, -R17 ;  /* 0x0000000104003824 */ /* 0x000fe200078e0a11 */
[----:B------:R-:W-:Y:S01]  /*4a20*/  @P1 LEA R13, R32, UR4, 0x3 ;  /* 0x00000004200d1c11 */ /* 0x000fe2000f8e18ff */
[----:B------:R-:W-:Y:S02]  /*4a30*/  IMAD.IADD R12, R2, 0x1, R5 ;  /* 0x00000001020c7824 */ /* 0x000fe400078e0205 */
[----:B------:R-:W-:Y:S01]  /*4a40*/  @P2 IMAD.IADD R2, R5, 0x1, -R17 ;  /* 0x0000000105022824 */ /* 0x000fe200078e0a11 */
[----:B------:R-:W-:Y:S01]  /*4a50*/  @P3 LEA R23, R0, UR4, 0x3 ;  /* 0x0000000400173c11 */ /* 0x000fe2000f8e18ff */
[----:B------:R-:W-:-:S02]  /*4a60*/  IMAD.IADD R0, R19, 0x1, -R33 ;  /* 0x0000000113007824 */ /* 0x000fc400078e0a21 */
[--C-:B------:R-:W-:Y:S01]  /*4a70*/  @P5 IMAD.IADD R4, R16, 0x1, -R17.reuse ;  /* 0x0000000110045824 */ /* 0x100fe200078e0a11 */
[----:B------:R-:W-:Y:S01]  /*4a80*/  @P2 LEA R5, R2, UR4, 0x3 ;  /* 0x0000000402052c11 */ /* 0x000fe2000f8e18ff */
[----:B------:R-:W-:Y:S01]  /*4a90*/  BAR.SYNC.DEFER_BLOCKING 0x0 ;  /* 0x0000000000007b1d */ /* 0x000fe20000010000 */
[----:B------:R-:W-:Y:S01]  /*4aa0*/  @P4 IMAD.IADD R2, R12, 0x1, -R17 ;  /* 0x000000010c024824 */ /* 0x000fe200078e0a11 */
[----:B------:R-:W-:Y:S01]  /*4ab0*/  ISETP.GE.AND P0, PT, R3, R0, PT ;  /* 0x000000000300720c */ /* 0x000fe20003f06270 */
[----:B------:R-:W-:Y:S01]  /*4ac0*/  IMAD.IADD R18, R18, 0x1, -R33 ;  /* 0x0000000112127824 */ /* 0x000fe200078e0a21 */
[----:B------:R-:W-:Y:S02]  /*4ad0*/  @P5 LEA R27, R4, UR4, 0x3 ;  /* 0x00000004041b5c11 */ /* 0x000fe4000f8e18ff */
[----:B------:R-:W-:Y:S01]  /*4ae0*/  @P4 LEA R25, R2, UR4, 0x3 ;  /* 0x0000000402194c11 */ /* 0x000fe2000f8e18ff */
[----:B------:R0:W-:Y:S04]  /*4af0*/  @P2 STS.64 [R5], R8 ;  /* 0x0000000805002388 */ /* 0x0001e80000000a00 */
[----:B------:R0:W-:Y:S04]  /*4b00*/  @P1 STS.64 [R13], R10 ;  /* 0x0000000a0d001388 */ /* 0x0001e80000000a00 */
[----:B------:R0:W-:Y:S04]  /*4b10*/  @P3 STS.64 [R23], R14 ;  /* 0x0000000e17003388 */ /* 0x0001e80000000a00 */
[----:B------:R0:W-:Y:S04]  /*4b20*/  @P4 STS.64 [R25], R20 ;  /* 0x0000001419004388 */ /* 0x0001e80000000a00 */
[----:B------:R0:W-:Y:S01]  /*4b30*/  @P5 STS.64 [R27], R6 ;  /* 0x000000061b005388 */ /* 0x0001e20000000a00 */
[----:B------:R-:W-:Y:S06]  /*4b40*/  BAR.SYNC.DEFER_BLOCKING 0x0 ;  /* 0x0000000000007b1d */ /* 0x000fec0000010000 */
[----:B------:R-:W-:Y:S05]  /*4b50*/  @P0 BRA `(.L_x_1086) ;  /* 0x0000000800040947 */ /* 0x000fea0003800000 */
[----:B------:R-:W1:Y:S01]  /*4b60*/  S2R R22, SR_CTAID.X ;  /* 0x0000000000167919 */ /* 0x000e620000002500 */
[----:B------:R-:W2:Y:S01]  /*4b70*/  LDCU UR5, c[0x0][0x3a0] ;  /* 0x00007400ff0577ac */ /* 0x000ea20008000800 */
[----:B------:R-:W-:Y:S01]  /*4b80*/  BSSY.RECONVERGENT B1, `(.L_x_1087) ;  /* 0x000001a000017945 */ /* 0x000fe20003800200 */
[----:B-1----:R-:W-:-:S04]  /*4b90*/  IMAD R2, R22, 0x140, RZ ;  /* 0x0000014016027824 */ /* 0x002fc800078e02ff */
[----:B------:R-:W-:-:S05]  /*4ba0*/  IMAD.IADD R2, R2, 0x1, R3 ;  /* 0x0000000102027824 */ /* 0x000fca00078e0203 */
[----:B--2---:R-:W-:-:S05]  /*4bb0*/  IADD3 R2, PT, PT, -R2, UR5, R19 ;  /* 0x0000000502027c10 */ /* 0x004fca000fffe113 */
[----:B------:R-:W-:-:S05]  /*4bc0*/  VIADD R2, R2, 0xfffffebf ;  /* 0xfffffebf02027836 */ /* 0x000fca0000000000 */
[C---:B------:R-:W-:Y:S02]  /*4bd0*/  LOP3.LUT R4, R2.reuse, 0xc0, RZ, 0xc0, !PT ;  /* 0x000000c002047812 */ /* 0x040fe400078ec0ff */
[----:B------:R-:W-:Y:S02]  /*4be0*/  ISETP.GE.U32.AND P1, PT, R2, 0xc0, PT ;  /* 0x000000c00200780c */ /* 0x000fe40003f26070 */
[----:B------:R-:W-:-:S13]  /*4bf0*/  ISETP.NE.AND P0, PT, R4, 0xc0, PT ;  /* 0x000000c00400780c */ /* 0x000fda0003f05270 */
[----:B------:R-:W-:Y:S05]  /*4c00*/  @!P0 BRA `(.L_x_1088) ;  /* 0x0000000000448947 */ /* 0x000fea0003800000 */
[----:B0-----:R-:W0:Y:S01]  /*4c10*/  LDC.64 R8, c[0x0][0x388] ;  /* 0x0000e200ff087b82 */ /* 0x001e220000000a00 */
        /* <DEDUP_REMOVED lines=8> */
.L_x_1089:
        /* <DEDUP_REMOVED lines=8> */
.L_x_1088:
[----:B------:R-:W-:Y:S05]  /*4d20*/  BSYNC.RECONVERGENT B1 ;  /* 0x0000000000017941 */ /* 0x000fea0003800200 */
.L_x_1087:
[----:B------:R-:W-:Y:S05]  /*4d30*/  @!P1 BRA `(.L_x_1086) ;  /* 0x00000004008c9947 */ /* 0x000fea0003800000 */
[----:B------:R-:W2:Y:S01]  /*4d40*/  LDCU.64 UR6, c[0x0][0x388] ;  /* 0x00007100ff0677ac */ /* 0x000ea20008000a00 */
[----:B------:R-:W-:Y:S01]  /*4d50*/  IMAD.IADD R2, R0, 0x1, -R3 ;  /* 0x0000000100027824 */ /* 0x000fe200078e0a03 */
[----:B------:R-:W-:Y:S01]  /*4d60*/  BSSY.RECONVERGENT B1, `(.L_x_1090) ;  /* 0x0000039000017945 */ /* 0x000fe20003800200 */
[C---:B------:R-:W-:Y:S01]  /*4d70*/  IMAD.IADD R19, R3.reuse, 0x1, R17 ;  /* 0x0000000103137824 */ /* 0x040fe200078e0211 */
[----:B------:R-:W-:Y:S02]  /*4d80*/  PLOP3.LUT P0, PT, PT, PT, PT, 0x80, 0x8 ;  /* 0x000000000008781c */ /* 0x000fe40003f0f070 */
[----:B------:R-:W-:Y:S02]  /*4d90*/  ISETP.GT.AND P1, PT, R2, 0x300, PT ;  /* 0x000003000200780c */ /* 0x000fe40003f24270 */
[----:B------:R-:W-:-:S05]  /*4da0*/  LEA R2, R3, UR4, 0x3 ;  /* 0x0000000403027c11 */ /* 0x000fca000f8e18ff */
[----:B------:R-:W-:Y:S01]  /*4db0*/  VIADD R2, R2, 0x400 ;  /* 0x0000040002027836 */ /* 0x000fe20000000000 */
[----:B--2---:R-:W-:-:S04]  /*4dc0*/  UIADD3 UR6, UP0, UPT, UR6, 0x400, URZ ;  /* 0x0000040006067890 */ /* 0x004fc8000ff1e0ff */
[----:B------:R-:W-:Y:S02]  /*4dd0*/  UIADD3.X UR7, UPT, UPT, URZ, UR7, URZ, UP0, !UPT ;  /* 0x00000007ff077290 */ /* 0x000fe400087fe4ff */
[----:B-1----:R-:W-:-:S04]  /*4de0*/  IMAD.U32 R4, RZ, RZ, UR6 ;  /* 0x00000006ff047e24 */ /* 0x002fc8000f8e00ff */
[----:B0-----:R-:W-:Y:S01]  /*4df0*/  IMAD.U32 R5, RZ, RZ, UR7 ;  /* 0x00000007ff057e24 */ /* 0x001fe2000f8e00ff */
[----:B------:R-:W-:Y:S06]  /*4e00*/  @!P1 BRA `(.L_x_1091) ;  /* 0x0000000000b89947 */ /* 0x000fec0003800000 */
[----:B------:R-:W-:Y:S01]  /*4e10*/  PLOP3.LUT P0, PT, PT, PT, PT, 0x8, 0x80 ;  /* 0x000000000080781c */ /* 0x000fe20003f0e170 */
[----:B------:R-:W-:-:S12]  /*4e20*/  VIADD R34, R0, 0xfffffd00 ;  /* 0xfffffd0000227836 */ /* 0x000fd80000000000 */
.L_x_1092:
[----:B----4-:R-:W0:Y:S01]  /*4e30*/  LDS.64 R14, [R2+0x200] ;  /* 0x00020000020e7984 */ /* 0x010e220000000a00 */
[----:B------:R-:W-:-:S03]  /*4e40*/  IMAD.WIDE R36, R19, 0x8, R4 ;  /* 0x0000000813247825 */ /* 0x000fc600078e0204 */
[----:B------:R-:W1:Y:S01]  /*4e50*/  LDS.64 R28, [R2+-0x400] ;  /* 0xfffc0000021c7984 */ /* 0x000e620000000a00 */
[----:B------:R-:W-:Y:S02]  /*4e60*/  VIADD R35, R19, 0x300 ;  /* 0x0000030013237836 */ /* 0x000fe40000000000 */
[----:B------:R-:W-:Y:S01]  /*4e70*/  VIADD R3, R3, 0x400 ;  /* 0x0000040003037836 */ /* 0x000fe20000000000 */
[----:B------:R-:W2:Y:S04]  /*4e80*/  LDS.64 R30, [R2+-0x200] ;  /* 0xfffe0000021e7984 */ /* 0x000ea80000000a00 */
[----:B------:R-:W3:Y:S01]  /*4e90*/  LDS.64 R32, [R2] ;  /* 0x0000000002207984 */ /* 0x000ee20000000a00 */
[----:B------:R-:W-:-:S03]  /*4ea0*/  ISETP.GE.AND P1, PT, R3, R34, PT ;  /* 0x000000220300720c */ /* 0x000fc60003f26270 */
[----:B------:R-:W4:Y:S04]  /*4eb0*/  LDS.64 R6, [R2+0x400] ;  /* 0x0004000002067984 */ /* 0x000f280000000a00 */
        /* <DEDUP_REMOVED lines=8> */
[----:B------:R-:W0:Y:S04]  /*4f40*/  LDS.64 R14, [R2+0xc00] ;  /* 0x000c0000020e7984 */ /* 0x000e280000000a00 */
[----:B------:R-:W1:Y:S04]  /*4f50*/  LDS.64 R22, [R2+0x1200] ;  /* 0x0012000002167984 */ /* 0x000e680000000a00 */
[----:B------:R-:W2:Y:S04]  /*4f60*/  LDS.64 R24, [R2+0x1400] ;  /* 0x0014000002187984 */ /* 0x000ea80000000a00 */
[----:B------:R-:W2:Y:S04]  /*4f70*/  LDS.64 R26, [R2+0x1600] ;  /* 0x00160000021a7984 */ /* 0x000ea80000000a00 */
[----:B------:R-:W2:Y:S04]  /*4f80*/  LDS.64 R28, [R2+0x1800] ;  /* 0x00180000021c7984 */ /* 0x000ea80000000a00 */
[----:B------:R4:W2:Y:S04]  /*4f90*/  LDS.64 R30, [R2+0x1a00] ;  /* 0x001a0000021e7984 */ /* 0x0008a80000000a00 */
[----:B---3--:R3:W-:Y:S01]  /*4fa0*/  STG.E.64 desc[UR8][R36.64], R32 ;  /* 0x0000002024007986 */ /* 0x0087e2000c101b08 */
[----:B----4-:R-:W-:-:S02]  /*4fb0*/  VIADD R2, R2, 0x2000 ;  /* 0x0000200002027836 */ /* 0x010fc40000000000 */
[C---:B---3--:R-:W-:Y:S02]  /*4fc0*/  VIADD R33, R19.reuse, 0x100 ;  /* 0x0000010013217836 */ /* 0x048fe40000000000 */
[----:B------:R-:W-:Y:S02]  /*4fd0*/  VIADD R37, R19, 0x200 ;  /* 0x0000020013257836 */ /* 0x000fe40000000000 */
[----:B------:R-:W-:-:S04]  /*4fe0*/  IMAD.WIDE R32, R33, 0x8, R4 ;  /* 0x0000000821207825 */ /* 0x000fc800078e0204 */
[--C-:B------:R-:W-:Y:S01]  /*4ff0*/  IMAD.WIDE R36, R37, 0x8, R4.reuse ;  /* 0x0000000825247825 */ /* 0x100fe200078e0204 */
[----:B------:R3:W-:Y:S03]  /*5000*/  STG.E.64 desc[UR8][R32.64+-0x400], R6 ;  /* 0xfffc000620007986 */ /* 0x0007e6000c101b08 */
[----:B------:R-:W-:Y:S01]  /*5010*/  VIADD R19, R19, 0x400 ;  /* 0x0000040013137836 */ /* 0x000fe20000000000 */
[----:B-----5:R4:W-:Y:S04]  /*5020*/  STG.E.64 desc[UR8][R32.64+-0x200], R8 ;  /* 0xfffe000820007986 */ /* 0x0209e8000c101b08 */
[----:B------:R4:W-:Y:S04]  /*5030*/  STG.E.64 desc[UR8][R32.64], R10 ;  /* 0x0000000a20007986 */ /* 0x0009e8000c101b08 */
[----:B------:R4:W-:Y:S01]  /*5040*/  STG.E.64 desc[UR8][R32.64+0x200], R12 ;  /* 0x0002000c20007986 */ /* 0x0009e2000c101b08 */
[----:B---3--:R-:W-:-:S03]  /*5050*/  IMAD.WIDE R6, R35, 0x8, R4 ;  /* 0x0000000823067825 */ /* 0x008fc600078e0204 */
[----:B0-----:R4:W-:Y:S04]  /*5060*/  STG.E.64 desc[UR8][R36.64+-0x400], R14 ;  /* 0xfffc000e24007986 */ /* 0x0019e8000c101b08 */
[----:B------:R4:W-:Y:S04]  /*5070*/  STG.E.64 desc[UR8][R36.64+-0x200], R16 ;  /* 0xfffe001024007986 */ /* 0x0009e8000c101b08 */
[----:B------:R4:W-:Y:S04]  /*5080*/  STG.E.64 desc[UR8][R36.64], R20 ;  /* 0x0000001424007986 */ /* 0x0009e8000c101b08 */
[----:B-1----:R4:W-:Y:S04]  /*5090*/  STG.E.64 desc[UR8][R36.64+0x200], R22 ;  /* 0x0002001624007986 */ /* 0x0029e8000c101b08 */
[----:B--2---:R4:W-:Y:S04]  /*50a0*/  STG.E.64 desc[UR8][R6.64+-0x400], R24 ;  /* 0xfffc001806007986 */ /* 0x0049e8000c101b08 */
[----:B------:R4:W-:Y:S04]  /*50b0*/  STG.E.64 desc[UR8][R6.64+-0x200], R26 ;  /* 0xfffe001a06007986 */ /* 0x0009e8000c101b08 */
[----:B------:R4:W-:Y:S04]  /*50c0*/  STG.E.64 desc[UR8][R6.64], R28 ;  /* 0x0000001c06007986 */ /* 0x0009e8000c101b08 */
[----:B------:R4:W-:Y:S01]  /*50d0*/  STG.E.64 desc[UR8][R6.64+0x200], R30 ;  /* 0x0002001e06007986 */ /* 0x0009e2000c101b08 */
[----:B------:R-:W-:Y:S05]  /*50e0*/  @!P1 BRA `(.L_x_1092) ;  /* 0xfffffffc00509947 */ /* 0x000fea000383ffff */
.L_x_1091:
[----:B------:R-:W-:Y:S05]  /*50f0*/  BSYNC.RECONVERGENT B1 ;  /* 0x0000000000017941 */ /* 0x000fea0003800200 */
.L_x_1090:
[----:B----4-:R-:W-:Y:S01]  /*5100*/  IMAD.IADD R6, R0, 0x1, -R3 ;  /* 0x0000000100067824 */ /* 0x010fe200078e0a03 */
        /* <DEDUP_REMOVED lines=26> */
.L_x_1094:
[----:B------:R-:W-:Y:S05]  /*52b0*/  BSYNC.RECONVERGENT B1 ;  /* 0x0000000000017941 */ /* 0x000fea0003800200 */
.L_x_1093:
        /* <DEDUP_REMOVED lines=11> */
.L_x_1086:
[----:B------:R-:W-:Y:S05]  /*5370*/  BSYNC.RECONVERGENT B0 ;  /* 0x0000000000007941 */ /* 0x000fea0003800200 */
.L_x_1085:
[----:B------:R-:W-:Y:S06]  /*5380*/  BAR.SYNC.DEFER_BLOCKING 0x0 ;  /* 0x0000000000007b1d */ /* 0x000fec0000010000 */
.L_x_1065:
[----:B------:R-:W2:Y:S02]  /*5390*/  S2R R0, SR_TID.X ;  /* 0x0000000000007919 */ /* 0x000ea40000002100 */
[----:B--2---:R-:W-:-:S13]  /*53a0*/  ISETP.NE.AND P0, PT, R0, RZ, PT ;  /* 0x000000ff0000720c */ /* 0x004fda0003f05270 */
[----:B------:R-:W-:Y:S05]  /*53b0*/  @P0 EXIT ;  /* 0x000000000000094d */ /* 0x000fea0003800000 */
[----:B01--4-:R-:W0:Y:S02]  /*53c0*/  LDC.64 R2, c[0x0][0x398] ;  /* 0x0000e600ff027b82 */ /* 0x013e240000000a00 */
[----:B0-----:R-:W-:Y:S01]  /*53d0*/  STG.E desc[UR8][R2.64], R18 ;  /* 0x0000001202007986 */ /* 0x001fe2000c101908 */
[----:B------:R-:W-:Y:S05]  /*53e0*/  EXIT ;  /* 0x000000000000794d */ /* 0x000fea0003800000 */
.L_x_1028:
[----:B------:R-:W-:Y:S01]  /*53f0*/  BSSY B0, `(.L_x_1095) ;  /* 0x0000006000007945 */ /* 0x000fe20003800000 */
[----:B------:R-:W-:Y:S01]  /*5400*/  PLOP3.LUT P0, PT, P0, PT, PT, 0x8, 0x80 ;  /* 0x000000000080781c */ /* 0x000fe2000070e170 */
[----:B------:R-:W-:-:S12]  /*5410*/  IMAD.MOV.U32 R30, RZ, RZ, -0x1 ;  /* 0xffffffffff1e7424 */ /* 0x000fd800078e00ff */
[----:B--2---:R-:W-:Y:S05]  /*5420*/  WARPSYNC.COLLECTIVE R30, `(.L_x_1096) ;  /* 0x000000001e087348 */ /* 0x004fea0003c00000 */
[----:B------:R-:W-:Y:S01]  /*5430*/  VOTE.ANY P0, P0 ;  /* 0x0000000000ff7806 */ /* 0x000fe20000000100 */
[----:B--2---:R-:W-:-:S12]  /*5440*/  ENDCOLLECTIVE ;  /* 0x000000000000791b */ /* 0x004fd80003800000 */
.L_x_1096:
[----:B------:R-:W-:Y:S05]  /*5450*/  BSYNC B0 ;  /* 0x0000000000007941 */ /* 0x000fea0003800000 */
.L_x_1095:
[----:B------:R-:W-:Y:S05]  /*5460*/  BRA `(.L_x_1097) ;  /* 0xffffffc000587947 */ /* 0x000fea000383ffff */
.L_x_1032:
[----:B------:R-:W-:Y:S01]  /*5470*/  BSSY B0, `(.L_x_1098) ;  /* 0x0000006000007945 */ /* 0x000fe20003800000 */
[----:B------:R-:W-:Y:S01]  /*5480*/  PLOP3.LUT P0, PT, P0, PT, PT, 0x8, 0x80 ;  /* 0x000000000080781c */ /* 0x000fe2000070e170 */
[----:B------:R-:W-:-:S12]  /*5490*/  IMAD.MOV.U32 R30, RZ, RZ, -0x1 ;  /* 0xffffffffff1e7424 */ /* 0x000fd800078e00ff */
[----:B--2---:R-:W-:Y:S05]  /*54a0*/  WARPSYNC.COLLECTIVE R30, `(.L_x_1099) ;  /* 0x000000001e087348 */ /* 0x004fea0003c00000 */
[----:B------:R-:W-:Y:S01]  /*54b0*/  VOTE.ANY P0, P0 ;  /* 0x0000000000ff7806 */ /* 0x000fe20000000100 */
[----:B--2---:R-:W-:-:S12]  /*54c0*/  ENDCOLLECTIVE ;  /* 0x000000000000791b */ /* 0x004fd80003800000 */
.L_x_1099:
[----:B------:R-:W-:Y:S05]  /*54d0*/  BSYNC B0 ;  /* 0x0000000000007941 */ /* 0x000fea0003800000 */
.L_x_1098:
[----:B------:R-:W-:Y:S05]  /*54e0*/  BRA `(.L_x_1100) ;  /* 0xffffffc000687947 */ /* 0x000fea000383ffff */
.L_x_1034:
[----:B------:R-:W0:Y:S01]  /*54f0*/  S2R R5, SR_CTAID.X ;  /* 0x0000000000057919 */ /* 0x000e220000002500 */
[----:B------:R-:W-:Y:S01]  /*5500*/  BSSY B0, `(.L_x_1101) ;  /* 0x0000008000007945 */ /* 0x000fe20003800000 */
[----:B------:R-:W-:Y:S01]  /*5510*/  PLOP3.LUT P6, PT, P6, PT, PT, 0x8, 0x80 ;  /* 0x000000000080781c */ /* 0x000fe200037ce170 */
[----:B------:R-:W-:Y:S01]  /*5520*/  IMAD.MOV.U32 R30, RZ, RZ, -0x1 ;  /* 0xffffffffff1e7424 */ /* 0x000fe200078e00ff */
[----:B------:R-:W1:Y:S01]  /*5530*/  S2R R36, SR_GEMASK ;  /* 0x0000000000247919 */ /* 0x000e620000003c00 */
[----:B0-----:R-:W-:-:S10]  /*5540*/  IMAD.IADD R29, R29, 0x1, R5 ;  /* 0x000000011d1d7824 */ /* 0x001fd400078e0205 */
[----:B-12---:R-:W-:Y:S05]  /*5550*/  WARPSYNC.COLLECTIVE R30, `(.L_x_1102) ;  /* 0x000000001e087348 */ /* 0x006fea0003c00000 */
[----:B------:R-:W-:Y:S01]  /*5560*/  VOTE.ANY R30, PT, P6 ;  /* 0x00000000001e7806 */ /* 0x000fe200030e0100 */
[----:B-12---:R-:W-:Y:S06]  /*5570*/  ENDCOLLECTIVE ;  /* 0x000000000000791b */ /* 0x006fec0003800000 */
.L_x_1102:
[----:B------:R-:W-:Y:S05]  /*5580*/  BSYNC B0 ;  /* 0x0000000000007941 */ /* 0x000fea0003800000 */
.L_x_1101:
[----:B------:R-:W-:Y:S01]  /*5590*/  LOP3.LUT R30, R30, 0x80000000, R36, 0xec, !PT ;  /* 0x800000001e1e7812 */ /* 0x000fe200078eec24 */
[----:B------:R-:W-:Y:S01]  /*55a0*/  IMAD.MOV.U32 R13, RZ, RZ, 0x1 ;  /* 0x00000001ff0d7424 */ /* 0x000fe200078e00ff */
[----:B------:R-:W-:Y:S01]  /*55b0*/  ISETP.NE.AND P0, PT, R26, 0x65, PT ;  /* 0x000000651a00780c */ /* 0x000fe20003f05270 */
[C---:B------:R-:W-:Y:S02]  /*55c0*/  VIADD R8, R33.reuse, 0x2 ;  /* 0x0000000221087836 */ /* 0x040fe40000000000 */
[C---:B------:R-:W-:Y:S02]  /*55d0*/  VIADD R5, R30.reuse, 0xffffffff ;  /* 0xffffffff1e057836 */ /* 0x040fe40000000000 */
[C---:B------:R-:W-:Y:S02]  /*55e0*/  VIADD R9, R33.reuse, 0x4 ;  /* 0x0000000421097836 */ /* 0x040fe40000000000 */
[----:B------:R-:W-:Y:S01]  /*55f0*/  VIADD R10, R33, 0x8 ;  /* 0x00000008210a7836 */ /* 0x000fe20000000000 */
[----:B------:R-:W-:Y:S01]  /*5600*/  LOP3.LUT R5, R30, R5, RZ, 0xc, !PT ;  /* 0x000000051e057212 */ /* 0x000fe200078e0cff */
[----:B------:R-:W-:-:S05]  /*5610*/  IMAD.MOV.U32 R30, RZ, RZ, -0x1 ;  /* 0xffffffffff1e7424 */ /* 0x000fca00078e00ff */
[----:B------:R-:W0:Y:S02]  /*5620*/  POPC R5, R5 ;  /* 0x0000000500057309 */ /* 0x000e240000000000 */
[----:B0-----:R-:W-:Y:S01]  /*5630*/  IMAD.MOV.U32 R12, RZ, RZ, R5 ;  /* 0x000000ffff0c7224 */ /* 0x001fe200078e0005 */
[----:B------:R-:W-:-:S13]  /*5640*/  ISETP.GE.AND P2, PT, R33, R5, PT ;  /* 0x000000052100720c */ /* 0x000fda0003f46270 */
[----:B------:R-:W-:Y:S05]  /*5650*/  WARPSYNC.COLLECTIVE R30, `(.L_x_1103) ;  /* 0x000000001e087348 */ /* 0x000fea0003c00000 */
[----:B------:R0:W1:Y:S02]  /*5660*/  SHFL.DOWN P6, R31, R27, R13, R12 ;  /* 0x0800000d1b1f7389 */ /* 0x00006400000c000c */
[----:B01----:R-:W-:Y:S05]  /*5670*/  ENDCOLLECTIVE ;  /* 0x000000000000791b */ /* 0x003fea0003800000 */
.L_x_1103:
[----:B------:R-:W-:Y:S01]  /*5680*/  IMAD.MOV.U32 R13, RZ, RZ, 0x2 ;  /* 0x00000002ff0d7424 */ /* 0x000fe200078e00ff */
[----:B------:R-:W-:Y:S02]  /*5690*/  SEL R6, R31, RZ, !P2 ;  /* 0x000000ff1f067207 */ /* 0x000fe40005000000 */
[----:B------:R-:W-:-:S03]  /*56a0*/  ISETP.GT.AND P2, PT, R8, R5, PT ;  /* 0x000000050800720c */ /* 0x000fc60003f44270 */
[----:B------:R-:W-:-:S04]  /*56b0*/  IMAD.IADD R6, R6, 0x1, R27 ;  /* 0x0000000106067824 */ /* 0x000fc800078e021b */
[----:B------:R-:W-:-:S07]  /*56c0*/  IMAD.MOV.U32 R27, RZ, RZ, R6 ;  /* 0x000000ffff1b7224 */ /* 0x000fce00078e0006 */
[----:B------:R-:W-:Y:S05]  /*56d0*/  WARPSYNC.COLLECTIVE R30, `(.L_x_1104) ;  /* 0x000000001e087348 */ /* 0x000fea0003c00000 */
[----:B------:R0:W1:Y:S02]  /*56e0*/  SHFL.DOWN P6, R31, R27, R13, R12 ;  /* 0x0800000d1b1f7389 */ /* 0x00006400000c000c */
[----:B01----:R-:W-:Y:S05]  /*56f0*/  ENDCOLLECTIVE ;  /* 0x000000000000791b */ /* 0x003fea0003800000 */
.L_x_1104:
[----:B------:R-:W-:Y:S01]  /*5700*/  IMAD.MOV.U32 R13, RZ, RZ, 0x4 ;  /* 0x00000004ff0d7424 */ /* 0x000fe200078e00ff */
[----:B------:R-:W-:Y:S02]  /*5710*/  SEL R11, R31, RZ, !P2 ;  /* 0x000000ff1f0b7207 */ /* 0x000fe40005000000 */
[----:B------:R-:W-:-:S03]  /*5720*/  ISETP.GT.AND P2, PT, R9, R5, PT ;  /* 0x000000050900720c */ /* 0x000fc60003f44270 */
[----:B------:R-:W-:Y:S02]  /*5730*/  IMAD.IADD R11, R6, 0x1, R11 ;  /* 0x00000001060b7824 */ /* 0x000fe400078e020b */
[----:B------:R-:W-:Y:S02]  /*5740*/  VIADD R6, R33, 0x10 ;  /* 0x0000001021067836 */ /* 0x000fe40000000000 */
[----:B------:R-:W-:-:S07]  /*5750*/  IMAD.MOV.U32 R27, RZ, RZ, R11 ;  /* 0x000000ffff1b7224 */ /* 0x000fce00078e000b */
[----:B------:R-:W-:Y:S05]  /*5760*/  WARPSYNC.COLLECTIVE R30, `(.L_x_1105) ;  /* 0x000000001e087348 */ /* 0x000fea0003c00000 */
[----:B------:R0:W1:Y:S02]  /*5770*/  SHFL.DOWN P6, R31, R27, R13, R12 ;  /* 0x0800000d1b1f7389 */ /* 0x00006400000c000c */
[----:B01----:R-:W-:Y:S05]  /*5780*/  ENDCOLLECTIVE ;  /* 0x000000000000791b */ /* 0x003fea0003800000 */
.L_x_1105:
        /* <DEDUP_REMOVED lines=8> */
.L_x_1106:
[----:B------:R-:W-:Y:S01]  /*5810*/  IMAD.MOV.U32 R13, RZ, RZ, 0x10 ;  /* 0x00000010ff0d7424 */ /* 0x000fe200078e00ff */
[----:B------:R-:W-:Y:S02]  /*5820*/  SEL R31, R31, RZ, !P2 ;  /* 0x000000ff1f1f7207 */ /* 0x000fe40005000000 */
[----:B------:R-:W-:-:S03]  /*5830*/  ISETP.GT.AND P2, PT, R6, R5, PT ;  /* 0x000000050600720c */ /* 0x000fc60003f44270 */
[----:B------:R-:W-:-:S10]  /*5840*/  IMAD.IADD R27, R28, 0x1, R31 ;  /* 0x000000011c1b7824 */ /* 0x000fd400078e021f */
[----:B------:R-:W-:Y:S05]  /*5850*/  WARPSYNC.COLLECTIVE R30, `(.L_x_1107) ;  /* 0x000000001e087348 */ /* 0x000fea0003c00000 */
[----:B------:R0:W1:Y:S02]  /*5860*/  SHFL.DOWN P6, R31, R27, R13, R12 ;  /* 0x0800000d1b1f7389 */ /* 0x00006400000c000c */
[----:B01----:R-:W-:Y:S05]  /*5870*/  ENDCOLLECTIVE ;  /* 0x000000000000791b */ /* 0x003fea0003800000 */
.L_x_1107:
[----:B------:R-:W-:Y:S05]  /*5880*/  WARPSYNC.COLLECTIVE R30, `(.L_x_1108) ;  /* 0x000000001e087348 */ /* 0x000fea0003c00000 */
[----:B------:R-:W-:Y:S01]  /*5890*/  VOTE.ALL P0, P0 ;  /* 0x0000000000ff7806 */ /* 0x000fe20000000000 */
[----:B------:R-:W-:-:S12]  /*58a0*/  ENDCOLLECTIVE ;  /* 0x000000000000791b */ /* 0x000fd80003800000 */
.L_x_1108:
[----:B------:R-:W0:Y:S01]  /*58b0*/  LDC.64 R12, c[0x0][0x3a8] ;  /* 0x0000ea00ff0c7b82 */ /* 0x000e220000000a00 */
[----:B------:R-:W-:-:S05]  /*58c0*/  SEL R26, R31, RZ, !P2 ;  /* 0x000000ff1f1a7207 */ /* 0x000fca0005000000 */
[----:B------:R-:W-:Y:S01]  /*58d0*/  IMAD.IADD R5, R27, 0x1, R26 ;  /* 0x000000011b057824 */ /* 0x000fe200078e021a */
[----:B0-----:R-:W-:-:S05]  /*58e0*/  IADD3 R11, P2, PT, R12, 0x100, RZ ;  /* 0x000001000c0b7810 */ /* 0x001fca0007f5e0ff */
[----:B------:R-:W-:Y:S01]  /*58f0*/  IMAD.X R28, RZ, RZ, R13, P2 ;  /* 0x000000ffff1c7224 */ /* 0x000fe200010e060d */
[----:B------:R-:W-:Y:S07]  /*5900*/  BRA `(.L_x_1109) ;  /* 0xffffffc000047947 */ /* 0x000fee000383ffff */
.L_x_1036:
[----:B------:R-:W-:Y:S01]  /*5910*/  BSSY B0, `(.L_x_1110) ;  /* 0x0000006000007945 */ /* 0x000fe20003800000 */
[----:B------:R-:W-:Y:S01]  /*5920*/  PLOP3.LUT P0, PT, P0, PT, PT, 0x8, 0x80 ;  /* 0x000000000080781c */ /* 0x000fe2000070e170 */
[----:B------:R-:W-:-:S12]  /*5930*/  IMAD.MOV.U32 R30, RZ, RZ, -0x1 ;  /* 0xffffffffff1e7424 */ /* 0x000fd800078e00ff */
[----:B------:R-:W-:Y:S05]  /*5940*/  WARPSYNC.COLLECTIVE R30, `(.L_x_1111) ;  /* 0x000000001e087348 */ /* 0x000fea0003c00000 */
[----:B------:R-:W-:Y:S01]  /*5950*/  VOTE.ANY P0, P0 ;  /* 0x0000000000ff7806 */ /* 0x000fe20000000100 */
[----:B------:R-:W-:-:S12]  /*5960*/  ENDCOLLECTIVE ;  /* 0x000000000000791b */ /* 0x000fd80003800000 */
.L_x_1111:
[----:B------:R-:W-:Y:S05]  /*5970*/  BSYNC B0 ;  /* 0x0000000000007941 */ /* 0x000fea0003800000 */
.L_x_1110:
[----:B------:R-:W-:Y:S05]  /*5980*/  BRA `(.L_x_1112) ;  /* 0xffffffc0000c7947 */ /* 0x000fea000383ffff */
.L_x_1040:
[----:B------:R-:W-:Y:S01]  /*5990*/  BSSY B0, `(.L_x_1113) ;  /* 0x0000006000007945 */ /* 0x000fe20003800000 */
[----:B------:R-:W-:Y:S01]  /*59a0*/  PLOP3.LUT P0, PT, P0, PT, PT, 0x8, 0x80 ;  /* 0x000000000080781c */ /* 0x000fe2000070e170 */
[----:B------:R-:W-:-:S12]  /*59b0*/  IMAD.MOV.U32 R30, RZ, RZ, -0x1 ;  /* 0xffffffffff1e7424 */ /* 0x000fd800078e00ff */
[----:B------:R-:W-:Y:S05]  /*59c0*/  WARPSYNC.COLLECTIVE R30, `(.L_x_1114) ;  /* 0x000000001e087348 */ /* 0x000fea0003c00000 */
[----:B------:R-:W-:Y:S01]  /*59d0*/  VOTE.ANY P0, P0 ;  /* 0x0000000000ff7806 */ /* 0x000fe20000000100 */
[----:B------:R-:W-:-:S12]  /*59e0*/  ENDCOLLECTIVE ;  /* 0x000000000000791b */ /* 0x000fd80003800000 */
.L_x_1114:
[----:B------:R-:W-:Y:S05]  /*59f0*/  BSYNC B0 ;  /* 0x0000000000007941 */ /* 0x000fea0003800000 */
.L_x_1113:
[----:B------:R-:W-:Y:S05]  /*5a00*/  BRA `(.L_x_1115) ;  /* 0xffffffc0001c7947 */ /* 0x000fea000383ffff */
.L_x_1042:
[----:B------:R-:W-:Y:S01]  /*5a10*/  BSSY B0, `(.L_x_1116) ;  /* 0x0000006000007945 */ /* 0x000fe20003800000 */
[----:B------:R-:W-:Y:S01]  /*5a20*/  PLOP3.LUT P6, PT, P6, PT, PT, 0x8, 0x80 ;  /* 0x000000000080781c */ /* 0x000fe200037ce170 */
[----:B------:R-:W-:-:S12]  /*5a30*/  IMAD.MOV.U32 R30, RZ, RZ, -0x1 ;  /* 0xffffffffff1e7424 */ /* 0x000fd800078e00ff */
[----:B------:R-:W-:Y:S05]  /*5a40*/  WARPSYNC.COLLECTIVE R30, `(.L_x_1117) ;  /* 0x000000001e087348 */ /* 0x000fea0003c00000 */
[----:B------:R-:W-:Y:S01]  /*5a50*/  VOTE.ANY R30, PT, P6 ;  /* 0x00000000001e7806 */ /* 0x000fe200030e0100 */
[----:B------:R-:W-:Y:S06]  /*5a60*/  ENDCOLLECTIVE ;  /* 0x000000000000791b */ /* 0x000fec0003800000 */
.L_x_1117:
[----:B------:R-:W-:Y:S05]  /*5a70*/  BSYNC B0 ;  /* 0x0000000000007941 */ /* 0x000fea0003800000 */
.L_x_1116:
[----:B------:R-:W-:Y:S01]  /*5a80*/  LOP3.LUT R30, R30, 0x80000000, R36, 0xec, !PT ;  /* 0x800000001e1e7812 */ /* 0x000fe200078eec24 */
[----:B------:R-:W-:-:S04]  /*5a90*/  VIADD R29, R29, 0xffffffe0 ;  /* 0xffffffe01d1d7836 */ /* 0x000fc80000000000 */
[----:B------:R-:W-:-:S05]  /*5aa0*/  VIADD R13, R30, 0xffffffff ;  /* 0xffffffff1e0d7836 */ /* 0x000fca0000000000 */
[----:B------:R-:W-:Y:S01]  /*5ab0*/  LOP3.LUT R13, R30, R13, RZ, 0xc, !PT ;  /* 0x0000000d1e0d7212 */ /* 0x000fe200078e0cff */
[----:B------:R-:W-:-:S03]  /*5ac0*/  IMAD.MOV.U32 R30, RZ, RZ, -0x1 ;  /* 0xffffffffff1e7424 */ /* 0x000fc600078e00ff */
[----:B------:R0:W1:Y:S02]  /*5ad0*/  POPC R12, R13 ;  /* 0x0000000d000c7309 */ /* 0x0000640000000000 */
[----:B0-----:R-:W-:Y:S01]  /*5ae0*/  IMAD.MOV.U32 R13, RZ, RZ, 0x1 ;  /* 0x00000001ff0d7424 */ /* 0x001fe200078e00ff */
[----:B-1----:R-:W-:-:S13]  /*5af0*/  ISETP.GE.AND P0, PT, R33, R12, PT ;  /* 0x0000000c2100720c */ /* 0x002fda0003f06270 */
[----:B------:R-:W-:Y:S05]  /*5b00*/  WARPSYNC.COLLECTIVE R30, `(.L_x_1118) ;  /* 0x000000001e087348 */ /* 0x000fea0003c00000 */
[----:B------:R0:W1:Y:S02]  /*5b10*/  SHFL.DOWN P6, R31, R27, R13, R12 ;  /* 0x0800000d1b1f7389 */ /* 0x00006400000c000c */
[----:B01----:R-:W-:Y:S05]  /*5b20*/  ENDCOLLECTIVE ;  /* 0x000000000000791b */ /* 0x003fea0003800000 */
.L_x_1118:
        /* <DEDUP_REMOVED lines=8> */
.L_x_1119:
        /* <DEDUP_REMOVED lines=8> */
.L_x_1120:
[----:B------:R-:W-:Y:S01]  /*5c30*/  IMAD.MOV.U32 R13, RZ, RZ, 0x8 ;  /* 0x00000008ff0d7424 */ /* 0x000fe200078e00ff */
[----:B------:R-:W-:Y:S02]  /*5c40*/  SEL R31, R31, RZ, !P0 ;  /* 0x000000ff1f1f7207 */ /* 0x000fe40004000000 */
[----:B------:R-:W-:-:S03]  /*5c50*/  ISETP.GT.AND P0, PT, R10, R12, PT ;  /* 0x0000000c0a00720c */ /* 0x000fc60003f04270 */
[----:B------:R-:W-:-:S10]  /*5c60*/  IMAD.IADD R27, R37, 0x1, R31 ;  /* 0x00000001251b7824 */ /* 0x000fd400078e021f */
[----:B------:R-:W-:Y:S05]  /*5c70*/  WARPSYNC.COLLECTIVE R30, `(.L_x_1121) ;  /* 0x000000001e087348 */ /* 0x000fea0003c00000 */
[----:B------:R0:W1:Y:S02]  /*5c80*/  SHFL.DOWN P6, R31, R27, R13, R12 ;  /* 0x0800000d1b1f7389 */ /* 0x00006400000c000c */
[----:B01----:R-:W-:Y:S05]  /*5c90*/  ENDCOLLECTIVE ;  /* 0x000000000000791b */ /* 0x003fea0003800000 */
.L_x_1121:
        /* <DEDUP_REMOVED lines=8> */
.L_x_1122:
[----:B------:R-:W-:Y:S02]  /*5d20*/  SEL R31, R31, RZ, !P0 ;  /* 0x000000ff1f1f7207 */ /* 0x000fe40004000000 */
[----:B------:R-:W-:Y:S02]  /*5d30*/  ISETP.NE.AND P0, PT, R26, 0x65, PT ;  /* 0x000000651a00780c */ /* 0x000fe40003f05270 */
[----:B------:R-:W-:-:S11]  /*5d40*/  IADD3 R5, PT, PT, R37, R31, R5 ;  /* 0x0000001f25057210 */ /* 0x000fd60007ffe005 */
[----:B------:R-:W-:Y:S05]  /*5d50*/  WARPSYNC.COLLECTIVE R30, `(.L_x_1123) ;  /* 0x000000001e087348 */ /* 0x000fea0003c00000 */
[----:B------:R-:W-:Y:S01]  /*5d60*/  VOTE.ALL P0, P0 ;  /* 0x0000000000ff7806 */ /* 0x000fe20000000000 */
[----:B------:R-:W-:-:S12]  /*5d70*/  ENDCOLLECTIVE ;  /* 0x000000000000791b */ /* 0x000fd80003800000 */
.L_x_1123:
[----:B------:R-:W-:Y:S05]  /*5d80*/  BRA `(.L_x_1124) ;  /* 0xffffffbc00bc7947 */ /* 0x000fea000383ffff */
.L_x_1069:
[----:B------:R-:W-:Y:S01]  /*5d90*/  BSSY B0, `(.L_x_1125) ;  /* 0x0000006000007945 */ /* 0x000fe20003800000 */
[----:B------:R-:W-:Y:S01]  /*5da0*/  PLOP3.LUT P0, PT, P0, PT, PT, 0x8, 0x80 ;  /* 0x000000000080781c */ /* 0x000fe2000070e170 */
[----:B------:R-:W-:-:S12]  /*5db0*/  IMAD.MOV.U32 R30, RZ, RZ, -0x1 ;  /* 0xffffffffff1e7424 */ /* 0x000fd800078e00ff */
[----:B--2---:R-:W-:Y:S05]  /*5dc0*/  WARPSYNC.COLLECTIVE R30, `(.L_x_1126) ;  /* 0x000000001e087348 */ /* 0x004fea0003c00000 */
[----:B------:R-:W-:Y:S01]  /*5dd0*/  VOTE.ANY P0, P0 ;  /* 0x0000000000ff7806 */ /* 0x000fe20000000100 */
[----:B--2---:R-:W-:-:S12]  /*5de0*/  ENDCOLLECTIVE ;  /* 0x000000000000791b */ /* 0x004fd80003800000 */
.L_x_1126:
[----:B------:R-:W-:Y:S05]  /*5df0*/  BSYNC B0 ;  /* 0x0000000000007941 */ /* 0x000fea0003800000 */
.L_x_1125:
[----:B------:R-:W-:Y:S05]  /*5e00*/  BRA `(.L_x_1127) ;  /* 0xffffffe000cc7947 */ /* 0x000fea000383ffff */
.L_x_1073:
[----:B------:R-:W-:Y:S01]  /*5e10*/  BSSY B0, `(.L_x_1128) ;  /* 0x0000006000007945 */ /* 0x000fe20003800000 */
[----:B------:R-:W-:Y:S01]  /*5e20*/  PLOP3.LUT P0, PT, P0, PT, PT, 0x8, 0x80 ;  /* 0x000000000080781c */ /* 0x000fe2000070e170 */
[----:B------:R-:W-:-:S12]  /*5e30*/  IMAD.MOV.U32 R30, RZ, RZ, -0x1 ;  /* 0xffffffffff1e7424 */ /* 0x000fd800078e00ff */
[----:B--2---:R-:W-:Y:S05]  /*5e40*/  WARPSYNC.COLLECTIVE R30, `(.L_x_1129) ;  /* 0x000000001e087348 */ /* 0x004fea0003c00000 */
[----:B------:R-:W-:Y:S01]  /*5e50*/  VOTE.ANY P0, P0 ;  /* 0x0000000000ff7806 */ /* 0x000fe20000000100 */
[----:B--2---:R-:W-:-:S12]  /*5e60*/  ENDCOLLECTIVE ;  /* 0x000000000000791b */ /* 0x004fd80003800000 */
.L_x_1129:
[----:B------:R-:W-:Y:S05]  /*5e70*/  BSYNC B0 ;  /* 0x0000000000007941 */ /* 0x000fea0003800000 */
.L_x_1128:
[----:B------:R-:W-:Y:S05]  /*5e80*/  BRA `(.L_x_1130) ;  /* 0xffffffe000dc7947 */ /* 0x000fea000383ffff */
.L_x_1075:
[----:B------:R-:W0:Y:S01]  /*5e90*/  S2R R5, SR_GEMASK ;  /* 0x0000000000057919 */ /* 0x000e220000003c00 */
[----:B------:R-:W-:Y:S01]  /*5ea0*/  BSSY B0, `(.L_x_1131) ;  /* 0x0000007000007945 */ /* 0x000fe20003800000 */
[----:B------:R-:W-:Y:S01]  /*5eb0*/  ISETP.NE.AND P0, PT, R18, 0x65, PT ;  /* 0x000000651200780c */ /* 0x000fe20003f05270 */
[----:B------:R-:W-:Y:S01]  /*5ec0*/  IMAD.MOV.U32 R30, RZ, RZ, -0x1 ;  /* 0xffffffffff1e7424 */ /* 0x000fe200078e00ff */
[----:B------:R-:W-:-:S13]  /*5ed0*/  PLOP3.LUT P6, PT, P6, PT, PT, 0x8, 0x80 ;  /* 0x000000000080781c */ /* 0x000fda00037ce170 */
[----:B0-2---:R-:W-:Y:S05]  /*5ee0*/  WARPSYNC.COLLECTIVE R30, `(.L_x_1132) ;  /* 0x000000001e087348 */ /* 0x005fea0003c00000 */
[----:B------:R-:W-:Y:S01]  /*5ef0*/  VOTE.ANY R30, PT, P6 ;  /* 0x00000000001e7806 */ /* 0x000fe200030e0100 */
[----:B0-2---:R-:W-:Y:S06]  /*5f00*/  ENDCOLLECTIVE ;  /* 0x000000000000791b */ /* 0x005fec0003800000 */
.L_x_1132:
[----:B------:R-:W-:Y:S05]  /*5f10*/  BSYNC B0 ;  /* 0x0000000000007941 */ /* 0x000fea0003800000 */
.L_x_1131:
[----:B------:R-:W-:Y:S01]  /*5f20*/  LOP3.LUT R30, R30, 0x80000000, R5, 0xec, !PT ;  /* 0x800000001e1e7812 */ /* 0x000fe200078eec05 */
[----:B------:R-:W-:Y:S02]  /*5f30*/  IMAD.MOV.U32 R27, RZ, RZ, R19 ;  /* 0x000000ffff1b7224 */ /* 0x000fe400078e0013 */
[----:B------:R-:W-:Y:S02]  /*5f40*/  IMAD.MOV.U32 R13, RZ, RZ, 0x1 ;  /* 0x00000001ff0d7424 */ /* 0x000fe400078e00ff */
[C---:B------:R-:W-:Y:S02]  /*5f50*/  VIADD R5, R30.reuse, 0xffffffff ;  /* 0xffffffff1e057836 */ /* 0x040fe40000000000 */
[C---:B------:R-:W-:Y:S02]  /*5f60*/  VIADD R22, R35.reuse, 0x2 ;  /* 0x0000000223167836 */ /* 0x040fe40000000000 */
[----:B------:R-:W-:Y:S01]  /*5f70*/  VIADD R24, R35, 0x10 ;  /* 0x0000001023187836 */ /* 0x000fe20000000000 */
[----:B------:R-:W-:Y:S01]  /*5f80*/  LOP3.LUT R5, R30, R5, RZ, 0xc, !PT ;  /* 0x000000051e057212 */ /* 0x000fe200078e0cff */
[----:B------:R-:W-:-:S03]  /*5f90*/  IMAD.MOV.U32 R30, RZ, RZ, -0x1 ;  /* 0xffffffffff1e7424 */ /* 0x000fc600078e00ff */
[----:B------:R0:W1:Y:S02]  /*5fa0*/  POPC R28, R5 ;  /* 0x00000005001c7309 */ /* 0x0000640000000000 */
[----:B0-----:R-:W-:Y:S02]  /*5fb0*/  VIADD R5, R35, 0x8 ;  /* 0x0000000823057836 */ /* 0x001fe40000000000 */
[----:B-1----:R-:W-:-:S07]  /*5fc0*/  IMAD.MOV.U32 R12, RZ, RZ, R28 ;  /* 0x000000ffff0c7224 */ /* 0x002fce00078e001c */
[----:B------:R-:W-:Y:S05]  /*5fd0*/  WARPSYNC.COLLECTIVE R30, `(.L_x_1133) ;  /* 0x000000001e087348 */ /* 0x000fea0003c00000 */
[----:B------:R0:W1:Y:S02]  /*5fe0*/  SHFL.DOWN P6, R31, R27, R13, R12 ;  /* 0x0800000d1b1f7389 */ /* 0x00006400000c000c */
[----:B01----:R-:W-:Y:S05]  /*5ff0*/  ENDCOLLECTIVE ;  /* 0x000000000000791b */ /* 0x003fea0003800000 */
.L_x_1133:
[----:B------:R-:W-:Y:S01]  /*6000*/  IMAD.MOV.U32 R13, RZ, RZ, 0x2 ;  /* 0x00000002ff0d7424 */ /* 0x000fe200078e00ff */
[----:B------:R-:W-:-:S04]  /*6010*/  ISETP.GE.AND P6, PT, R35, R28, PT ;  /* 0x0000001c2300720c */ /* 0x000fc80003fc6270 */
[----:B------:R-:W-:-:S05]  /*6020*/  SEL R16, R31, RZ, !P6 ;  /* 0x000000ff1f107207 */ /* 0x000fca0007000000 */
[----:B------:R-:W-:-:S04]  /*6030*/  IMAD.IADD R23, R16, 0x1, R19 ;  /* 0x0000000110177824 */ /* 0x000fc800078e0213 */
[----:B------:R-:W-:-:S07]  /*6040*/  IMAD.MOV.U32 R27, RZ, RZ, R23 ;  /* 0x000000ffff1b7224 */ /* 0x000fce00078e0017 */
[----:B------:R-:W-:Y:S05]  /*6050*/  WARPSYNC.COLLECTIVE R30, `(.L_x_1134) ;  /* 0x000000001e087348 */ /* 0x000fea0003c00000 */
[----:B------:R0:W1:Y:S02]  /*6060*/  SHFL.DOWN P6, R31, R27, R13, R12 ;  /* 0x0800000d1b1f7389 */ /* 0x00006400000c000c */
[----:B01----:R-:W-:Y:S05]  /*6070*/  ENDCOLLECTIVE ;  /* 0x000000000000791b */ /* 0x003fea0003800000 */
.L_x_1134:
[----:B------:R-:W-:Y:S01]  /*6080*/  IMAD.MOV.U32 R13, RZ, RZ, 0x4 ;  /* 0x00000004ff0d7424 */ /* 0x000fe200078e00ff */
[----:B------:R-:W-:-:S04]  /*6090*/  ISETP.GT.AND P6, PT, R22, R28, PT ;  /* 0x0000001c1600720c */ /* 0x000fc80003fc4270 */
[----:B------:R-:W-:-:S05]  /*60a0*/  SEL R16, R31, RZ, !P6 ;  /* 0x000000ff1f107207 */ /* 0x000fca0007000000 */
[----:B------:R-:W-:Y:S02]  /*60b0*/  IMAD.IADD R25, R23, 0x1, R16 ;  /* 0x0000000117197824 */ /* 0x000fe400078e0210 */
[----:B------:R-:W-:Y:S02]  /*60c0*/  VIADD R16, R35, 0x4 ;  /* 0x0000000423107836 */ /* 0x000fe40000000000 */
[----:B------:R-:W-:-:S07]  /*60d0*/  IMAD.MOV.U32 R27, RZ, RZ, R25 ;  /* 0x000000ffff1b7224 */ /* 0x000fce00078e0019 */
[----:B------:R-:W-:Y:S05]  /*60e0*/  WARPSYNC.COLLECTIVE R30, `(.L_x_1135) ;  /* 0x000000001e087348 */ /* 0x000fea0003c00000 */
[----:B------:R0:W1:Y:S02]  /*60f0*/  SHFL.DOWN P6, R31, R27, R13, R12 ;  /* 0x0800000d1b1f7389 */ /* 0x00006400000c000c */
[----:B01----:R-:W-:Y:S05]  /*6100*/  ENDCOLLECTIVE ;  /* 0x000000000000791b */ /* 0x003fea0003800000 */
.L_x_1135:
[----:B------:R-:W-:Y:S01]  /*6110*/  IMAD.MOV.U32 R13, RZ, RZ, 0x8 ;  /* 0x00000008ff0d7424 */ /* 0x000fe200078e00ff */
[----:B------:R-:W-:-:S04]  /*6120*/  ISETP.GT.AND P6, PT, R16, R28, PT ;  /* 0x0000001c1000720c */ /* 0x000fc80003fc4270 */
[----:B------:R-:W-:-:S05]  /*6130*/  SEL R26, R31, RZ, !P6 ;  /* 0x000000ff1f1a7207 */ /* 0x000fca0007000000 */
[----:B------:R-:W-:-:S04]  /*6140*/  IMAD.IADD R26, R25, 0x1, R26 ;  /* 0x00000001191a7824 */ /* 0x000fc800078e021a */
[----:B------:R-:W-:-:S07]  /*6150*/  IMAD.MOV.U32 R27, RZ, RZ, R26 ;  /* 0x000000ffff1b7224 */ /* 0x000fce00078e001a */
[----:B------:R-:W-:Y:S05]  /*6160*/  WARPSYNC.COLLECTIVE R30, `(.L_x_1136) ;  /* 0x000000001e087348 */ /* 0x000fea0003c00000 */
[----:B------:R0:W1:Y:S02]  /*6170*/  SHFL.DOWN P6, R31, R27, R13, R12 ;  /* 0x0800000d1b1f7389 */ /* 0x00006400000c000c */
[----:B01----:R-:W-:Y:S05]  /*6180*/  ENDCOLLECTIVE ;  /* 0x000000000000791b */ /* 0x003fea0003800000 */
.L_x_1136:
        /* <DEDUP_REMOVED lines=8> */
.L_x_1137:
[----:B------:R-:W-:Y:S05]  /*6210*/  WARPSYNC.COLLECTIVE R30, `(.L_x_1138) ;  /* 0x000000001e087348 */ /* 0x000fea0003c00000 */
[----:B------:R-:W-:Y:S01]  /*6220*/  VOTE.ALL P0, P0 ;  /* 0x0000000000ff7806 */ /* 0x000fe20000000000 */
[----:B------:R-:W-:-:S12]  /*6230*/  ENDCOLLECTIVE ;  /* 0x000000000000791b */ /* 0x000fd80003800000 */
.L_x_1138:
[----:B------:R-:W0:Y:S01]  /*6240*/  S2R R27, SR_CTAID.X ;  /* 0x00000000001b7919 */ /* 0x000e220000002500 */
[----:B------:R-:W1:Y:S01]  /*6250*/  LDC.64 R12, c[0x0][0x3a8] ;  /* 0x0000ea00ff0c7b82 */ /* 0x000e620000000a00 */
[----:B------:R-:W-:Y:S02]  /*6260*/  ISETP.GT.AND P6, PT, R24, R28, PT ;  /* 0x0000001c1800720c */ /* 0x000fe40003fc4270 */
[----:B------:R-:W-:Y:S02]  /*6270*/  LOP3.LUT R28, RZ, R3, RZ, 0x33, !PT ;  /* 0x00000003ff1c7212 */ /* 0x000fe400078e33ff */
[----:B------:R-:W-:-:S05]  /*6280*/  SEL R18, R31, RZ, !P6 ;  /* 0x000000ff1f127207 */ /* 0x000fca0007000000 */
[----:B------:R-:W-:Y:S01]  /*6290*/  IMAD.IADD R25, R19, 0x1, R18 ;  /* 0x0000000113197824 */ /* 0x000fe200078e0212 */
[----:B-1----:R-:W-:-:S05]  /*62a0*/  IADD3 R23, P6, PT, R12, 0x100, RZ ;  /* 0x000001000c177810 */ /* 0x002fca0007fde0ff */
[----:B------:R-:W-:Y:S02]  /*62b0*/  IMAD.X R26, RZ, RZ, R13, P6 ;  /* 0x000000ffff1a7224 */ /* 0x000fe400030e060d */
[----:B0-----:R-:W-:Y:S01]  /*62c0*/  IMAD.IADD R28, R27, 0x1, R28 ;  /* 0x000000011b1c7824 */ /* 0x001fe200078e021c */
[----:B------:R-:W-:Y:S06]  /*62d0*/  BRA `(.L_x_1139) ;  /* 0xffffffe000707947 */ /* 0x000fec000383ffff */
.L_x_1077:
[----:B------:R-:W-:Y:S01]  /*62e0*/  BSSY B0, `(.L_x_1140) ;  /* 0x0000006000007945 */ /* 0x000fe20003800000 */
[----:B------:R-:W-:Y:S01]  /*62f0*/  PLOP3.LUT P0, PT, P0, PT, PT, 0x8, 0x80 ;  /* 0x000000000080781c */ /* 0x000fe2000070e170 */
[----:B------:R-:W-:-:S12]  /*6300*/  IMAD.MOV.U32 R30, RZ, RZ, -0x1 ;  /* 0xffffffffff1e7424 */ /* 0x000fd800078e00ff */
[----:B------:R-:W-:Y:S05]  /*6310*/  WARPSYNC.COLLECTIVE R30, `(.L_x_1141) ;  /* 0x000000001e087348 */ /* 0x000fea0003c00000 */
[----:B------:R-:W-:Y:S01]  /*6320*/  VOTE.ANY P0, P0 ;  /* 0x0000000000ff7806 */ /* 0x000fe20000000100 */
[----:B------:R-:W-:-:S12]  /*6330*/  ENDCOLLECTIVE ;  /* 0x000000000000791b */ /* 0x000fd80003800000 */
.L_x_1141:
[----:B------:R-:W-:Y:S05]  /*6340*/  BSYNC B0 ;  /* 0x0000000000007941 */ /* 0x000fea0003800000 */
.L_x_1140:
[----:B------:R-:W-:Y:S05]  /*6350*/  BRA `(.L_x_1142) ;  /* 0xffffffe000787947 */ /* 0x000fea000383ffff */
.L_x_1081:
[----:B------:R-:W-:Y:S01]  /*6360*/  BSSY B0, `(.L_x_1143) ;  /* 0x0000006000007945 */ /* 0x000fe20003800000 */
[----:B------:R-:W-:Y:S01]  /*6370*/  PLOP3.LUT P0, PT, P0, PT, PT, 0x8, 0x80 ;  /* 0x000000000080781c */ /* 0x000fe2000070e170 */
[----:B------:R-:W-:-:S12]  /*6380*/  IMAD.MOV.U32 R30, RZ, RZ, -0x1 ;  /* 0xffffffffff1e7424 */ /* 0x000fd800078e00ff */
[----:B------:R-:W-:Y:S05]  /*6390*/  WARPSYNC.COLLECTIVE R30, `(.L_x_1144) ;  /* 0x000000001e087348 */ /* 0x000fea0003c00000 */
[----:B------:R-:W-:Y:S01]  /*63a0*/  VOTE.ANY P0, P0 ;  /* 0x0000000000ff7806 */ /* 0x000fe20000000100 */
[----:B------:R-:W-:-:S12]  /*63b0*/  ENDCOLLECTIVE ;  /* 0x000000000000791b */ /* 0x000fd80003800000 */
.L_x_1144:
[----:B------:R-:W-:Y:S05]  /*63c0*/  BSYNC B0 ;  /* 0x0000000000007941 */ /* 0x000fea0003800000 */
.L_x_1143:
[----:B------:R-:W-:Y:S05]  /*63d0*/  BRA `(.L_x_1145) ;  /* 0xffffffe0008c7947 */ /* 0x000fea000383ffff */
.L_x_1083:
[----:B------:R-:W-:Y:S01]  /*63e0*/  BSSY B0, `(.L_x_1146) ;  /* 0x0000006000007945 */ /* 0x000fe20003800000 */
[----:B------:R-:W-:Y:S01]  /*63f0*/  PLOP3.LUT P6, PT, P6, PT, PT, 0x8, 0x80 ;  /* 0x000000000080781c */ /* 0x000fe200037ce170 */
[----:B------:R-:W-:-:S12]  /*6400*/  IMAD.MOV.U32 R30, RZ, RZ, -0x1 ;  /* 0xffffffffff1e7424 */ /* 0x000fd800078e00ff */
[----:B------:R-:W-:Y:S05]  /*6410*/  WARPSYNC.COLLECTIVE R30, `(.L_x_1147) ;  /* 0x000000001e087348 */ /* 0x000fea0003c00000 */
[----:B------:R-:W-:Y:S01]  /*6420*/  VOTE.ANY R30, PT, P6 ;  /* 0x00000000001e7806 */ /* 0x000fe200030e0100 */
[----:B------:R-:W-:Y:S06]  /*6430*/  ENDCOLLECTIVE ;  /* 0x000000000000791b */ /* 0x000fec0003800000 */
.L_x_1147:
[----:B------:R-:W-:Y:S05]  /*6440*/  BSYNC B0 ;  /* 0x0000000000007941 */ /* 0x000fea0003800000 */
.L_x_1146:
[----:B------:R-:W0:Y:S01]  /*6450*/  S2R R12, SR_GEMASK ;  /* 0x00000000000c7919 */ /* 0x000e220000003c00 */
[----:B------:R-:W-:Y:S02]  /*6460*/  IMAD.MOV.U32 R27, RZ, RZ, R19 ;  /* 0x000000ffff1b7224 */ /* 0x000fe400078e0013 */
[----:B------:R-:W-:Y:S01]  /*6470*/  VIADD R28, R28, 0xffffffe0 ;  /* 0xffffffe01c1c7836 */ /* 0x000fe20000000000 */
[----:B0-----:R-:W-:-:S05]  /*6480*/  LOP3.LUT R30, R30, 0x80000000, R12, 0xec, !PT ;  /* 0x800000001e1e7812 */ /* 0x001fca00078eec0c */
        /* <DEDUP_REMOVED lines=9> */
.L_x_1148:
        /* <DEDUP_REMOVED lines=8> */
.L_x_1149:
        /* <DEDUP_REMOVED lines=8> */
.L_x_1150:
        /* <DEDUP_REMOVED lines=8> */
.L_x_1151:
        /* <DEDUP_REMOVED lines=8> */
.L_x_1152:
[----:B------:R-:W-:Y:S02]  /*6720*/  SEL R31, R31, RZ, !P0 ;  /* 0x000000ff1f1f7207 */ /* 0x000fe40004000000 */
[----:B------:R-:W-:Y:S02]  /*6730*/  ISETP.NE.AND P0, PT, R18, 0x65, PT ;  /* 0x000000651200780c */ /* 0x000fe40003f05270 */
[----:B------:R-:W-:-:S11]  /*6740*/  IADD3 R25, PT, PT, R19, R31, R25 ;  /* 0x0000001f13197210 */ /* 0x000fd60007ffe019 */
[----:B------:R-:W-:Y:S05]  /*6750*/  WARPSYNC.COLLECTIVE R30, `(.L_x_1153) ;  /* 0x000000001e087348 */ /* 0x000fea0003c00000 */
[----:B------:R-:W-:Y:S01]  /*6760*/  VOTE.ALL P0, P0 ;  /* 0x0000000000ff7806 */ /* 0x000fe20000000000 */
[----:B------:R-:W-:-:S12]  /*6770*/  ENDCOLLECTIVE ;  /* 0x000000000000791b */ /* 0x000fd80003800000 */
.L_x_1153:
[----:B------:R-:W-:Y:S05]  /*6780*/  BRA `(.L_x_1154) ;  /* 0xffffffe000247947 */ /* 0x000fea000383ffff */
.L_x_1155:
        /* <DEDUP_REMOVED lines=15> */
.L_x_1182:


//--------------------- .text._ZN6thrust24THRUST_300001_SM_1000_NS8cuda_cub4core6detail13_kernel_agentINS1_8__unique9InitAgentIN3cub18CUB_300001_SM_100013ScanTileStateIiLb1EEEPiiEEJSA_mSB_EEEvDpT0_ --------------------------
	.section	.text._ZN6thrust24THRUST_300001_SM_1000_NS8cuda_cub4core6detail13_kernel_agentINS1_8__unique9InitAgentIN3cub18CUB_300001_SM_100013ScanTileStateIiLb1EEEPiiEEJSA_mSB_EEEvDpT0_,"ax",@progbits
	.align	128
        .global         _ZN6thrust24THRUST_300001_SM_1000_NS8cuda_cub4core6detail13_kernel_agentINS1_8__unique9InitAgentIN3cub18CUB_300001_SM_100013ScanTileStateIiLb1EEEPiiEEJSA_mSB_EEEvDpT0_
        .type           _ZN6thrust24THRUST_300001_SM_1000_NS8cuda_cub4core6detail13_kernel_agentINS1_8__unique9InitAgentIN3cub18CUB_300001_SM_100013ScanTileStateIiLb1EEEPiiEEJSA_mSB_EEEvDpT0_,@function
        .size           _ZN6thrust24THRUST_300001_SM_1000_NS8cuda_cub4core6detail13_kernel_agentINS1_8__unique9InitAgentIN3cub18CUB_300001_SM_100013ScanTileStateIiLb1EEEPiiEEJSA_mSB_EEEvDpT0_,(.L_x_1183 - _ZN6thrust24THRUST_300001_SM_1000_NS8cuda_cub4core6detail13_kernel_agentINS1_8__unique9InitAgentIN3cub18CUB_300001_SM_100013ScanTileStateIiLb1EEEPiiEEJSA_mSB_EEEvDpT0_)
        .other          _ZN6thrust24THRUST_300001_SM_1000_NS8cuda_cub4core6detail13_kernel_agentINS1_8__unique9InitAgentIN3cub18CUB_300001_SM_100013ScanTileStateIiLb1EEEPiiEEJSA_mSB_EEEvDpT0_,@"STO_CUDA_ENTRY STV_DEFAULT"
_ZN6thrust24THRUST_300001_SM_1000_NS8cuda_cub4core6detail13_kernel_agentINS1_8__unique9InitAgentIN3cub18CUB_300001_SM_100013ScanTileStateIiLb1EEEPiiEEJSA_mSB_EEEvDpT0_:
.text._ZN6thrust24THRUST_300001_SM_1000_NS8cuda_cub4core6detail13_kernel_agentINS1_8__unique9InitAgentIN3cub18CUB_300001_SM_100013ScanTileStateIiLb1EEEPiiEEJSA_mSB_EEEvDpT0_:
[----:B------:R-:W-:Y:S01]  /*0000*/  LDC R1, c[0x0][0x37c] ;  /* 0x0000df00ff017b82 */ /* 0x000fe20000000800 */
[----:B------:R-:W0:Y:S07]  /*0010*/  S2R R0, SR_TID.X ;  /* 0x0000000000007919 */ /* 0x000e2e0000002100 */
[----:B------:R-:W1:Y:S01]  /*0020*/  S2UR UR6, SR_CTAID.X ;  /* 0x00000000000679c3 */ /* 0x000e620000002500 */
[----:B------:R-:W2:Y:S07]  /*0030*/  LDCU UR4, c[0x0][0x388] ;  /* 0x00007100ff0477ac */ /* 0x000eae0008000800 */
[----:B------:R-:W1:Y:S01]  /*0040*/  LDC R7, c[0x0][0x360] ;  /* 0x0000d800ff077b82 */ /* 0x000e620000000800 */
[C---:B0-----:R-:W-:Y:S01]  /*0050*/  ISETP.GT.U32.AND P0, PT, R0.reuse, 0x1f, PT ;  /* 0x0000001f0000780c */ /* 0x041fe20003f04070 */
[----:B-1----:R-:W-:Y:S01]  /*0060*/  IMAD R7, R7, UR6, R0 ;  /* 0x0000000607077c24 */ /* 0x002fe2000f8e0200 */
[----:B------:R-:W-:-:S02]  /*0070*/  LOP3.LUT P2, RZ, R0, UR6, RZ, 0xfc, !PT ;  /* 0x0000000600ff7c12 */ /* 0x000fc4000f84fcff */
[----:B------:R-:W-:Y:S02]  /*0080*/  ISETP.NE.OR P0, PT, RZ, UR6, P0 ;  /* 0x00000006ff007c0c */ /* 0x000fe40008705670 */
[----:B--2---:R-:W-:Y:S01]  /*0090*/  ISETP.GE.AND P1, PT, R7, UR4, PT ;  /* 0x0000000407007c0c */ /* 0x004fe2000bf26270 */
[----:B------:R-:W0:Y:S10]  /*00a0*/  LDCU.64 UR4, c[0x0][0x358] ;  /* 0x00006b00ff0477ac */ /* 0x000e340008000a00 */
[----:B------:R-:W1:Y:S02]  /*00b0*/  @!P0 LDC.64 R4, c[0x0][0x380] ;  /* 0x0000e000ff048b82 */ /* 0x000e640000000a00 */
[----:B------:R-:W-:-:S06]  /*00c0*/  @!P1 MOV R6, 0x63 ;  /* 0x0000006300069802 */ /* 0x000fcc0000000f00 */
[----:B------:R-:W2:Y:S01]  /*00d0*/  @!P1 LDC.64 R2, c[0x0][0x380] ;  /* 0x0000e000ff029b82 */ /* 0x000ea20000000a00 */
[----:B-1----:R-:W-:-:S04]  /*00e0*/  @!P0 IMAD.WIDE.U32 R4, R0, 0x8, R4 ;  /* 0x0000000800048825 */ /* 0x002fc800078e0004 */
[----:B--2---:R-:W-:-:S04]  /*00f0*/  @!P1 IMAD.WIDE R2, R7, 0x8, R2 ;  /* 0x0000000807029825 */ /* 0x004fc800078e0202 */
[----:B------:R-:W-:-:S05]  /*0100*/  IMAD.MOV.U32 R7, RZ, RZ, RZ ;  /* 0x000000ffff077224 */ /* 0x000fca00078e00ff */
[----:B0-----:R0:W-:Y:S04]  /*0110*/  @!P1 STG.E.64 desc[UR4][R2.64+0x100], R6 ;  /* 0x0001000602009986 */ /* 0x0011e8000c101b04 */
[----:B------:R0:W-:Y:S01]  /*0120*/  @!P0 STG.E.64 desc[UR4][R4.64], RZ ;  /* 0x000000ff04008986 */ /* 0x0001e2000c101b04 */
[----:B------:R-:W-:Y:S05]  /*0130*/  @P2 EXIT ;  /* 0x000000000000294d */ /* 0x000fea0003800000 */
[----:B0-----:R-:W0:Y:S02]  /*0140*/  LDC.64 R2, c[0x0][0x390] ;  /* 0x0000e400ff027b82 */ /* 0x001e240000000a00 */
[----:B0-----:R-:W-:Y:S01]  /*0150*/  STG.E desc[UR4][R2.64], RZ ;  /* 0x000000ff02007986 */ /* 0x001fe2000c101904 */
[----:B------:R-:W-:Y:S05]  /*0160*/  EXIT ;  /* 0x000000000000794d */ /* 0x000fea0003800000 */
.L_x_1156:
        /* <DEDUP_REMOVED lines=9> */
.L_x_1183:


//--------------------- .text._Z13SetKMerValuesP10K_MER_NODEPcS1_i --------------------------
	.section	.text._Z13SetKMerValuesP10K_MER_NODEPcS1_i,"ax",@progbits
	.align	128
        .global         _Z13SetKMerValuesP10K_MER_NODEPcS1_i
        .type           _Z13SetKMerValuesP10K_MER_NODEPcS1_i,@function
        .size           _Z13SetKMerValuesP10K_MER_NODEPcS1_i,(.L_x_1184 - _Z13SetKMerValuesP10K_MER_NODEPcS1_i)
        .other          _Z13SetKMerValuesP10K_MER_NODEPcS1_i,@"STO_CUDA_ENTRY STV_DEFAULT"
_Z13SetKMerValuesP10K_MER_NODEPcS1_i:
.text._Z13SetKMerValuesP10K_MER_NODEPcS1_i:
[----:B------:R-:W-:Y:S01]  /*0000*/  LDC R1, c[0x0][0x37c] ;  /* 0x0000df00ff017b82 */ /* 0x000fe20000000800 */
[----:B------:R-:W0:Y:S07]  /*0010*/  S2R R11, SR_TID.X ;  /* 0x00000000000b7919 */ /* 0x000e2e0000002100 */
[----:B------:R-:W0:Y:S01]  /*0020*/  S2UR UR4, SR_CTAID.X ;  /* 0x00000000000479c3 */ /* 0x000e220000002500 */
[----:B------:R-:W1:Y:S07]  /*0030*/  LDCU UR5, c[0x0][0x398] ;  /* 0x00007300ff0577ac */ /* 0x000e6e0008000800 */
[----:B------:R-:W0:Y:S02]  /*0040*/  LDC R12, c[0x0][0x360] ;  /* 0x0000d800ff0c7b82 */ /* 0x000e240000000800 */
[----:B0-----:R-:W-:-:S05]  /*0050*/  IMAD R11, R12, UR4, R11 ;  /* 0x000000040c0b7c24 */ /* 0x001fca000f8e020b */
[----:B-1----:R-:W-:-:S13]  /*0060*/  ISETP.GE.AND P0, PT, R11, UR5, PT ;  /* 0x000000050b007c0c */ /* 0x002fda000bf06270 */
[----:B------:R-:W-:Y:S05]  /*0070*/  @P0 EXIT ;  /* 0x000000000000094d */ /* 0x000fea0003800000 */
[----:B------:R-:W-:Y:S01]  /*0080*/  FFMA R0, RZ, 1.4426950216293334961, RZ ;  /* 0x3fb8aa3bff007823 */ /* 0x000fe200000000ff */
[----:B------:R-:W0:Y:S03]  /*0090*/  LDCU UR4, c[0x0][0x370] ;  /* 0x00006e00ff0477ac */ /* 0x000e260008000800 */
[----:B------:R-:W-:Y:S01]  /*00a0*/  FADD R0, RZ, R0 ;  /* 0x00000000ff007221 */ /* 0x000fe20000000000 */
[----:B------:R-:W1:Y:S03]  /*00b0*/  LDCU.64 UR6, c[0x0][0x358] ;  /* 0x00006b00ff0677ac */ /* 0x000e660008000a00 */
[----:B------:R-:W-:Y:S01]  /*00c0*/  FFMA R0, RZ, RZ, R0 ;  /* 0x000000ffff007223 */ /* 0x000fe20000000000 */
[----:B------:R-:W2:Y:S03]  /*00d0*/  LDCU.64 UR8, c[0x0][0x388] ;  /* 0x00007100ff0877ac */ /* 0x000ea60008000a00 */
[----:B------:R-:W-:Y:S01]  /*00e0*/  FFMA R10, RZ, RZ, R0 ;  /* 0x000000ffff0a7223 */ /* 0x000fe20000000000 */
[----:B------:R-:W3:Y:S03]  /*00f0*/  LDCU.64 UR10, c[0x0][0x390] ;  /* 0x00007200ff0a77ac */ /* 0x000ee60008000a00 */
[----:B------:R-:W-:Y:S01]  /*0100*/  FADD R0, R10, 2 ;  /* 0x400000000a007421 */ /* 0x000fe20000000000 */
[----:B0-----:R-:W-:-:S03]  /*0110*/  IMAD R12, R12, UR4, RZ ;  /* 0x000000040c0c7c24 */ /* 0x001fc6000f8e02ff */
[----:B------:R-:W-:-:S04]  /*0120*/  FADD R3, R0, -2 ;  /* 0xc000000000037421 */ /* 0x000fc80000000000 */
[----:B-1----:R-:W-:-:S07]  /*0130*/  FADD R10, R10, -R3 ;  /* 0x800000030a0a7221 */ /* 0x002fce0000000000 */
.L_x_1165:
[----:B0-----:R-:W-:Y:S01]  /*0140*/  HFMA2 R15, -RZ, RZ, 0, +QNAN ;  /* 0x00007fffff0f7431 */ /* 0x001fe200000001ff */
[----:B------:R-:W-:Y:S02]  /*0150*/  CS2R R8, SRZ ;  /* 0x0000000000087805 */ /* 0x000fe4000001ff00 */
[----:B------:R-:W-:Y:S01]  /*0160*/  MOV R14, RZ ;  /* 0x000000ff000e7202 */ /* 0x000fe20000000f00 */
[----:B------:R-:W-:-:S07]  /*0170*/  IMAD.MOV.U32 R13, RZ, RZ, R11 ;  /* 0x000000ffff0d7224 */ /* 0x000fce00078e000b */
.L_x_1164:
[----:B------:R-:W-:Y:S02]  /*0180*/  SHF.R.S32.HI R3, RZ, 0x1f, R13 ;  /* 0x0000001fff037819 */ /* 0x000fe4000001140d */
[----:B--2---:R-:W-:-:S04]  /*0190*/  IADD3.X R4, P0, PT, R13, UR8, RZ, PT, !PT ;  /* 0x000000080d047c10 */ /* 0x004fc8000bf1e4ff */
[----:B------:R-:W-:-:S05]  /*01a0*/  IADD3.X R5, PT, PT, R3, UR9, RZ, P0, !PT ;  /* 0x0000000903057c10 */ /* 0x000fca00087fe4ff */
[----:B------:R-:W2:Y:S01]  /*01b0*/  LDG.E.U8 R18, desc[UR6][R4.64+-0x1] ;  /* 0xffffff0604127981 */ /* 0x000ea2000c1e1100 */
[----:B---3--:R-:W-:-:S04]  /*01c0*/  IADD3.X R2, P0, PT, R13, UR10, RZ, PT, !PT ;  /* 0x0000000a0d027c10 */ /* 0x008fc8000bf1e4ff */
[----:B------:R-:W-:-:S05]  /*01d0*/  IADD3.X R3, PT, PT, R3, UR11, RZ, P0, !PT ;  /* 0x0000000b03037c10 */ /* 0x000fca00087fe4ff */
[----:B------:R0:W5:Y:S01]  /*01e0*/  LDG.E.S8 R16, desc[UR6][R2.64+-0x1] ;  /* 0xffffff0602107981 */ /* 0x000162000c1e1300 */
[----:B------:R-:W-:Y:S01]  /*01f0*/  I2FP.F32.U32 R6, R14 ;  /* 0x0000000e00067245 */ /* 0x000fe20000201000 */
[----:B------:R-:W-:Y:S01]  /*0200*/  BSSY.RECONVERGENT B0, `(.L_x_1157) ;  /* 0x000000d000007945 */ /* 0x000fe20003800200 */
[----:B------:R-:W-:-:S03]  /*0210*/  MOV R17, RZ ;  /* 0x000000ff00117202 */ /* 0x000fc60000000f00 */
[----:B------:R-:W-:-:S04]  /*0220*/  FADD R6, -R6, 31 ;  /* 0x41f8000006067421 */ /* 0x000fc80000000100 */
[----:B------:R-:W-:-:S05]  /*0230*/  FADD R7, R6, -1 ;  /* 0xbf80000006077421 */ /* 0x000fca0000000000 */
[----:B------:R-:W-:Y:S02]  /*0240*/  FSETP.NEU.AND P0, PT, R7, RZ, PT ;  /* 0x000000ff0700720b */ /* 0x000fe40003f0d000 */
[----:B--2---:R-:W-:-:S13]  /*0250*/  ISETP.NE.AND P1, PT, R18, 0x41, PT ;  /* 0x000000411200780c */ /* 0x004fda0003f25270 */
[----:B0-----:R-:W-:Y:S05]  /*0260*/  @!P1 BRA `(.L_x_1158) ;  /* 0x0000000000189947 */ /* 0x001fea0003800000 */
[----:B------:R-:W-:-:S13]  /*0270*/  ISETP.NE.AND P1, PT, R18, 0x43, PT ;  /* 0x000000431200780c */ /* 0x000fda0003f25270 */
[C---:B------:R-:W-:Y:S02]  /*0280*/  @P1 ISETP.NE.AND P3, PT, R18.reuse, 0x47, PT ;  /* 0x000000471200180c */ /* 0x040fe40003f65270 */
[----:B------:R-:W-:Y:S02]  /*0290*/  @P1 ISETP.NE.AND P2, PT, R18, 0x54, PT ;  /* 0x000000541200180c */ /* 0x000fe40003f45270 */
[----:B------:R-:W-:-:S04]  /*02a0*/  @P1 SEL R17, RZ, 0x3, P3 ;  /* 0x00000003ff111807 */ /* 0x000fc80001800000 */
[----:B------:R-:W-:Y:S01]  /*02b0*/  @P1 SEL R17, R17, 0x2, P2 ;  /* 0x0000000211111807 */ /* 0x000fe20001000000 */
[----:B------:R-:W-:-:S07]  /*02c0*/  @!P1 IMAD.MOV.U32 R17, RZ, RZ, 0x1 ;  /* 0x00000001ff119424 */ /* 0x000fce00078e00ff */
.L_x_1158:
[----:B------:R-:W-:Y:S05]  /*02d0*/  BSYNC.RECONVERGENT B0 ;  /* 0x0000000000007941 */ /* 0x000fea0003800200 */
.L_x_1157:
[----:B------:R-:W-:Y:S01]  /*02e0*/  HFMA2 R6, -RZ, RZ, 1.875, 0 ;  /* 0x3f800000ff067431 */ /* 0x000fe200000001ff */
[----:B------:R-:W-:Y:S06]  /*02f0*/  @!P0 BRA `(.L_x_1159) ;  /* 0x0000000000648947 */ /* 0x000fec0003800000 */
[CC--:B------:R-:W-:Y:S01]  /*0300*/  FMUL R19, R0.reuse, R7.reuse ;  /* 0x0000000700137220 */ /* 0x0c0fe20000400000 */
[----:B------:R-:W-:Y:S02]  /*0310*/  MOV R23, 0x391fcb8e ;  /* 0x391fcb8e00177802 */ /* 0x000fe40000000f00 */
[-C--:B------:R-:W-:Y:S01]  /*0320*/  FSETP.NAN.AND P2, PT, |R7|, |R7|.reuse, PT ;  /* 0x400000070700720b */ /* 0x080fe20003f48200 */
[----:B------:R-:W0:Y:S01]  /*0330*/  FRND R6, R19 ;  /* 0x0000001300067307 */ /* 0x000e220000201000 */
[----:B------:R-:W-:Y:S01]  /*0340*/  FFMA R21, R0, R7, -R19 ;  /* 0x0000000700157223 */ /* 0x000fe20000000813 */
[----:B------:R-:W-:-:S03]  /*0350*/  FSETP.GT.AND P1, PT, |R19|, 152, PT ;  /* 0x431800001300780b */ /* 0x000fc60003f24200 */
[----:B------:R-:W-:Y:S01]  /*0360*/  FFMA R21, R10, R7, R21 ;  /* 0x000000070a157223 */ /* 0x000fe20000000015 */
[----:B0-----:R-:W-:Y:S01]  /*0370*/  FADD R18, R19, -R6 ;  /* 0x8000000613127221 */ /* 0x001fe20000000000 */
[----:B------:R-:W-:-:S03]  /*0380*/  FSETP.GT.AND P0, PT, R6, RZ, PT ;  /* 0x000000ff0600720b */ /* 0x000fc60003f04000 */
[----:B------:R-:W-:Y:S01]  /*0390*/  FADD R18, R18, R21 ;  /* 0x0000001512127221 */ /* 0x000fe20000000000 */
[----:B------:R-:W-:Y:S02]  /*03a0*/  SEL R6, RZ, 0x83000000, P0 ;  /* 0x83000000ff067807 */ /* 0x000fe40000000000 */
[----:B------:R-:W-:Y:S01]  /*03b0*/  FSETP.GEU.AND P0, PT, R19, RZ, PT ;  /* 0x000000ff1300720b */ /* 0x000fe20003f0e000 */
[----:B------:R-:W-:Y:S02]  /*03c0*/  FFMA R21, R18, R23, 0.0013391353422775864601 ;  /* 0x3aaf85ed12157423 */ /* 0x000fe40000000017 */
[----:B------:R-:W-:Y:S02]  /*03d0*/  VIADD R20, R6, 0x7f000000 ;  /* 0x7f00000006147836 */ /* 0x000fe40000000000 */
[C---:B------:R-:W-:Y:S02]  /*03e0*/  FFMA R23, R18.reuse, R21, 0.0096188392490148544312 ;  /* 0x3c1d985612177423 */ /* 0x040fe40000000015 */
[----:B------:R-:W0:Y:S02]  /*03f0*/  F2I.NTZ R21, R19 ;  /* 0x0000001300157305 */ /* 0x000e240000203100 */
[----:B------:R-:W-:-:S04]  /*0400*/  FFMA R23, R18, R23, 0.055503588169813156128 ;  /* 0x3d6357bb12177423 */ /* 0x000fc80000000017 */
[----:B------:R-:W-:-:S04]  /*0410*/  FFMA R23, R18, R23, 0.24022644758224487305 ;  /* 0x3e75fdec12177423 */ /* 0x000fc80000000017 */
[----:B------:R-:W-:-:S04]  /*0420*/  FFMA R23, R18, R23, 0.69314718246459960938 ;  /* 0x3f31721812177423 */ /* 0x000fc80000000017 */
[----:B------:R-:W-:Y:S01]  /*0430*/  FFMA R23, R18, R23, 1 ;  /* 0x3f80000012177423 */ /* 0x000fe20000000017 */
[----:B0-----:R-:W-:Y:S02]  /*0440*/  LEA R21, R21, -R6, 0x17 ;  /* 0x8000000615157211 */ /* 0x001fe400078eb8ff */
[----:B------:R-:W-:Y:S01]  /*0450*/  FSEL R6, RZ, +INF , !P0 ;  /* 0x7f800000ff067808 */ /* 0x000fe20004000000 */
[----:B------:R-:W-:-:S04]  /*0460*/  FMUL R20, R20, R23 ;  /* 0x0000001714147220 */ /* 0x000fc80000400000 */
[----:B------:R-:W-:Y:S01]  /*0470*/  @!P1 FMUL R6, R21, R20 ;  /* 0x0000001415069220 */ /* 0x000fe20000400000 */
[----:B------:R-:W-:-:S07]  /*0480*/  @P2 FADD R6, R7, 4 ;  /* 0x4080000007062421 */ /* 0x000fce0000000000 */
.L_x_1159:
[----:B------:R-:W0:Y:S01]  /*0490*/  F2I.U64.TRUNC R6, R6 ;  /* 0x0000000600067311 */ /* 0x000e22000020d800 */
[----:B------:R-:W-:Y:S01]  /*04a0*/  VIADD R18, R14, 0x1 ;  /* 0x000000010e127836 */ /* 0x000fe20000000000 */
[----:B------:R-:W-:Y:S02]  /*04b0*/  MOV R19, RZ ;  /* 0x000000ff00137202 */ /* 0x000fe40000000f00 */
[----:B-----5:R-:W-:Y:S02]  /*04c0*/  VIMNMX R15, PT, PT, R16, R15, PT ;  /* 0x0000000f100f7248 */ /* 0x020fe40003fe0100 */
[----:B------:R-:W-:Y:S01]  /*04d0*/  ISETP.NE.AND P0, PT, R18, 0x1f, PT ;  /* 0x0000001f1200780c */ /* 0x000fe20003f05270 */
[-C--:B0-----:R-:W-:Y:S02]  /*04e0*/  IMAD R7, R7, R17.reuse, RZ ;  /* 0x0000001107077224 */ /* 0x081fe400078e02ff */
[----:B------:R-:W-:-:S04]  /*04f0*/  IMAD.WIDE.U32 R8, R6, R17, R8 ;  /* 0x0000001106087225 */ /* 0x000fc800078e0008 */
[----:B------:R-:W-:-:S05]  /*0500*/  IMAD R7, R6, R19, R7 ;  /* 0x0000001306077224 */ /* 0x000fca00078e0207 */
[----:B------:R-:W-:Y:S01]  /*0510*/  IADD3 R7, PT, PT, R9, R7, RZ ;  /* 0x0000000709077210 */ /* 0x000fe20007ffe0ff */
[----:B------:R-:W-:Y:S06]  /*0520*/  @!P0 BRA `(.L_x_1160) ;  /* 0x0000000000dc8947 */ /* 0x000fec0003800000 */
[----:B------:R-:W2:Y:S01]  /*0530*/  LDG.E.U8 R4, desc[UR6][R4.64] ;  /* 0x0000000604047981 */ /* 0x000ea2000c1e1100 */
[----:B------:R-:W-:Y:S01]  /*0540*/  I2FP.F32.U32 R6, R18 ;  /* 0x0000001200067245 */ /* 0x000fe20000201000 */
[----:B------:R-:W-:Y:S04]  /*0550*/  BSSY.RECONVERGENT B0, `(.L_x_1161) ;  /* 0x000000d000007945 */ /* 0x000fe80003800200 */
[----:B------:R-:W-:-:S04]  /*0560*/  FADD R6, -R6, 31 ;  /* 0x41f8000006067421 */ /* 0x000fc80000000100 */
[----:B------:R-:W-:Y:S01]  /*0570*/  FADD R17, R6, -1 ;  /* 0xbf80000006117421 */ /* 0x000fe20000000000 */
[----:B------:R-:W-:-:S04]  /*0580*/  MOV R6, RZ ;  /* 0x000000ff00067202 */ /* 0x000fc80000000f00 */
[----:B------:R-:W-:Y:S02]  /*0590*/  FSETP.NEU.AND P0, PT, R17, RZ, PT ;  /* 0x000000ff1100720b */ /* 0x000fe40003f0d000 */
[----:B--2---:R-:W-:-:S13]  /*05a0*/  ISETP.NE.AND P1, PT, R4, 0x41, PT ;  /* 0x000000410400780c */ /* 0x004fda0003f25270 */
[----:B------:R-:W-:Y:S05]  /*05b0*/  @!P1 BRA `(.L_x_1162) ;  /* 0x0000000000189947 */ /* 0x000fea0003800000 */
[----:B------:R-:W-:-:S13]  /*05c0*/  ISETP.NE.AND P1, PT, R4, 0x43, PT ;  /* 0x000000430400780c */ /* 0x000fda0003f25270 */
[C---:B------:R-:W-:Y:S01]  /*05d0*/  @P1 ISETP.NE.AND P3, PT, R4.reuse, 0x47, PT ;  /* 0x000000470400180c */ /* 0x040fe20003f65270 */
[----:B------:R-:W-:Y:S01]  /*05e0*/  @!P1 IMAD.MOV.U32 R6, RZ, RZ, 0x1 ;  /* 0x00000001ff069424 */ /* 0x000fe200078e00ff */
[----:B------:R-:W-:Y:S02]  /*05f0*/  @P1 ISETP.NE.AND P2, PT, R4, 0x54, PT ;  /* 0x000000540400180c */ /* 0x000fe40003f45270 */
[----:B------:R-:W-:-:S04]  /*0600*/  @P1 SEL R4, RZ, 0x3, P3 ;  /* 0x00000003ff041807 */ /* 0x000fc80001800000 */
[----:B------:R-:W-:-:S07]  /*0610*/  @P1 SEL R6, R4, 0x2, P2 ;  /* 0x0000000204061807 */ /* 0x000fce0001000000 */
.L_x_1162:
[----:B------:R-:W-:Y:S05]  /*0620*/  BSYNC.RECONVERGENT B0 ;  /* 0x0000000000007941 */ /* 0x000fea0003800200 */
.L_x_1161:
[----:B------:R-:W-:Y:S01]  /*0630*/  HFMA2 R4, -RZ, RZ, 0, 0 ;  /* 0x00000000ff047431 */ /* 0x000fe200000001ff */
[----:B------:R-:W-:Y:S01]  /*0640*/  MOV R16, 0x3f800000 ;  /* 0x3f80000000107802 */ /* 0x000fe20000000f00 */
[----:B------:R-:W-:Y:S06]  /*0650*/  @!P0 BRA `(.L_x_1163) ;  /* 0x0000000000648947 */ /* 0x000fec0003800000 */
[CC--:B------:R-:W-:Y:S01]  /*0660*/  FMUL R5, R0.reuse, R17.reuse ;  /* 0x0000001100057220 */ /* 0x0c0fe20000400000 */
[----:B------:R-:W-:Y:S01]  /*0670*/  IMAD.MOV.U32 R21, RZ, RZ, 0x391fcb8e ;  /* 0x391fcb8eff157424 */ /* 0x000fe200078e00ff */
[-C--:B------:R-:W-:Y:S02]  /*0680*/  FSETP.NAN.AND P2, PT, |R17|, |R17|.reuse, PT ;  /* 0x400000111100720b */ /* 0x080fe40003f48200 */
        /* <DEDUP_REMOVED lines=9> */
[----:B------:R-:W-:Y:S01]  /*0720*/  FFMA R19, R18, R21, 0.0013391353422775864601 ;  /* 0x3aaf85ed12137423 */ /* 0x000fe20000000015 */
[----:B------:R-:W-:-:S03]  /*0730*/  IADD3 R20, PT, PT, R16, 0x7f000000, RZ ;  /* 0x7f00000010147810 */ /* 0x000fc60007ffe0ff */
        /* <DEDUP_REMOVED lines=11> */
.L_x_1163:
[----:B------:R-:W2:Y:S01]  /*07f0*/  LDG.E.S8 R2, desc[UR6][R2.64] ;  /* 0x0000000602027981 */ /* 0x000ea2000c1e1300 */
[----:B------:R-:W0:Y:S01]  /*0800*/  F2I.U64.TRUNC R16, R16 ;  /* 0x0000001000107311 */ /* 0x000e22000020d800 */
[----:B------:R-:W-:Y:S01]  /*0810*/  IMAD.MOV.U32 R9, RZ, RZ, R7 ;  /* 0x000000ffff097224 */ /* 0x000fe200078e0007 */
[----:B------:R-:W-:Y:S01]  /*0820*/  IADD3 R13, PT, PT, R13, 0x2, RZ ;  /* 0x000000020d0d7810 */ /* 0x000fe20007ffe0ff */
[----:B------:R-:W-:Y:S02]  /*0830*/  VIADD R14, R14, 0x2 ;  /* 0x000000020e0e7836 */ /* 0x000fe40000000000 */
[-C--:B0-----:R-:W-:Y:S02]  /*0840*/  IMAD R5, R17, R6.reuse, RZ ;  /* 0x0000000611057224 */ /* 0x081fe400078e02ff */
[----:B------:R-:W-:-:S04]  /*0850*/  IMAD.WIDE.U32 R8, R16, R6, R8 ;  /* 0x0000000610087225 */ /* 0x000fc800078e0008 */
[----:B------:R-:W-:-:S05]  /*0860*/  IMAD R5, R16, R4, R5 ;  /* 0x0000000410057224 */ /* 0x000fca00078e0205 */
[----:B------:R-:W-:Y:S02]  /*0870*/  IADD3 R9, PT, PT, R9, R5, RZ ;  /* 0x0000000509097210 */ /* 0x000fe40007ffe0ff */
[----:B--2---:R-:W-:Y:S01]  /*0880*/  VIMNMX R15, PT, PT, R15, R2, PT ;  /* 0x000000020f0f7248 */ /* 0x004fe20003fe0100 */
[----:B------:R-:W-:Y:S06]  /*0890*/  BRA `(.L_x_1164) ;  /* 0xfffffff800387947 */ /* 0x000fec000383ffff */
.L_x_1160:
[----:B------:R-:W0:Y:S01]  /*08a0*/  LDC.64 R2, c[0x0][0x380] ;  /* 0x0000e000ff027b82 */ /* 0x000e220000000a00 */
[----:B------:R-:W1:Y:S01]  /*08b0*/  LDCU UR4, c[0x0][0x398] ;  /* 0x00007300ff0477ac */ /* 0x000e620008000800 */
[----:B------:R-:W-:Y:S01]  /*08c0*/  MOV R6, R8 ;  /* 0x0000000800067202 */ /* 0x000fe20000000f00 */
[----:B0-----:R-:W-:Y:S01]  /*08d0*/  IMAD.WIDE R2, R11, 0x10, R2 ;  /* 0x000000100b027825 */ /* 0x001fe200078e0202 */
[----:B------:R-:W-:-:S04]  /*08e0*/  IADD3 R11, PT, PT, R12, R11, RZ ;  /* 0x0000000b0c0b7210 */ /* 0x000fc80007ffe0ff */
[----:B------:R0:W-:Y:S01]  /*08f0*/  STG.E.64 desc[UR6][R2.64], R6 ;  /* 0x0000000602007986 */ /* 0x0001e2000c101b06 */
[----:B-1----:R-:W-:-:S03]  /*0900*/  ISETP.GE.AND P0, PT, R11, UR4, PT ;  /* 0x000000040b007c0c */ /* 0x002fc6000bf06270 */
[----:B------:R0:W-:Y:S10]  /*0910*/  STG.E.U16 desc[UR6][R2.64+0x8], R15 ;  /* 0x0000080f02007986 */ /* 0x0001f4000c101506 */
[----:B------:R-:W-:Y:S05]  /*0920*/  @!P0 BRA `(.L_x_1165) ;  /* 0xfffffff800048947 */ /* 0x000fea000383ffff */
[----:B------:R-:W-:Y:S05]  /*0930*/  EXIT ;  /* 0x000000000000794d */ /* 0x000fea0003800000 */
.L_x_1166:
        /* <DEDUP_REMOVED lines=12> */
.L_x_1184:


//--------------------- .nv.shared._ZN3cub18CUB_300001_SM_10006detail10radix_sort29DeviceRadixSortOnesweepKernelINS1_5radix10policy_hubIyNS0_8NullTypeEyE10Policy1000ELNS0_9SortOrderE0EyS6_yiiNS1_21identity_decomposer_tEEEvPT5_SC_PT3_PKSD_PT1_PKSH_PT2_PKSL_T4_iiT6_ --------------------------
	.section	.nv.shared._ZN3cub18CUB_300001_SM_10006detail10radix_sort29DeviceRadixSortOnesweepKernelINS1_5radix10policy_hubIyNS0_8NullTypeEyE10Policy1000ELNS0_9SortOrderE0EyS6_yiiNS1_21identity_decomposer_tEEEvPT5_SC_PT3_PKSD_PT1_PKSH_PT2_PKSL_T4_iiT6_,"aw",@nobits
	.sectionflags	@""
	.align	16
.nv.shared._ZN3cub18CUB_300001_SM_10006detail10radix_sort29DeviceRadixSortOnesweepKernelINS1_5radix10policy_hubIyNS0_8NullTypeEyE10Policy1000ELNS0_9SortOrderE0EyS6_yiiNS1_21identity_decomposer_tEEEvPT5_SC_PT3_PKSD_PT1_PKSH_PT2_PKSL_T4_iiT6_:
	.zero		49152


//--------------------- .nv.shared.reserved.0     --------------------------
	.section	.nv.shared.reserved.0,"aw",@nobits
	.weak		__nv_reservedSMEM_offset_0_alias
	.size		__nv_reservedSMEM_offset_0_alias, 0, 64
	.other		__nv_reservedSMEM_offset_0_alias,@"STO_CUDA_RESERVED_SHARED STV_DEFAULT"
__nv_reservedSMEM_offset_0_alias:
	.zero		0
	.zero		64


//--------------------- .nv.global                --------------------------
	.section	.nv.global,"aw",@nobits
.nv.global:
	.type		_ZN34_INTERNAL_ddc1cd86_4_k_cu_ea7f43c56thrust24THRUST_300001_SM_1000_NS12placeholders2_8E,@object
	.size		_ZN34_INTERNAL_ddc1cd86_4_k_cu_ea7f43c56thrust24THRUST_300001_SM_1000_NS12placeholders2_8E,(_ZN34_INTERNAL_ddc1cd86_4_k_cu_ea7f43c54cuda3std3__436_GLOBAL__N__ddc1cd86_4_k_cu_ea7f43c56ignoreE - _ZN34_INTERNAL_ddc1cd86_4_k_cu_ea7f43c56thrust24THRUST_300001_SM_1000_NS12placeholders2_8E)
_ZN34_INTERNAL_ddc1cd86_4_k_cu_ea7f43c56thrust24THRUST_300001_SM_1000_NS12placeholders2_8E:
	.zero		1
	.type		_ZN34_INTERNAL_ddc1cd86_4_k_cu_ea7f43c54cuda3std3__436_GLOBAL__N__ddc1cd86_4_k_cu_ea7f43c56ignoreE,@object
	.size		_ZN34_INTERNAL_ddc1cd86_4_k_cu_ea7f43c54cuda3std3__436_GLOBAL__N__ddc1cd86_4_k_cu_ea7f43c56ignoreE,(_ZN34_INTERNAL_ddc1cd86_4_k_cu_ea7f43c54cuda3std6ranges3__45__cpo4dataE - _ZN34_INTERNAL_ddc1cd86_4_k_cu_ea7f43c54cuda3std3__436_GLOBAL__N__ddc1cd86_4_k_cu_ea7f43c56ignoreE)
_ZN34_INTERNAL_ddc1cd86_4_k_cu_ea7f43c54cuda3std3__436_GLOBAL__N__ddc1cd86_4_k_cu_ea7f43c56ignoreE:
	.zero		1
	.type		_ZN34_INTERNAL_ddc1cd86_4_k_cu_ea7f43c54cuda3std6ranges3__45__cpo4dataE,@object
	.size		_ZN34_INTERNAL_ddc1cd86_4_k_cu_ea7f43c54cuda3std6ranges3__45__cpo4dataE,(_ZN34_INTERNAL_ddc1cd86_4_k_cu_ea7f43c56thrust24THRUST_300001_SM_1000_NS6system3cpp3parE - _ZN34_INTERNAL_ddc1cd86_4_k_cu_ea7f43c54cuda3std6ranges3__45__cpo4dataE)
_ZN34_INTERNAL_ddc1cd86_4_k_cu_ea7f43c54cuda3std6ranges3__45__cpo4dataE:
	.zero		1
	.type		_ZN34_INTERNAL_ddc1cd86_4_k_cu_ea7f43c56thrust24THRUST_300001_SM_1000_NS6system3cpp3parE,@object
	.size		_ZN34_INTERNAL_ddc1cd86_4_k_cu_ea7f43c56thrust24THRUST_300001_SM_1000_NS6system3cpp3parE,(_ZN34_INTERNAL_ddc1cd86_4_k_cu_ea7f43c54cuda3std3__45__cpo5beginE - _ZN34_INTERNAL_ddc1cd86_4_k_cu_ea7f43c56thrust24THRUST_300001_SM_1000_NS6system3cpp3parE)
_ZN34_INTERNAL_ddc1cd86_4_k_cu_ea7f43c56thrust24THRUST_300001_SM_1000_NS6system3cpp3parE:
	.zero		1
	.type		_ZN34_INTERNAL_ddc1cd86_4_k_cu_ea7f43c54cuda3std3__45__cpo5beginE,@object
	.size		_ZN34_INTERNAL_ddc1cd86_4_k_cu_ea7f43c54cuda3std3__45__cpo5beginE,(_ZN34_INTERNAL_ddc1cd86_4_k_cu_ea7f43c54cuda3std6ranges3__45__cpo5beginE - _ZN34_INTERNAL_ddc1cd86_4_k_cu_ea7f43c54cuda3std3__45__cpo5beginE)
_ZN34_INTERNAL_ddc1cd86_4_k_cu_ea7f43c54cuda3std3__45__cpo5beginE:
	.zero		1
	.type		_ZN34_INTERNAL_ddc1cd86_4_k_cu_ea7f43c54cuda3std6ranges3__45__cpo5beginE,@object
	.size		_ZN34_INTERNAL_ddc1cd86_4_k_cu_ea7f43c54cuda3std6ranges3__45__cpo5beginE,(_ZN34_INTERNAL_ddc1cd86_4_k_cu_ea7f43c56thrust24THRUST_300001_SM_1000_NS6deviceE - _ZN34_INTERNAL_ddc1cd86_4_k_cu_ea7f43c54cuda3std6ranges3__45__cpo5beginE)
_ZN34_INTERNAL_ddc1cd86_4_k_cu_ea7f43c54cuda3std6ranges3__45__cpo5beginE:
	.zero		1
	.type		_ZN34_INTERNAL_ddc1cd86_4_k_cu_ea7f43c56thrust24THRUST_300001_SM_1000_NS6deviceE,@object
	.size		_ZN34_INTERNAL_ddc1cd86_4_k_cu_ea7f43c56thrust24THRUST_300001_SM_1000_NS6deviceE,(_ZN34_INTERNAL_ddc1cd86_4_k_cu_ea7f43c54cuda3std3__47nulloptE - _ZN34_INTERNAL_ddc1cd86_4_k_cu_ea7f43c56thrust24THRUST_300001_SM_1000_NS6deviceE)
_ZN34_INTERNAL_ddc1cd86_4_k_cu_ea7f43c56thrust24THRUST_300001_SM_1000_NS6deviceE:
	.zero		1
	.type		_ZN34_INTERNAL_ddc1cd86_4_k_cu_ea7f43c54cuda3std3__47nulloptE,@object
	.size		_ZN34_INTERNAL_ddc1cd86_4_k_cu_ea7f43c54cuda3std3__47nulloptE,(_ZN34_INTERNAL_ddc1cd86_4_k_cu_ea7f43c54cuda3std6ranges3__45__cpo8distanceE - _ZN34_INTERNAL_ddc1cd86_4_k_cu_ea7f43c54cuda3std3__47nulloptE)
_ZN34_INTERNAL_ddc1cd86_4_k_cu_ea7f43c54cuda3std3__47nulloptE:
	.zero		1
	.type		_ZN34_INTERNAL_ddc1cd86_4_k_cu_ea7f43c54cuda3std6ranges3__45__cpo8distanceE,@object
	.size		_ZN34_INTERNAL_ddc1cd86_4_k_cu_ea7f43c54cuda3std6ranges3__45__cpo8distanceE,(_ZN34_INTERNAL_ddc1cd86_4_k_cu_ea7f43c56thrust24THRUST_300001_SM_1000_NS12placeholders2_4E - _ZN34_INTERNAL_ddc1cd86_4_k_cu_ea7f43c54cuda3std6ranges3__45__cpo8distanceE)
_ZN34_INTERNAL_ddc1cd86_4_k_cu_ea7f43c54cuda3std6ranges3__45__cpo8distanceE:
	.zero		1
	.type		_ZN34_INTERNAL_ddc1cd86_4_k_cu_ea7f43c56thrust24THRUST_300001_SM_1000_NS12placeholders2_4E,@object
	.size		_ZN34_INTERNAL_ddc1cd86_4_k_cu_ea7f43c56thrust24THRUST_300001_SM_1000_NS12placeholders2_4E,(_ZN34_INTERNAL_ddc1cd86_4_k_cu_ea7f43c54cuda3std3__45__cpo6rbeginE - _ZN34_INTERNAL_ddc1cd86_4_k_cu_ea7f43c56thrust24THRUST_300001_SM_1000_NS12placeholders2_4E)
_ZN34_INTERNAL_ddc1cd86_4_k_cu_ea7f43c56thrust24THRUST_300001_SM_1000_NS12placeholders2_4E:
	.zero		1
	.type		_ZN34_INTERNAL_ddc1cd86_4_k_cu_ea7f43c54cuda3std3__45__cpo6rbeginE,@object
	.size		_ZN34_INTERNAL_ddc1cd86_4_k_cu_ea7f43c54cuda3std3__45__cpo6rbeginE,(_ZN34_INTERNAL_ddc1cd86_4_k_cu_ea7f43c54cuda3std6ranges3__45__cpo7advanceE - _ZN34_INTERNAL_ddc1cd86_4_k_cu_ea7f43c54cuda3std3__45__cpo6rbeginE)
_ZN34_INTERNAL_ddc1cd86_4_k_cu_ea7f43c54cuda3std3__45__cpo6rbeginE:
	.zero		1
	.type		_ZN34_INTERNAL_ddc1cd86_4_k_cu_ea7f43c54cuda3std6ranges3__45__cpo7advanceE,@object
	.size		_ZN34_INTERNAL_ddc1cd86_4_k_cu_ea7f43c54cuda3std6ranges3__45__cpo7advanceE,(_ZN34_INTERNAL_ddc1cd86_4_k_cu_ea7f43c56thrust24THRUST_300001_SM_1000_NS12placeholders3_10E - _ZN34_INTERNAL_ddc1cd86_4_k_cu_ea7f43c54cuda3std6ranges3__45__cpo7advanceE)
_ZN34_INTERNAL_ddc1cd86_4_k_cu_ea7f43c54cuda3std6ranges3__45__cpo7advanceE:
	.zero		1
	.type		_ZN34_INTERNAL_ddc1cd86_4_k_cu_ea7f43c56thrust24THRUST_300001_SM_1000_NS12placeholders3_10E,@object
	.size		_ZN34_INTERNAL_ddc1cd86_4_k_cu_ea7f43c56thrust24THRUST_300001_SM_1000_NS12placeholders3_10E,(_ZN34_INTERNAL_ddc1cd86_4_k_cu_ea7f43c54cuda3std3__48in_placeE - _ZN34_INTERNAL_ddc1cd86_4_k_cu_ea7f43c56thrust24THRUST_300001_SM_1000_NS12placeholders3_10E)
_ZN34_INTERNAL_ddc1cd86_4_k_cu_ea7f43c56thrust24THRUST_300001_SM_1000_NS12placeholders3_10E:
	.zero		1
	.type		_ZN34_INTERNAL_ddc1cd86_4_k_cu_ea7f43c54cuda3std3__48in_placeE,@object
	.size		_ZN34_INTERNAL_ddc1cd86_4_k_cu_ea7f43c54cuda3std3__48in_placeE,(_ZN34_INTERNAL_ddc1cd86_4_k_cu_ea7f43c54cuda3std6ranges3__45__cpo4sizeE - _ZN34_INTERNAL_ddc1cd86_4_k_cu_ea7f43c54cuda3std3__48in_placeE)
_ZN34_INTERNAL_ddc1cd86_4_k_cu_ea7f43c54cuda3std3__48in_placeE:
	.zero		1
	.type		_ZN34_INTERNAL_ddc1cd86_4_k_cu_ea7f43c54cuda3std6ranges3__45__cpo4sizeE,@object
	.size		_ZN34_INTERNAL_ddc1cd86_4_k_cu_ea7f43c54cuda3std6ranges3__45__cpo4sizeE,(_ZN34_INTERNAL_ddc1cd86_4_k_cu_ea7f43c56thrust24THRUST_300001_SM_1000_NS12placeholders2_2E - _ZN34_INTERNAL_ddc1cd86_4_k_cu_ea7f43c54cuda3std6ranges3__45__cpo4sizeE)
_ZN34_INTERNAL_ddc1cd86_4_k_cu_ea7f43c54cuda3std6ranges3__45__cpo4sizeE:
	.zero		1
	.type		_ZN34_INTERNAL_ddc1cd86_4_k_cu_ea7f43c56thrust24THRUST_300001_SM_1000_NS12placeholders2_2E,@object
	.size		_ZN34_INTERNAL_ddc1cd86_4_k_cu_ea7f43c56thrust24THRUST_300001_SM_1000_NS12placeholders2_2E,(_ZN34_INTERNAL_ddc1cd86_4_k_cu_ea7f43c54cuda3std3__45__cpo6cbeginE - _ZN34_INTERNAL_ddc1cd86_4_k_cu_ea7f43c56thrust24THRUST_300001_SM_1000_NS12placeholders2_2E)
_ZN34_INTERNAL_ddc1cd86_4_k_cu_ea7f43c56thrust24THRUST_300001_SM_1000_NS12placeholders2_2E:
	.zero		1
	.type		_ZN34_INTERNAL_ddc1cd86_4_k_cu_ea7f43c54cuda3std3__45__cpo6cbeginE,@object
	.size		_ZN34_INTERNAL_ddc1cd86_4_k_cu_ea7f43c54cuda3std3__45__cpo6cbeginE,(_ZN34_INTERNAL_ddc1cd86_4_k_cu_ea7f43c54cuda3std6ranges3__45__cpo6cbeginE - _ZN34_INTERNAL_ddc1cd86_4_k_cu_ea7f43c54cuda3std3__45__cpo6cbeginE)
_ZN34_INTERNAL_ddc1cd86_4_k_cu_ea7f43c54cuda3std3__45__cpo6cbeginE:
	.zero		1
	.type		_ZN34_INTERNAL_ddc1cd86_4_k_cu_ea7f43c54cuda3std6ranges3__45__cpo6cbeginE,@object
	.size		_ZN34_INTERNAL_ddc1cd86_4_k_cu_ea7f43c54cuda3std6ranges3__45__cpo6cbeginE,(_ZN34_INTERNAL_ddc1cd86_4_k_cu_ea7f43c56thrust24THRUST_300001_SM_1000_NS12placeholders2_6E - _ZN34_INTERNAL_ddc1cd86_4_k_cu_ea7f43c54cuda3std6ranges3__45__cpo6cbeginE)
_ZN34_INTERNAL_ddc1cd86_4_k_cu_ea7f43c54cuda3std6ranges3__45__cpo6cbeginE:
	.zero		1
	.type		_ZN34_INTERNAL_ddc1cd86_4_k_cu_ea7f43c56thrust24THRUST_300001_SM_1000_NS12placeholders2_6E,@object
	.size		_ZN34_INTERNAL_ddc1cd86_4_k_cu_ea7f43c56thrust24THRUST_300001_SM_1000_NS12placeholders2_6E,(_ZN34_INTERNAL_ddc1cd86_4_k_cu_ea7f43c54cuda3std3__45__cpo7crbeginE - _ZN34_INTERNAL_ddc1cd86_4_k_cu_ea7f43c56thrust24THRUST_300001_SM_1000_NS12placeholders2_6E)
_ZN34_INTERNAL_ddc1cd86_4_k_cu_ea7f43c56thrust24THRUST_300001_SM_1000_NS12placeholders2_6E:
	.zero		1
	.type		_ZN34_INTERNAL_ddc1cd86_4_k_cu_ea7f43c54cuda3std3__45__cpo7crbeginE,@object
	.size		_ZN34_INTERNAL_ddc1cd86_4_k_cu_ea7f43c54cuda3std3__45__cpo7crbeginE,(_ZN34_INTERNAL_ddc1cd86_4_k_cu_ea7f43c54cuda3std6ranges3__45__cpo4nextE - _ZN34_INTERNAL_ddc1cd86_4_k_cu_ea7f43c54cuda3std3__45__cpo7crbeginE)
_ZN34_INTERNAL_ddc1cd86_4_k_cu_ea7f43c54cuda3std3__45__cpo7crbeginE:
	.zero		1
	.type		_ZN34_INTERNAL_ddc1cd86_4_k_cu_ea7f43c54cuda3std6ranges3__45__cpo4nextE,@object
	.size		_ZN34_INTERNAL_ddc1cd86_4_k_cu_ea7f43c54cuda3std6ranges3__45__cpo4nextE,(_ZN34_INTERNAL_ddc1cd86_4_k_cu_ea7f43c54cuda3std6ranges3__45__cpo4swapE - _ZN34_INTERNAL_ddc1cd86_4_k_cu_ea7f43c54cuda3std6ranges3__45__cpo4nextE)
_ZN34_INTERNAL_ddc1cd86_4_k_cu_ea7f43c54cuda3std6ranges3__45__cpo4nextE:
	.zero		1
	.type		_ZN34_INTERNAL_ddc1cd86_4_k_cu_ea7f43c54cuda3std6ranges3__45__cpo4swapE,@object
	.size		_ZN34_INTERNAL_ddc1cd86_4_k_cu_ea7f43c54cuda3std6ranges3__45__cpo4swapE,(_ZN34_INTERNAL_ddc1cd86_4_k_cu_ea7f43c56thrust24THRUST_300001_SM_1000_NS8cuda_cub10par_nosyncE - _ZN34_INTERNAL_ddc1cd86_4_k_cu_ea7f43c54cuda3std6ranges3__45__cpo4swapE)
_ZN34_INTERNAL_ddc1cd86_4_k_cu_ea7f43c54cuda3std6ranges3__45__cpo4swapE:
	.zero		1
	.type		_ZN34_INTERNAL_ddc1cd86_4_k_cu_ea7f43c56thrust24THRUST_300001_SM_1000_NS8cuda_cub10par_nosyncE,@object
	.size		_ZN34_INTERNAL_ddc1cd86_4_k_cu_ea7f43c56thrust24THRUST_300001_SM_1000_NS8cuda_cub10par_nosyncE,(_ZN34_INTERNAL_ddc1cd86_4_k_cu_ea7f43c56thrust24THRUST_300001_SM_1000_NS3seqE - _ZN34_INTERNAL_ddc1cd86_4_k_cu_ea7f43c56thrust24THRUST_300001_SM_1000_NS8cuda_cub10par_nosyncE)
_ZN34_INTERNAL_ddc1cd86_4_k_cu_ea7f43c56thrust24THRUST_300001_SM_1000_NS8cuda_cub10par_nosyncE:
	.zero		1
	.type		_ZN34_INTERNAL_ddc1cd86_4_k_cu_ea7f43c56thrust24THRUST_300001_SM_1000_NS3seqE,@object
	.size		_ZN34_INTERNAL_ddc1cd86_4_k_cu_ea7f43c56thrust24THRUST_300001_SM_1000_NS3seqE,(_ZN34_INTERNAL_ddc1cd86_4_k_cu_ea7f43c54cuda3std3__420unreachable_sentinelE - _ZN34_INTERNAL_ddc1cd86_4_k_cu_ea7f43c56thrust24THRUST_300001_SM_1000_NS3seqE)
_ZN34_INTERNAL_ddc1cd86_4_k_cu_ea7f43c56thrust24THRUST_300001_SM_1000_NS3seqE:
	.zero		1
	.type		_ZN34_INTERNAL_ddc1cd86_4_k_cu_ea7f43c54cuda3std3__420unreachable_sentinelE,@object
	.size		_ZN34_INTERNAL_ddc1cd86_4_k_cu_ea7f43c54cuda3std3__420unreachable_sentinelE,(_ZN34_INTERNAL_ddc1cd86_4_k_cu_ea7f43c54cuda3std6ranges3__45__cpo5ssizeE - _ZN34_INTERNAL_ddc1cd86_4_k_cu_ea7f43c54cuda3std3__420unreachable_sentinelE)
_ZN34_INTERNAL_ddc1cd86_4_k_cu_ea7f43c54cuda3std3__420unreachable_sentinelE:
	.zero		1
	.type		_ZN34_INTERNAL_ddc1cd86_4_k_cu_ea7f43c54cuda3std6ranges3__45__cpo5ssizeE,@object
	.size		_ZN34_INTERNAL_ddc1cd86_4_k_cu_ea7f43c54cuda3std6ranges3__45__cpo5ssizeE,(_ZN34_INTERNAL_ddc1cd86_4_k_cu_ea7f43c56thrust24THRUST_300001_SM_1000_NS12placeholders2_3E - _ZN34_INTERNAL_ddc1cd86_4_k_cu_ea7f43c54cuda3std6ranges3__45__cpo5ssizeE)
_ZN34_INTERNAL_ddc1cd86_4_k_cu_ea7f43c54cuda3std6ranges3__45__cpo5ssizeE:
	.zero		1
	.type		_ZN34_INTERNAL_ddc1cd86_4_k_cu_ea7f43c56thrust24THRUST_300001_SM_1000_NS12placeholders2_3E,@object
	.size		_ZN34_INTERNAL_ddc1cd86_4_k_cu_ea7f43c56thrust24THRUST_300001_SM_1000_NS12placeholders2_3E,(_ZN34_INTERNAL_ddc1cd86_4_k_cu_ea7f43c54cuda3std3__45__cpo4cendE - _ZN34_INTERNAL_ddc1cd86_4_k_cu_ea7f43c56thrust24THRUST_300001_SM_1000_NS12placeholders2_3E)
_ZN34_INTERNAL_ddc1cd86_4_k_cu_ea7f43c56thrust24THRUST_300001_SM_1000_NS12placeholders2_3E:
	.zero		1
	.type		_ZN34_INTERNAL_ddc1cd86_4_k_cu_ea7f43c54cuda3std3__45__cpo4cendE,@object
	.size		_ZN34_INTERNAL_ddc1cd86_4_k_cu_ea7f43c54cuda3std3__45__cpo4cendE,(_ZN34_INTERNAL_ddc1cd86_4_k_cu_ea7f43c54cuda3std6ranges3__45__cpo4cendE - _ZN34_INTERNAL_ddc1cd86_4_k_cu_ea7f43c54cuda3std3__45__cpo4cendE)
_ZN34_INTERNAL_ddc1cd86_4_k_cu_ea7f43c54cuda3std3__45__cpo4cendE:
	.zero		1
	.type		_ZN34_INTERNAL_ddc1cd86_4_k_cu_ea7f43c54cuda3std6ranges3__45__cpo4cendE,@object
	.size		_ZN34_INTERNAL_ddc1cd86_4_k_cu_ea7f43c54cuda3std6ranges3__45__cpo4cendE,(_ZN34_INTERNAL_ddc1cd86_4_k_cu_ea7f43c56thrust24THRUST_300001_SM_1000_NS12placeholders2_7E - _ZN34_INTERNAL_ddc1cd86_4_k_cu_ea7f43c54cuda3std6ranges3__45__cpo4cendE)
_ZN34_INTERNAL_ddc1cd86_4_k_cu_ea7f43c54cuda3std6ranges3__45__cpo4cendE:
	.zero		1
	.type		_ZN34_INTERNAL_ddc1cd86_4_k_cu_ea7f43c56thrust24THRUST_300001_SM_1000_NS12placeholders2_7E,@object
	.size		_ZN34_INTERNAL_ddc1cd86_4_k_cu_ea7f43c56thrust24THRUST_300001_SM_1000_NS12placeholders2_7E,(_ZN34_INTERNAL_ddc1cd86_4_k_cu_ea7f43c54cuda3std3__45__cpo5crendE - _ZN34_INTERNAL_ddc1cd86_4_k_cu_ea7f43c56thrust24THRUST_300001_SM_1000_NS12placeholders2_7E)
_ZN34_INTERNAL_ddc1cd86_4_k_cu_ea7f43c56thrust24THRUST_300001_SM_1000_NS12placeholders2_7E:
	.zero		1
	.type		_ZN34_INTERNAL_ddc1cd86_4_k_cu_ea7f43c54cuda3std3__45__cpo5crendE,@object
	.size		_ZN34_INTERNAL_ddc1cd86_4_k_cu_ea7f43c54cuda3std3__45__cpo5crendE,(_ZN34_INTERNAL_ddc1cd86_4_k_cu_ea7f43c54cuda3std6ranges3__45__cpo4prevE - _ZN34_INTERNAL_ddc1cd86_4_k_cu_ea7f43c54cuda3std3__45__cpo5crendE)
_ZN34_INTERNAL_ddc1cd86_4_k_cu_ea7f43c54cuda3std3__45__cpo5crendE:
	.zero		1
	.type		_ZN34_INTERNAL_ddc1cd86_4_k_cu_ea7f43c54cuda3std6ranges3__45__cpo4prevE,@object
	.size		_ZN34_INTERNAL_ddc1cd86_4_k_cu_ea7f43c54cuda3std6ranges3__45__cpo4prevE,(_ZN34_INTERNAL_ddc1cd86_4_k_cu_ea7f43c54cuda3std6ranges3__45__cpo9iter_moveE - _ZN34_INTERNAL_ddc1cd86_4_k_cu_ea7f43c54cuda3std6ranges3__45__cpo4prevE)
_ZN34_INTERNAL_ddc1cd86_4_k_cu_ea7f43c54cuda3std6ranges3__45__cpo4prevE:
	.zero		1
	.type		_ZN34_INTERNAL_ddc1cd86_4_k_cu_ea7f43c54cuda3std6ranges3__45__cpo9iter_moveE,@object
	.size		_ZN34_INTERNAL_ddc1cd86_4_k_cu_ea7f43c54cuda3std6ranges3__45__cpo9iter_moveE,(_ZN34_INTERNAL_ddc1cd86_4_k_cu_ea7f43c56thrust24THRUST_300001_SM_1000_NS6system6detail10sequential3seqE - _ZN34_INTERNAL_ddc1cd86_4_k_cu_ea7f43c54cuda3std6ranges3__45__cpo9iter_moveE)
_ZN34_INTERNAL_ddc1cd86_4_k_cu_ea7f43c54cuda3std6ranges3__45__cpo9iter_moveE:
	.zero		1
	.type		_ZN34_INTERNAL_ddc1cd86_4_k_cu_ea7f43c56thrust24THRUST_300001_SM_1000_NS6system6detail10sequential3seqE,@object
	.size		_ZN34_INTERNAL_ddc1cd86_4_k_cu_ea7f43c56thrust24THRUST_300001_SM_1000_NS6system6detail10sequential3seqE,(_ZN34_INTERNAL_ddc1cd86_4_k_cu_ea7f43c56thrust24THRUST_300001_SM_1000_NS12placeholders2_9E - _ZN34_INTERNAL_ddc1cd86_4_k_cu_ea7f43c56thrust24THRUST_300001_SM_1000_NS6system6detail10sequential3seqE)
_ZN34_INTERNAL_ddc1cd86_4_k_cu_ea7f43c56thrust24THRUST_300001_SM_1000_NS6system6detail10sequential3seqE:
	.zero		1
	.type		_ZN34_INTERNAL_ddc1cd86_4_k_cu_ea7f43c56thrust24THRUST_300001_SM_1000_NS12placeholders2_9E,@object
	.size		_ZN34_INTERNAL_ddc1cd86_4_k_cu_ea7f43c56thrust24THRUST_300001_SM_1000_NS12placeholders2_9E,(_ZN34_INTERNAL_ddc1cd86_4_k_cu_ea7f43c54cuda3std3__419piecewise_constructE - _ZN34_INTERNAL_ddc1cd86_4_k_cu_ea7f43c56thrust24THRUST_300001_SM_1000_NS12placeholders2_9E)
_ZN34_INTERNAL_ddc1cd86_4_k_cu_ea7f43c56thrust24THRUST_300001_SM_1000_NS12placeholders2_9E:
	.zero		1
	.type		_ZN34_INTERNAL_ddc1cd86_4_k_cu_ea7f43c54cuda3std3__419piecewise_constructE,@object
	.size		_ZN34_INTERNAL_ddc1cd86_4_k_cu_ea7f43c54cuda3std3__419piecewise_constructE,(_ZN34_INTERNAL_ddc1cd86_4_k_cu_ea7f43c54cuda3std6ranges3__45__cpo5cdataE - _ZN34_INTERNAL_ddc1cd86_4_k_cu_ea7f43c54cuda3std3__419piecewise_constructE)
_ZN34_INTERNAL_ddc1cd86_4_k_cu_ea7f43c54cuda3std3__419piecewise_constructE:
	.zero		1
	.type		_ZN34_INTERNAL_ddc1cd86_4_k_cu_ea7f43c54cuda3std6ranges3__45__cpo5cdataE,@object
	.size		_ZN34_INTERNAL_ddc1cd86_4_k_cu_ea7f43c54cuda3std6ranges3__45__cpo5cdataE,(_ZN34_INTERNAL_ddc1cd86_4_k_cu_ea7f43c56thrust24THRUST_300001_SM_1000_NS12placeholders2_1E - _ZN34_INTERNAL_ddc1cd86_4_k_cu_ea7f43c54cuda3std6ranges3__45__cpo5cdataE)
_ZN34_INTERNAL_ddc1cd86_4_k_cu_ea7f43c54cuda3std6ranges3__45__cpo5cdataE:
	.zero		1
	.type		_ZN34_INTERNAL_ddc1cd86_4_k_cu_ea7f43c56thrust24THRUST_300001_SM_1000_NS12placeholders2_1E,@object
	.size		_ZN34_INTERNAL_ddc1cd86_4_k_cu_ea7f43c56thrust24THRUST_300001_SM_1000_NS12placeholders2_1E,(_ZN34_INTERNAL_ddc1cd86_4_k_cu_ea7f43c54cuda3std3__45__cpo3endE - _ZN34_INTERNAL_ddc1cd86_4_k_cu_ea7f43c56thrust24THRUST_300001_SM_1000_NS12placeholders2_1E)
_ZN34_INTERNAL_ddc1cd86_4_k_cu_ea7f43c56thrust24THRUST_300001_SM_1000_NS12placeholders2_1E:
	.zero		1
	.type		_ZN34_INTERNAL_ddc1cd86_4_k_cu_ea7f43c54cuda3std3__45__cpo3endE,@object
	.size		_ZN34_INTERNAL_ddc1cd86_4_k_cu_ea7f43c54cuda3std3__45__cpo3endE,(_ZN34_INTERNAL_ddc1cd86_4_k_cu_ea7f43c54cuda3std6ranges3__45__cpo3endE - _ZN34_INTERNAL_ddc1cd86_4_k_cu_ea7f43c54cuda3std3__45__cpo3endE)
_ZN34_INTERNAL_ddc1cd86_4_k_cu_ea7f43c54cuda3std3__45__cpo3endE:
	.zero		1
	.type		_ZN34_INTERNAL_ddc1cd86_4_k_cu_ea7f43c54cuda3std6ranges3__45__cpo3endE,@object
	.size		_ZN34_INTERNAL_ddc1cd86_4_k_cu_ea7f43c54cuda3std6ranges3__45__cpo3endE,(_ZN34_INTERNAL_ddc1cd86_4_k_cu_ea7f43c56thrust24THRUST_300001_SM_1000_NS12placeholders2_5E - _ZN34_INTERNAL_ddc1cd86_4_k_cu_ea7f43c54cuda3std6ranges3__45__cpo3endE)
_ZN34_INTERNAL_ddc1cd86_4_k_cu_ea7f43c54cuda3std6ranges3__45__cpo3endE:
	.zero		1
	.type		_ZN34_INTERNAL_ddc1cd86_4_k_cu_ea7f43c56thrust24THRUST_300001_SM_1000_NS12placeholders2_5E,@object
	.size		_ZN34_INTERNAL_ddc1cd86_4_k_cu_ea7f43c56thrust24THRUST_300001_SM_1000_NS12placeholders2_5E,(_ZN34_INTERNAL_ddc1cd86_4_k_cu_ea7f43c54cuda3std3__45__cpo4rendE - _ZN34_INTERNAL_ddc1cd86_4_k_cu_ea7f43c56thrust24THRUST_300001_SM_1000_NS12placeholders2_5E)
_ZN34_INTERNAL_ddc1cd86_4_k_cu_ea7f43c56thrust24THRUST_300001_SM_1000_NS12placeholders2_5E:
	.zero		1
	.type		_ZN34_INTERNAL_ddc1cd86_4_k_cu_ea7f43c54cuda3std3__45__cpo4rendE,@object
	.size		_ZN34_INTERNAL_ddc1cd86_4_k_cu_ea7f43c54cuda3std3__45__cpo4rendE,(_ZN34_INTERNAL_ddc1cd86_4_k_cu_ea7f43c54cuda3std6ranges3__45__cpo9iter_swapE - _ZN34_INTERNAL_ddc1cd86_4_k_cu_ea7f43c54cuda3std3__45__cpo4rendE)
_ZN34_INTERNAL_ddc1cd86_4_k_cu_ea7f43c54cuda3std3__45__cpo4rendE:
	.zero		1
	.type		_ZN34_INTERNAL_ddc1cd86_4_k_cu_ea7f43c54cuda3std6ranges3__45__cpo9iter_swapE,@object
	.size		_ZN34_INTERNAL_ddc1cd86_4_k_cu_ea7f43c54cuda3std6ranges3__45__cpo9iter_swapE,(_ZN34_INTERNAL_ddc1cd86_4_k_cu_ea7f43c54cuda3std3__48unexpectE - _ZN34_INTERNAL_ddc1cd86_4_k_cu_ea7f43c54cuda3std6ranges3__45__cpo9iter_swapE)
_ZN34_INTERNAL_ddc1cd86_4_k_cu_ea7f43c54cuda3std6ranges3__45__cpo9iter_swapE:
	.zero		1
	.type		_ZN34_INTERNAL_ddc1cd86_4_k_cu_ea7f43c54cuda3std3__48unexpectE,@object
	.size		_ZN34_INTERNAL_ddc1cd86_4_k_cu_ea7f43c54cuda3std3__48unexpectE,(_ZN34_INTERNAL_ddc1cd86_4_k_cu_ea7f43c56thrust24THRUST_300001_SM_1000_NS8cuda_cub3parE - _ZN34_INTERNAL_ddc1cd86_4_k_cu_ea7f43c54cuda3std3__48unexpectE)
_ZN34_INTERNAL_ddc1cd86_4_k_cu_ea7f43c54cuda3std3__48unexpectE:
	.zero		1
	.type		_ZN34_INTERNAL_ddc1cd86_4_k_cu_ea7f43c56thrust24THRUST_300001_SM_1000_NS8cuda_cub3parE,@object
	.size		_ZN34_INTERNAL_ddc1cd86_4_k_cu_ea7f43c56thrust24THRUST_300001_SM_1000_NS8cuda_cub3parE,(.L_29 - _ZN34_INTERNAL_ddc1cd86_4_k_cu_ea7f43c56thrust24THRUST_300001_SM_1000_NS8cuda_cub3parE)
_ZN34_INTERNAL_ddc1cd86_4_k_cu_ea7f43c56thrust24THRUST_300001_SM_1000_NS8cuda_cub3parE:
	.zero		1
.L_29:


//--------------------- .nv.shared._ZN3cub18CUB_300001_SM_10006detail10radix_sort33DeviceRadixSortExclusiveSumKernelINS1_5radix10policy_hubIyNS0_8NullTypeEyE10Policy1000EyEEvPT0_ --------------------------
	.section	.nv.shared._ZN3cub18CUB_300001_SM_10006detail10radix_sort33DeviceRadixSortExclusiveSumKernelINS1_5radix10policy_hubIyNS0_8NullTypeEyE10Policy1000EyEEvPT0_,"aw",@nobits
	.sectionflags	@""
	.align	16
.nv.shared._ZN3cub18CUB_300001_SM_10006detail10radix_sort33DeviceRadixSortExclusiveSumKernelINS1_5radix10policy_hubIyNS0_8NullTypeEyE10Policy1000EyEEvPT0_:
	.zero		3360


//--------------------- .nv.shared._ZN3cub18CUB_300001_SM_10006detail10radix_sort30DeviceRadixSortHistogramKernelINS1_5radix10policy_hubIyNS0_8NullTypeEyE10Policy1000ELNS0_9SortOrderE0EyyNS1_21identity_decomposer_tEEEvPT2_PKT1_SB_iiT3_ --------------------------
	.section	.nv.shared._ZN3cub18CUB_300001_SM_10006detail10radix_sort30DeviceRadixSortHistogramKernelINS1_5radix10policy_hubIyNS0_8NullTypeEyE10Policy1000ELNS0_9SortOrderE0EyyNS1_21identity_decomposer_tEEEvPT2_PKT1_SB_iiT3_,"aw",@nobits
	.sectionflags	@""
	.align	16
.nv.shared._ZN3cub18CUB_300001_SM_10006detail10radix_sort30DeviceRadixSortHistogramKernelINS1_5radix10policy_hubIyNS0_8NullTypeEyE10Policy1000ELNS0_9SortOrderE0EyyNS1_21identity_decomposer_tEEEvPT2_PKT1_SB_iiT3_:
	.zero		9216


//--------------------- .nv.shared._ZN3cub18CUB_300001_SM_10006detail10radix_sort31DeviceRadixSortSingleTileKernelINS1_5radix10policy_hubIyNS0_8NullTypeEyE10Policy1000ELNS0_9SortOrderE0EyS6_yNS1_21identity_decomposer_tEEEvPKT1_PSB_PKT2_PSF_T3_iiT4_ --------------------------
	.section	.nv.shared._ZN3cub18CUB_300001_SM_10006detail10radix_sort31DeviceRadixSortSingleTileKernelINS1_5radix10policy_hubIyNS0_8NullTypeEyE10Policy1000ELNS0_9SortOrderE0EyS6_yNS1_21identity_decomposer_tEEEvPKT1_PSB_PKT2_PSF_T3_iiT4_,"aw",@nobits
	.sectionflags	@""
	.align	16
.nv.shared._ZN3cub18CUB_300001_SM_10006detail10radix_sort31DeviceRadixSortSingleTileKernelINS1_5radix10policy_hubIyNS0_8NullTypeEyE10Policy1000ELNS0_9SortOrderE0EyS6_yNS1_21identity_decomposer_tEEEvPKT1_PSB_PKT2_PSF_T3_iiT4_:
	.zero		34880


//--------------------- .nv.shared._ZN3cub18CUB_300001_SM_10006detail9transform16transform_kernelINS2_10policy_hubILb1EN4cuda3std3__45tupleIJPyEEEE10policy1000El9first_merS9_JS9_EEEvT0_iT1_T2_DpNS2_10kernel_argIT3_EE --------------------------
	.section	.nv.shared._ZN3cub18CUB_300001_SM_10006detail9transform16transform_kernelINS2_10policy_hubILb1EN4cuda3std3__45tupleIJPyEEEE10policy1000El9first_merS9_JS9_EEEvT0_iT1_T2_DpNS2_10kernel_argIT3_EE,"aw",@nobits
	.sectionflags	@""
	.align	16
	.zero		1024


//--------------------- .nv.shared._ZN3cub18CUB_300001_SM_10006detail9transform16transform_kernelINS2_10policy_hubILb1EN4cuda3std3__45tupleIJPyEEEE10policy1000Ei9first_merS9_JS9_EEEvT0_iT1_T2_DpNS2_10kernel_argIT3_EE --------------------------
	.section	.nv.shared._ZN3cub18CUB_300001_SM_10006detail9transform16transform_kernelINS2_10policy_hubILb1EN4cuda3std3__45tupleIJPyEEEE10policy1000Ei9first_merS9_JS9_EEEvT0_iT1_T2_DpNS2_10kernel_argIT3_EE,"aw",@nobits
	.sectionflags	@""
	.align	16
	.zero		1024


//--------------------- .nv.shared._ZN3cub18CUB_300001_SM_10006detail9transform16transform_kernelINS2_10policy_hubILb1EN4cuda3std3__45tupleIJPyEEEE10policy1000El8last_merS9_JS9_EEEvT0_iT1_T2_DpNS2_10kernel_argIT3_EE --------------------------
	.section	.nv.shared._ZN3cub18CUB_300001_SM_10006detail9transform16transform_kernelINS2_10policy_hubILb1EN4cuda3std3__45tupleIJPyEEEE10policy1000El8last_merS9_JS9_EEEvT0_iT1_T2_DpNS2_10kernel_argIT3_EE,"aw",@nobits
	.sectionflags	@""
	.align	16
	.zero		1024


//--------------------- .nv.shared._ZN3cub18CUB_300001_SM_10006detail9transform16transform_kernelINS2_10policy_hubILb1EN4cuda3std3__45tupleIJPyEEEE10policy1000Ei8last_merS9_JS9_EEEvT0_iT1_T2_DpNS2_10kernel_argIT3_EE --------------------------
	.section	.nv.shared._ZN3cub18CUB_300001_SM_10006detail9transform16transform_kernelINS2_10policy_hubILb1EN4cuda3std3__45tupleIJPyEEEE10policy1000Ei8last_merS9_JS9_EEEvT0_iT1_T2_DpNS2_10kernel_argIT3_EE,"aw",@nobits
	.sectionflags	@""
	.align	16
	.zero		1024


//--------------------- .nv.shared._ZN3cub18CUB_300001_SM_10006detail11EmptyKernelIvEEvv --------------------------
	.section	.nv.shared._ZN3cub18CUB_300001_SM_10006detail11EmptyKernelIvEEvv,"aw",@nobits
	.sectionflags	@""
	.align	16
	.zero		1024


//--------------------- .nv.shared._ZN6thrust24THRUST_300001_SM_1000_NS8cuda_cub4core6detail13_kernel_agentINS1_15__reduce_by_key16ReduceByKeyAgentIPyNS0_17constant_iteratorIiNS0_11use_defaultES9_EES7_PiN4cuda3std3__48equal_toIyEENSE_4plusIiEEPllEEJS7_SA_S7_SB_SJ_N3cub18CUB_300001_SM_100024ReduceByKeyScanTileStateIilLb1EEESG_SI_llEEEvDpT0_ --------------------------
	.section	.nv.shared._ZN6thrust24THRUST_300001_SM_1000_NS8cuda_cub4core6detail13_kernel_agentINS1_15__reduce_by_key16ReduceByKeyAgentIPyNS0_17constant_iteratorIiNS0_11use_defaultES9_EES7_PiN4cuda3std3__48equal_toIyEENSE_4plusIiEEPllEEJS7_SA_S7_SB_SJ_N3cub18CUB_300001_SM_100024ReduceByKeyScanTileStateIilLb1EEESG_SI_llEEEvDpT0_,"aw",@nobits
	.sectionflags	@""
	.align	16
	.zero		1024


//--------------------- .nv.shared._ZN6thrust24THRUST_300001_SM_1000_NS8cuda_cub4core6detail13_kernel_agentINS1_15__reduce_by_key9InitAgentIN3cub18CUB_300001_SM_100024ReduceByKeyScanTileStateIilLb1EEElPlEEJSA_lSB_EEEvDpT0_ --------------------------
	.section	.nv.shared._ZN6thrust24THRUST_300001_SM_1000_NS8cuda_cub4core6detail13_kernel_agentINS1_15__reduce_by_key9InitAgentIN3cub18CUB_300001_SM_100024ReduceByKeyScanTileStateIilLb1EEElPlEEJSA_lSB_EEEvDpT0_,"aw",@nobits
	.sectionflags	@""
	.align	16
	.zero		1024


//--------------------- .nv.shared._ZN6thrust24THRUST_300001_SM_1000_NS8cuda_cub4core6detail13_kernel_agentINS1_15__reduce_by_key16ReduceByKeyAgentIPyNS0_17constant_iteratorIiNS0_11use_defaultES9_EES7_PiN4cuda3std3__48equal_toIyEENSE_4plusIiEESB_iEEJS7_SA_S7_SB_SB_N3cub18CUB_300001_SM_100024ReduceByKeyScanTileStateIiiLb1EEESG_SI_iiEEEvDpT0_ --------------------------
	.section	.nv.shared._ZN6thrust24THRUST_300001_SM_1000_NS8cuda_cub4core6detail13_kernel_agentINS1_15__reduce_by_key16ReduceByKeyAgentIPyNS0_17constant_iteratorIiNS0_11use_defaultES9_EES7_PiN4cuda3std3__48equal_toIyEENSE_4plusIiEESB_iEEJS7_SA_S7_SB_SB_N3cub18CUB_300001_SM_100024ReduceByKeyScanTileStateIiiLb1EEESG_SI_iiEEEvDpT0_,"aw",@nobits
	.sectionflags	@""
	.align	16
	.zero		1024


//--------------------- .nv.shared._ZN6thrust24THRUST_300001_SM_1000_NS8cuda_cub4core6detail13_kernel_agentINS1_15__reduce_by_key9InitAgentIN3cub18CUB_300001_SM_100024ReduceByKeyScanTileStateIiiLb1EEEiPiEEJSA_iSB_EEEvDpT0_ --------------------------
	.section	.nv.shared._ZN6thrust24THRUST_300001_SM_1000_NS8cuda_cub4core6detail13_kernel_agentINS1_15__reduce_by_key9InitAgentIN3cub18CUB_300001_SM_100024ReduceByKeyScanTileStateIiiLb1EEEiPiEEJSA_iSB_EEEvDpT0_,"aw",@nobits
	.sectionflags	@""
	.align	16
	.zero		1024


//--------------------- .nv.shared._ZN6thrust24THRUST_300001_SM_1000_NS8cuda_cub4core6detail13_kernel_agentINS1_8__unique11UniqueAgentIPyS7_N4cuda3std3__48equal_toIyEEiPiEEJS7_S7_SC_SD_iN3cub18CUB_300001_SM_100013ScanTileStateIiLb1EEEmEEEvDpT0_ --------------------------
	.section	.nv.shared._ZN6thrust24THRUST_300001_SM_1000_NS8cuda_cub4core6detail13_kernel_agentINS1_8__unique11UniqueAgentIPyS7_N4cuda3std3__48equal_toIyEEiPiEEJS7_S7_SC_SD_iN3cub18CUB_300001_SM_100013ScanTileStateIiLb1EEEmEEEvDpT0_,"aw",@nobits
	.sectionflags	@""
	.align	16
	.zero		1024


//--------------------- .nv.shared._ZN6thrust24THRUST_300001_SM_1000_NS8cuda_cub4core6detail13_kernel_agentINS1_8__unique9InitAgentIN3cub18CUB_300001_SM_100013ScanTileStateIiLb1EEEPiiEEJSA_mSB_EEEvDpT0_ --------------------------
	.section	.nv.shared._ZN6thrust24THRUST_300001_SM_1000_NS8cuda_cub4core6detail13_kernel_agentINS1_8__unique9InitAgentIN3cub18CUB_300001_SM_100013ScanTileStateIiLb1EEEPiiEEJSA_mSB_EEEvDpT0_,"aw",@nobits
	.sectionflags	@""
	.align	16
	.zero		1024


//--------------------- .nv.shared._Z13SetKMerValuesP10K_MER_NODEPcS1_i --------------------------
	.section	.nv.shared._Z13SetKMerValuesP10K_MER_NODEPcS1_i,"aw",@nobits
	.sectionflags	@""
	.align	16
	.zero		1024


//--------------------- .nv.constant0._ZN3cub18CUB_300001_SM_10006detail10radix_sort29DeviceRadixSortOnesweepKernelINS1_5radix10policy_hubIyNS0_8NullTypeEyE10Policy1000ELNS0_9SortOrderE0EyS6_yiiNS1_21identity_decomposer_tEEEvPT5_SC_PT3_PKSD_PT1_PKSH_PT2_PKSL_T4_iiT6_ --------------------------
	.section	.nv.constant0._ZN3cub18CUB_300001_SM_10006detail10radix_sort29DeviceRadixSortOnesweepKernelINS1_5radix10policy_hubIyNS0_8NullTypeEyE10Policy1000ELNS0_9SortOrderE0EyS6_yiiNS1_21identity_decomposer_tEEEvPT5_SC_PT3_PKSD_PT1_PKSH_PT2_PKSL_T4_iiT6_,"a",@progbits
	.sectionflags	@""
	.align	4
.nv.constant0._ZN3cub18CUB_300001_SM_10006detail10radix_sort29DeviceRadixSortOnesweepKernelINS1_5radix10policy_hubIyNS0_8NullTypeEyE10Policy1000ELNS0_9SortOrderE0EyS6_yiiNS1_21identity_decomposer_tEEEvPT5_SC_PT3_PKSD_PT1_PKSH_PT2_PKSL_T4_iiT6_:
	.zero		973


//--------------------- .nv.constant0._ZN3cub18CUB_300001_SM_10006detail10radix_sort33DeviceRadixSortExclusiveSumKernelINS1_5radix10policy_hubIyNS0_8NullTypeEyE10Policy1000EyEEvPT0_ --------------------------
	.section	.nv.constant0._ZN3cub18CUB_300001_SM_10006detail10radix_sort33DeviceRadixSortExclusiveSumKernelINS1_5radix10policy_hubIyNS0_8NullTypeEyE10Policy1000EyEEvPT0_,"a",@progbits
	.sectionflags	@""
	.align	4
.nv.constant0._ZN3cub18CUB_300001_SM_10006detail10radix_sort33DeviceRadixSortExclusiveSumKernelINS1_5radix10policy_hubIyNS0_8NullTypeEyE10Policy1000EyEEvPT0_:
	.zero		904


//--------------------- .nv.constant0._ZN3cub18CUB_300001_SM_10006detail10radix_sort30DeviceRadixSortHistogramKernelINS1_5radix10policy_hubIyNS0_8NullTypeEyE10Policy1000ELNS0_9SortOrderE0EyyNS1_21identity_decomposer_tEEEvPT2_PKT1_SB_iiT3_ --------------------------
	.section	.nv.constant0._ZN3cub18CUB_300001_SM_10006detail10radix_sort30DeviceRadixSortHistogramKernelINS1_5radix10policy_hubIyNS0_8NullTypeEyE10Policy1000ELNS0_9SortOrderE0EyyNS1_21identity_decomposer_tEEEvPT2_PKT1_SB_iiT3_,"a",@progbits
	.sectionflags	@""
	.align	4
.nv.constant0._ZN3cub18CUB_300001_SM_10006detail10radix_sort30DeviceRadixSortHistogramKernelINS1_5radix10policy_hubIyNS0_8NullTypeEyE10Policy1000ELNS0_9SortOrderE0EyyNS1_21identity_decomposer_tEEEvPT2_PKT1_SB_iiT3_:
	.zero		929


//--------------------- .nv.constant0._ZN3cub18CUB_300001_SM_10006detail10radix_sort31DeviceRadixSortSingleTileKernelINS1_5radix10policy_hubIyNS0_8NullTypeEyE10Policy1000ELNS0_9SortOrderE0EyS6_yNS1_21identity_decomposer_tEEEvPKT1_PSB_PKT2_PSF_T3_iiT4_ --------------------------
	.section	.nv.constant0._ZN3cub18CUB_300001_SM_10006detail10radix_sort31DeviceRadixSortSingleTileKernelINS1_5radix10policy_hubIyNS0_8NullTypeEyE10Policy1000ELNS0_9SortOrderE0EyS6_yNS1_21identity_decomposer_tEEEvPKT1_PSB_PKT2_PSF_T3_iiT4_,"a",@progbits
	.sectionflags	@""
	.align	4
.nv.constant0._ZN3cub18CUB_300001_SM_10006detail10radix_sort31DeviceRadixSortSingleTileKernelINS1_5radix10policy_hubIyNS0_8NullTypeEyE10Policy1000ELNS0_9SortOrderE0EyS6_yNS1_21identity_decomposer_tEEEvPKT1_PSB_PKT2_PSF_T3_iiT4_:
	.zero		945


//--------------------- .nv.constant0._ZN3cub18CUB_300001_SM_10006detail9transform16transform_kernelINS2_10policy_hubILb1EN4cuda3std3__45tupleIJPyEEEE10policy1000El9first_merS9_JS9_EEEvT0_iT1_T2_DpNS2_10kernel_argIT3_EE --------------------------
	.section	.nv.constant0._ZN3cub18CUB_300001_SM_10006detail9transform16transform_kernelINS2_10policy_hubILb1EN4cuda3std3__45tupleIJPyEEEE10policy1000El9first_merS9_JS9_EEEvT0_iT1_T2_DpNS2_10kernel_argIT3_EE,"a",@progbits
	.sectionflags	@""
	.align	4
.nv.constant0._ZN3cub18CUB_300001_SM_10006detail9transform16transform_kernelINS2_10policy_hubILb1EN4cuda3std3__45tupleIJPyEEEE10policy1000El9first_merS9_JS9_EEEvT0_iT1_T2_DpNS2_10kernel_argIT3_EE:
	.zero		936


//--------------------- .nv.constant0._ZN3cub18CUB_300001_SM_10006detail9transform16transform_kernelINS2_10policy_hubILb1EN4cuda3std3__45tupleIJPyEEEE10policy1000Ei9first_merS9_JS9_EEEvT0_iT1_T2_DpNS2_10kernel_argIT3_EE --------------------------
	.section	.nv.constant0._ZN3cub18CUB_300001_SM_10006detail9transform16transform_kernelINS2_10policy_hubILb1EN4cuda3std3__45tupleIJPyEEEE10policy1000Ei9first_merS9_JS9_EEEvT0_iT1_T2_DpNS2_10kernel_argIT3_EE,"a",@progbits
	.sectionflags	@""
	.align	4
.nv.constant0._ZN3cub18CUB_300001_SM_10006detail9transform16transform_kernelINS2_10policy_hubILb1EN4cuda3std3__45tupleIJPyEEEE10policy1000Ei9first_merS9_JS9_EEEvT0_iT1_T2_DpNS2_10kernel_argIT3_EE:
	.zero		936


//--------------------- .nv.constant0._ZN3cub18CUB_300001_SM_10006detail9transform16transform_kernelINS2_10policy_hubILb1EN4cuda3std3__45tupleIJPyEEEE10policy1000El8last_merS9_JS9_EEEvT0_iT1_T2_DpNS2_10kernel_argIT3_EE --------------------------
	.section	.nv.constant0._ZN3cub18CUB_300001_SM_10006detail9transform16transform_kernelINS2_10policy_hubILb1EN4cuda3std3__45tupleIJPyEEEE10policy1000El8last_merS9_JS9_EEEvT0_iT1_T2_DpNS2_10kernel_argIT3_EE,"a",@progbits
	.sectionflags	@""
	.align	4
.nv.constant0._ZN3cub18CUB_300001_SM_10006detail9transform16transform_kernelINS2_10policy_hubILb1EN4cuda3std3__45tupleIJPyEEEE10policy1000El8last_merS9_JS9_EEEvT0_iT1_T2_DpNS2_10kernel_argIT3_EE:
	.zero		944


//--------------------- .nv.constant0._ZN3cub18CUB_300001_SM_10006detail9transform16transform_kernelINS2_10policy_hubILb1EN4cuda3std3__45tupleIJPyEEEE10policy1000Ei8last_merS9_JS9_EEEvT0_iT1_T2_DpNS2_10kernel_argIT3_EE --------------------------
	.section	.nv.constant0._ZN3cub18CUB_300001_SM_10006detail9transform16transform_kernelINS2_10policy_hubILb1EN4cuda3std3__45tupleIJPyEEEE10policy1000Ei8last_merS9_JS9_EEEvT0_iT1_T2_DpNS2_10kernel_argIT3_EE,"a",@progbits
	.sectionflags	@""
	.align	4
.nv.constant0._ZN3cub18CUB_300001_SM_10006detail9transform16transform_kernelINS2_10policy_hubILb1EN4cuda3std3__45tupleIJPyEEEE10policy1000Ei8last_merS9_JS9_EEEvT0_iT1_T2_DpNS2_10kernel_argIT3_EE:
	.zero		936


//--------------------- .nv.constant0._ZN3cub18CUB_300001_SM_10006detail11EmptyKernelIvEEvv --------------------------
	.section	.nv.constant0._ZN3cub18CUB_300001_SM_10006detail11EmptyKernelIvEEvv,"a",@progbits
	.sectionflags	@""
	.align	4
.nv.constant0._ZN3cub18CUB_300001_SM_10006detail11EmptyKernelIvEEvv:
	.zero		896


//--------------------- .nv.constant0._ZN6thrust24THRUST_300001_SM_1000_NS8cuda_cub4core6detail13_kernel_agentINS1_15__reduce_by_key16ReduceByKeyAgentIPyNS0_17constant_iteratorIiNS0_11use_defaultES9_EES7_PiN4cuda3std3__48equal_toIyEENSE_4plusIiEEPllEEJS7_SA_S7_SB_SJ_N3cub18CUB_300001_SM_100024ReduceByKeyScanTileStateIilLb1EEESG_SI_llEEEvDpT0_ --------------------------
	.section	.nv.constant0._ZN6thrust24THRUST_300001_SM_1000_NS8cuda_cub4core6detail13_kernel_agentINS1_15__reduce_by_key16ReduceByKeyAgentIPyNS0_17constant_iteratorIiNS0_11use_defaultES9_EES7_PiN4cuda3std3__48equal_toIyEENSE_4plusIiEEPllEEJS7_SA_S7_SB_SJ_N3cub18CUB_300001_SM_100024ReduceByKeyScanTileStateIilLb1EEESG_SI_llEEEvDpT0_,"a",@progbits
	.sectionflags	@""
	.align	4
.nv.constant0._ZN6thrust24THRUST_300001_SM_1000_NS8cuda_cub4core6detail13_kernel_agentINS1_15__reduce_by_key16ReduceByKeyAgentIPyNS0_17constant_iteratorIiNS0_11use_defaultES9_EES7_PiN4cuda3std3__48equal_toIyEENSE_4plusIiEEPllEEJS7_SA_S7_SB_SJ_N3cub18CUB_300001_SM_100024ReduceByKeyScanTileStateIilLb1EEESG_SI_llEEEvDpT0_:
	.zero		976


//--------------------- .nv.constant0._ZN6thrust24THRUST_300001_SM_1000_NS8cuda_cub4core6detail13_kernel_agentINS1_15__reduce_by_key9InitAgentIN3cub18CUB_300001_SM_100024ReduceByKeyScanTileStateIilLb1EEElPlEEJSA_lSB_EEEvDpT0_ --------------------------
	.section	.nv.constant0._ZN6thrust24THRUST_300001_SM_1000_NS8cuda_cub4core6detail13_kernel_agentINS1_15__reduce_by_key9InitAgentIN3cub18CUB_300001_SM_100024ReduceByKeyScanTileStateIilLb1EEElPlEEJSA_lSB_EEEvDpT0_,"a",@progbits
	.sectionflags	@""
	.align	4
.nv.constant0._ZN6thrust24THRUST_300001_SM_1000_NS8cuda_cub4core6detail13_kernel_agentINS1_15__reduce_by_key9InitAgentIN3cub18CUB_300001_SM_100024ReduceByKeyScanTileStateIilLb1EEElPlEEJSA_lSB_EEEvDpT0_:
	.zero		920


//--------------------- .nv.constant0._ZN6thrust24THRUST_300001_SM_1000_NS8cuda_cub4core6detail13_kernel_agentINS1_15__reduce_by_key16ReduceByKeyAgentIPyNS0_17constant_iteratorIiNS0_11use_defaultES9_EES7_PiN4cuda3std3__48equal_toIyEENSE_4plusIiEESB_iEEJS7_SA_S7_SB_SB_N3cub18CUB_300001_SM_100024ReduceByKeyScanTileStateIiiLb1EEESG_SI_iiEEEvDpT0_ --------------------------
	.section	.nv.constant0._ZN6thrust24THRUST_300001_SM_1000_NS8cuda_cub4core6detail13_kernel_agentINS1_15__reduce_by_key16ReduceByKeyAgentIPyNS0_17constant_iteratorIiNS0_11use_defaultES9_EES7_PiN4cuda3std3__48equal_toIyEENSE_4plusIiEESB_iEEJS7_SA_S7_SB_SB_N3cub18CUB_300001_SM_100024ReduceByKeyScanTileStateIiiLb1EEESG_SI_iiEEEvDpT0_,"a",@progbits
	.sectionflags	@""
	.align	4
.nv.constant0._ZN6thrust24THRUST_300001_SM_1000_NS8cuda_cub4core6detail13_kernel_agentINS1_15__reduce_by_key16ReduceByKeyAgentIPyNS0_17constant_iteratorIiNS0_11use_defaultES9_EES7_PiN4cuda3std3__48equal_toIyEENSE_4plusIiEESB_iEEJS7_SA_S7_SB_SB_N3cub18CUB_300001_SM_100024ReduceByKeyScanTileStateIiiLb1EEESG_SI_iiEEEvDpT0_:
	.zero		964


//--------------------- .nv.constant0._ZN6thrust24THRUST_300001_SM_1000_NS8cuda_cub4core6detail13_kernel_agentINS1_15__reduce_by_key9InitAgentIN3cub18CUB_300001_SM_100024ReduceByKeyScanTileStateIiiLb1EEEiPiEEJSA_iSB_EEEvDpT0_ --------------------------
	.section	.nv.constant0._ZN6thrust24THRUST_300001_SM_1000_NS8cuda_cub4core6detail13_kernel_agentINS1_15__reduce_by_key9InitAgentIN3cub18CUB_300001_SM_100024ReduceByKeyScanTileStateIiiLb1EEEiPiEEJSA_iSB_EEEvDpT0_,"a",@progbits
	.sectionflags	@""
	.align	4
.nv.constant0._ZN6thrust24THRUST_300001_SM_1000_NS8cuda_cub4core6detail13_kernel_agentINS1_15__reduce_by_key9InitAgentIN3cub18CUB_300001_SM_100024ReduceByKeyScanTileStateIiiLb1EEEiPiEEJSA_iSB_EEEvDpT0_:
	.zero		920


//--------------------- .nv.constant0._ZN6thrust24THRUST_300001_SM_1000_NS8cuda_cub4core6detail13_kernel_agentINS1_8__unique11UniqueAgentIPyS7_N4cuda3std3__48equal_toIyEEiPiEEJS7_S7_SC_SD_iN3cub18CUB_300001_SM_100013ScanTileStateIiLb1EEEmEEEvDpT0_ --------------------------
	.section	.nv.constant0._ZN6thrust24THRUST_300001_SM_1000_NS8cuda_cub4core6detail13_kernel_agentINS1_8__unique11UniqueAgentIPyS7_N4cuda3std3__48equal_toIyEEiPiEEJS7_S7_SC_SD_iN3cub18CUB_300001_SM_100013ScanTileStateIiLb1EEEmEEEvDpT0_,"a",@progbits
	.sectionflags	@""
	.align	4
.nv.constant0._ZN6thrust24THRUST_300001_SM_1000_NS8cuda_cub4core6detail13_kernel_agentINS1_8__unique11UniqueAgentIPyS7_N4cuda3std3__48equal_toIyEEiPiEEJS7_S7_SC_SD_iN3cub18CUB_300001_SM_100013ScanTileStateIiLb1EEEmEEEvDpT0_:
	.zero		952


//--------------------- .nv.constant0._ZN6thrust24THRUST_300001_SM_1000_NS8cuda_cub4core6detail13_kernel_agentINS1_8__unique9InitAgentIN3cub18CUB_300001_SM_100013ScanTileStateIiLb1EEEPiiEEJSA_mSB_EEEvDpT0_ --------------------------
	.section	.nv.constant0._ZN6thrust24THRUST_300001_SM_1000_NS8cuda_cub4core6detail13_kernel_agentINS1_8__unique9InitAgentIN3cub18CUB_300001_SM_100013ScanTileStateIiLb1EEEPiiEEJSA_mSB_EEEvDpT0_,"a",@progbits
	.sectionflags	@""
	.align	4
.nv.constant0._ZN6thrust24THRUST_300001_SM_1000_NS8cuda_cub4core6detail13_kernel_agentINS1_8__unique9InitAgentIN3cub18CUB_300001_SM_100013ScanTileStateIiLb1EEEPiiEEJSA_mSB_EEEvDpT0_:
	.zero		920


//--------------------- .nv.constant0._Z13SetKMerValuesP10K_MER_NODEPcS1_i --------------------------
	.section	.nv.constant0._Z13SetKMerValuesP10K_MER_NODEPcS1_i,"a",@progbits
	.sectionflags	@""
	.align	4
.nv.constant0._Z13SetKMerValuesP10K_MER_NODEPcS1_i:
	.zero		924


//--------------------- SYMBOLS --------------------------

	.type		.nv.reservedSmem.offset0,@object
	.size		.nv.reservedSmem.offset0,0x4
	.type		.nv.reservedSmem.cap,@object
	.size		.nv.reservedSmem.cap,0x4
